def matmul_kernel(
    a_ptr,
    b_ptr,
    c_ptr,
    M,
    N,
    K,
    stride_am,
    stride_ak,
    stride_bk,
    stride_bn,
    stride_cm,
    stride_cn,
    BLOCK_M: tl.constexpr,
    BLOCK_N: tl.constexpr,
    BLOCK_K: tl.constexpr,
    GROUP_M: tl.constexpr,
):
    pid = tl.program_id(axis=0)
    num_pid_m = tl.cdiv(M, BLOCK_M)
    num_pid_n = tl.cdiv(N, BLOCK_N)
    num_pid_in_group = GROUP_M * num_pid_n
    group_id = pid // num_pid_in_group
    first_pid_m = group_id * GROUP_M
    group_size_m = min(num_pid_m - first_pid_m, GROUP_M)
    pid_m = first_pid_m + ((pid % num_pid_in_group) % group_size_m)
    pid_n = (pid % num_pid_in_group) // group_size_m

    offs_am = (pid_m * BLOCK_M + tl.arange(0, BLOCK_M)) % M
    offs_bn = (pid_n * BLOCK_N + tl.arange(0, BLOCK_N)) % N
    offs_k = tl.arange(0, BLOCK_K)
    a_ptrs = a_ptr + offs_am[:, None] * stride_am + offs_k[None, :] * stride_ak
    b_ptrs = b_ptr + offs_k[:, None] * stride_bk + offs_bn[None, :] * stride_bn

    acc = tl.zeros((BLOCK_M, BLOCK_N), dtype=tl.float32)
    for kk in range(0, tl.cdiv(K, BLOCK_K)):
        a = tl.load(a_ptrs, mask=offs_k[None, :] < K - kk * BLOCK_K, other=0.0)
        b = tl.load(b_ptrs, mask=offs_k[:, None] < K - kk * BLOCK_K, other=0.0)
        acc = tl.dot(a, b, acc)
        a_ptrs += BLOCK_K * stride_ak
        b_ptrs += BLOCK_K * stride_bk

    c = acc.to(c_ptr.dtype.element_ty)
    offs_cm = pid_m * BLOCK_M + tl.arange(0, BLOCK_M)
    offs_cn = pid_n * BLOCK_N + tl.arange(0, BLOCK_N)
    c_ptrs = c_ptr + offs_cm[:, None] * stride_cm + offs_cn[None, :] * stride_cn
    mask = (offs_cm[:, None] < M) & (offs_cn[None, :] < N)
    tl.store(c_ptrs, c, mask=mask)

# config = {"BLOCK_K": 32, "BLOCK_M": 256, "BLOCK_N": 256, "GROUP_M": 8, "arch": "sm_100", "dtype": "bf16", "num_ctas": 1, "num_stages": 3, "num_warps": 2}
# arch = sm_100


// ===== COMPILED SASS (sm_100a) =====

	.target	sm_100a

	.elftype	@"ET_EXEC"


//--------------------- .note.nv.tkinfo           --------------------------
	.section	.note.nv.tkinfo,"",@"SHT_NOTE"
	.sectionflags	@"SHF_NOTE_NV_TKINFO"
	.tkinfo
        /*0018*/ 	.word	0x00000081
        /*0030*/ 	.string	""
        /*0030*/ 	.string	"ptxas-blackwell"
        /*0030*/ 	.string	"Cuda compilation tools, release 12.9, V12.9.86"
        /*0030*/ 	.string	"Build cuda_12.9.r12.9/compiler.36037853_0"
        /*0030*/ 	.string	"-v  -suppress-debug-info  -lineinfo  -arch sm_100a "



//--------------------- .note.nv.cuver            --------------------------
	.section	.note.nv.cuver,"",@"SHT_NOTE"
	.sectionflags	@"SHF_NOTE_NV_CUVER"
        /*0018*/ 	.short	0x0001
        /*001a*/ 	.short	0x0064
        /*001c*/ 	.short	0x0001
        /*001e*/ 	.short	0x0000
        /*0020*/ 	.short	0x0001
        /*0022*/ 	.short	0x0000


//--------------------- .nv.info                  --------------------------
	.section	.nv.info,"",@"SHT_CUDA_INFO"
	.align	4


	//----- nvinfo : EIATTR_REGCOUNT
	.align		4
        /*0000*/ 	.byte	0x04, 0x2f
        /*0002*/ 	.short	(.L_1 - .L_0)
	.align		4
.L_0:
        /*0004*/ 	.word	index@(matmul_kernel)
        /*0008*/ 	.word	0x00000020


	//----- nvinfo : EIATTR_FRAME_SIZE
	.align		4
.L_1:
        /*000c*/ 	.byte	0x04, 0x11
        /*000e*/ 	.short	(.L_3 - .L_2)
	.align		4
.L_2:
        /*0010*/ 	.word	index@(matmul_kernel)
        /*0014*/ 	.word	0x00004070


	//----- nvinfo : EIATTR_MIN_STACK_SIZE
	.align		4
.L_3:
        /*0018*/ 	.byte	0x04, 0x12
        /*001a*/ 	.short	(.L_5 - .L_4)
	.align		4
.L_4:
        /*001c*/ 	.word	index@(matmul_kernel)
        /*0020*/ 	.word	0x00004070
.L_5:


//--------------------- .nv.info.matmul_kernel    --------------------------
	.section	.nv.info.matmul_kernel,"",@"SHT_CUDA_INFO"
	.sectionflags	@""
	.align	4


	//----- nvinfo : EIATTR_CUDA_API_VERSION
	.align		4
        /*0000*/ 	.byte	0x04, 0x37
        /*0002*/ 	.short	(.L_7 - .L_6)
.L_6:
        /*0004*/ 	.word	0x00000081


	//----- nvinfo : EIATTR_KPARAM_INFO
	.align		4
.L_7:
        /*0008*/ 	.byte	0x04, 0x17
        /*000a*/ 	.short	(.L_9 - .L_8)
.L_8:
        /*000c*/ 	.word	0x00000000
        /*0010*/ 	.short	0x000d
        /*0012*/ 	.short	0x0048
        /*0014*/ 	.byte	0x00, 0xf4, 0x21, 0x00


	//----- nvinfo : EIATTR_KPARAM_INFO
	.align		4
.L_9:
        /*0018*/ 	.byte	0x04, 0x17
        /*001a*/ 	.short	(.L_11 - .L_10)
.L_10:
        /*001c*/ 	.word	0x00000000
        /*0020*/ 	.short	0x000c
        /*0022*/ 	.short	0x0040
        /*0024*/ 	.byte	0x00, 0xf4, 0x21, 0x00


	//----- nvinfo : EIATTR_KPARAM_INFO
	.align		4
.L_11:
        /*0028*/ 	.byte	0x04, 0x17
        /*002a*/ 	.short	(.L_13 - .L_12)
.L_12:
        /*002c*/ 	.word	0x00000000
        /*0030*/ 	.short	0x000b
        /*0032*/ 	.short	0x0038
        /*0034*/ 	.byte	0x00, 0xf0, 0x11, 0x00


	//----- nvinfo : EIATTR_KPARAM_INFO
	.align		4
.L_13:
        /*0038*/ 	.byte	0x04, 0x17
        /*003a*/ 	.short	(.L_15 - .L_14)
.L_14:
        /*003c*/ 	.word	0x00000000
        /*0040*/ 	.short	0x000a
        /*0042*/ 	.short	0x0034
        /*0044*/ 	.byte	0x00, 0xf0, 0x11, 0x00


	//----- nvinfo : EIATTR_KPARAM_INFO
	.align		4
.L_15:
        /*0048*/ 	.byte	0x04, 0x17
        /*004a*/ 	.short	(.L_17 - .L_16)
.L_16:
        /*004c*/ 	.word	0x00000000
        /*0050*/ 	.short	0x0009
        /*0052*/ 	.short	0x0030
        /*0054*/ 	.byte	0x00, 0xf0, 0x11, 0x00


	//----- nvinfo : EIATTR_KPARAM_INFO
	.align		4
.L_17:
        /*0058*/ 	.byte	0x04, 0x17
        /*005a*/ 	.short	(.L_19 - .L_18)
.L_18:
        /*005c*/ 	.word	0x00000000
        /*0060*/ 	.short	0x0008
        /*0062*/ 	.short	0x002c
        /*0064*/ 	.byte	0x00, 0xf0, 0x11, 0x00


	//----- nvinfo : EIATTR_KPARAM_INFO
	.align		4
.L_19:
        /*0068*/ 	.byte	0x04, 0x17
        /*006a*/ 	.short	(.L_21 - .L_20)
.L_20:
        /*006c*/ 	.word	0x00000000
        /*0070*/ 	.short	0x0007
        /*0072*/ 	.short	0x0028
        /*0074*/ 	.byte	0x00, 0xf0, 0x11, 0x00


	//----- nvinfo : EIATTR_KPARAM_INFO
	.align		4
.L_21:
        /*0078*/ 	.byte	0x04, 0x17
        /*007a*/ 	.short	(.L_23 - .L_22)
.L_22:
        /*007c*/ 	.word	0x00000000
        /*0080*/ 	.short	0x0006
        /*0082*/ 	.short	0x0024
        /*0084*/ 	.byte	0x00, 0xf0, 0x11, 0x00


	//----- nvinfo : EIATTR_KPARAM_INFO
	.align		4
.L_23:
        /*0088*/ 	.byte	0x04, 0x17
        /*008a*/ 	.short	(.L_25 - .L_24)
.L_24:
        /*008c*/ 	.word	0x00000000
        /*0090*/ 	.short	0x0005
        /*0092*/ 	.short	0x0020
        /*0094*/ 	.byte	0x00, 0xf0, 0x11, 0x00


	//----- nvinfo : EIATTR_KPARAM_INFO
	.align		4
.L_25:
        /*0098*/ 	.byte	0x04, 0x17
        /*009a*/ 	.short	(.L_27 - .L_26)
.L_26:
        /*009c*/ 	.word	0x00000000
        /*00a0*/ 	.short	0x0004
        /*00a2*/ 	.short	0x001c
        /*00a4*/ 	.byte	0x00, 0xf0, 0x11, 0x00


	//----- nvinfo : EIATTR_KPARAM_INFO
	.align		4
.L_27:
        /*00a8*/ 	.byte	0x04, 0x17
        /*00aa*/ 	.short	(.L_29 - .L_28)
.L_28:
        /*00ac*/ 	.word	0x00000000
        /*00b0*/ 	.short	0x0003
        /*00b2*/ 	.short	0x0018
        /*00b4*/ 	.byte	0x00, 0xf0, 0x11, 0x00


	//----- nvinfo : EIATTR_KPARAM_INFO
	.align		4
.L_29:
        /*00b8*/ 	.byte	0x04, 0x17
        /*00ba*/ 	.short	(.L_31 - .L_30)
.L_30:
        /*00bc*/ 	.word	0x00000000
        /*00c0*/ 	.short	0x0002
        /*00c2*/ 	.short	0x0010
        /*00c4*/ 	.byte	0x00, 0xf4, 0x21, 0x00


	//----- nvinfo : EIATTR_KPARAM_INFO
	.align		4
.L_31:
        /*00c8*/ 	.byte	0x04, 0x17
        /*00ca*/ 	.short	(.L_33 - .L_32)
.L_32:
        /*00cc*/ 	.word	0x00000000
        /*00d0*/ 	.short	0x0001
        /*00d2*/ 	.short	0x0008
        /*00d4*/ 	.byte	0x00, 0xf4, 0x21, 0x00


	//----- nvinfo : EIATTR_KPARAM_INFO
	.align		4
.L_33:
        /*00d8*/ 	.byte	0x04, 0x17
        /*00da*/ 	.short	(.L_35 - .L_34)
.L_34:
        /*00dc*/ 	.word	0x00000000
        /*00e0*/ 	.short	0x0000
        /*00e2*/ 	.short	0x0000
        /*00e4*/ 	.byte	0x00, 0xf4, 0x21, 0x00


	//----- nvinfo : EIATTR_SPARSE_MMA_MASK
	.align		4
.L_35:
        /*00e8*/ 	.byte	0x03, 0x50
        /*00ea*/ 	.short	0x0000


	//----- nvinfo : EIATTR_MAXREG_COUNT
	.align		4
        /*00ec*/ 	.byte	0x03, 0x1b
        /*00ee*/ 	.short	0x00ff


	//----- nvinfo : EIATTR_NUM_BARRIERS
	.align		4
        /*00f0*/ 	.byte	0x02, 0x4c
        /*00f2*/ 	.byte	0x01
	.zero		1


	//----- nvinfo : EIATTR_ANNOTATIONS
	.align		4
        /*00f4*/ 	.byte	0x04, 0x55
        /*00f6*/ 	.short	(.L_37 - .L_36)


	//   ....[0]....
.L_36:
        /*00f8*/ 	.word	0x00000001
        /*00fc*/ 	.byte	0xf0, 0x00, 0x00, 0x00, 0x01, 0x00, 0x00, 0x00, 0x20, 0x01, 0x00, 0x00, 0x01, 0x00, 0x00, 0x00
        /* <DEDUP_REMOVED lines=3238> */
        /*cb6c*/ 	.byte	0x50, 0xc0, 0x02, 0x00, 0x01, 0x00, 0x00, 0x00, 0x60, 0xc0, 0x02, 0x00


	//----- nvinfo : EIATTR_VRC_CTA_INIT_COUNT
	.align		4
.L_37:
        /*cb78*/ 	.byte	0x02, 0x4a
	.zero		1
	.zero		1


	//----- nvinfo : EIATTR_EXIT_INSTR_OFFSETS
	.align		4
        /*cb7c*/ 	.byte	0x04, 0x1c
        /*cb7e*/ 	.short	(.L_39 - .L_38)


	//   ....[0]....
.L_38:
        /*cb80*/ 	.word	0x0006a520


	//   ....[1]....
        /*cb84*/ 	.word	0x0006a550


	//----- nvinfo : EIATTR_REQNTID
	.align		4
.L_39:
        /*cb88*/ 	.byte	0x04, 0x10
        /*cb8a*/ 	.short	(.L_41 - .L_40)
.L_40:
        /*cb8c*/ 	.word	0x00000040
        /*cb90*/ 	.word	0x00000001
        /*cb94*/ 	.word	0x00000001


	//----- nvinfo : EIATTR_CBANK_PARAM_SIZE
	.align		4
.L_41:
        /*cb98*/ 	.byte	0x03, 0x19
        /*cb9a*/ 	.short	0x0050


	//----- nvinfo : EIATTR_PARAM_CBANK
	.align		4
        /*cb9c*/ 	.byte	0x04, 0x0a
        /*cb9e*/ 	.short	(.L_43 - .L_42)
	.align		4
.L_42:
        /*cba0*/ 	.word	index@(.nv.constant0.matmul_kernel)
        /*cba4*/ 	.short	0x0380
        /*cba6*/ 	.short	0x0050


	//----- nvinfo : EIATTR_SW_WAR
	.align		4
.L_43:
        /*cba8*/ 	.byte	0x04, 0x36
        /*cbaa*/ 	.short	(.L_45 - .L_44)
.L_44:
        /*cbac*/ 	.word	0x00000008
.L_45:


//--------------------- .nv.compat                --------------------------
	.section	.nv.compat,"",@"SHT_CUDA_COMPAT_INFO"
	.align	4
        /*0000*/ 	.byte	0x02, 0x02, 0x01, 0x00, 0x02, 0x05, 0x05, 0x00, 0x02, 0x03, 0x00, 0x00, 0x02, 0x06, 0x01, 0x00


//--------------------- .nv.callgraph             --------------------------
	.section	.nv.callgraph,"",@"SHT_CUDA_CALLGRAPH"
	.align	4
	.sectionentsize	8
	.align		4
        /*0000*/ 	.word	0x00000000
	.align		4
        /*0004*/ 	.word	0xffffffff
	.align		4
        /*0008*/ 	.word	0x00000000
	.align		4
        /*000c*/ 	.word	0xfffffffe
	.align		4
        /*0010*/ 	.word	0x00000000
	.align		4
        /*0014*/ 	.word	0xfffffffd
	.align		4
        /*0018*/ 	.word	0x00000000
	.align		4
        /*001c*/ 	.word	0xfffffffc


//--------------------- .text.matmul_kernel       --------------------------
	.section	.text.matmul_kernel,"ax",@progbits
	.align	128
        .global         matmul_kernel
        .type           matmul_kernel,@function
        .size           matmul_kernel,(.L_x_3 - matmul_kernel)
        .other          matmul_kernel,@"STO_CUDA_ENTRY STV_DEFAULT"
matmul_kernel:
.text.matmul_kernel:
[----:B------:R-:W0:Y:S08]  /*0000*/  LDC R1, c[0x0][0x37c] ;  /* 0x0000df00ff017b82 */ /* 0x000e300000000800 */
[----:B------:R-:W1:Y:S01]  /*0010*/  LDC.64 R2, c[0x0][0x398] ;  /* 0x0000e600ff027b82 */ /* 0x000e620000000a00 */
[----:B0-----:R-:W-:Y:S01]  /*0020*/  VIADD R1, R1, 0xffffbf90 ;  /* 0xffffbf9001017836 */ /* 0x001fe20000000000 */
[----:B------:R-:W0:Y:S01]  /*0030*/  S2R R29, SR_TID.X ;  /* 0x00000000001d7919 */ /* 0x000e220000002100 */
[----:B------:R-:W2:Y:S01]  /*0040*/  LDCU UR5, c[0x0][0x3a0] ;  /* 0x00007400ff0577ac */ /* 0x000ea20008000800 */
[----:B------:R-:W-:-:S02]  /*0050*/  CS2R R24, SRZ ;  /* 0x0000000000187805 */ /* 0x000fc4000001ff00 */
[----:B------:R-:W-:Y:S02]  /*0060*/  CS2R R26, SRZ ;  /* 0x00000000001a7805 */ /* 0x000fe4000001ff00 */
[----:B------:R-:W-:Y:S02]  /*0070*/  CS2R R20, SRZ ;  /* 0x0000000000147805 */ /* 0x000fe4000001ff00 */
[----:B------:R-:W-:Y:S01]  /*0080*/  CS2R R22, SRZ ;  /* 0x0000000000167805 */ /* 0x000fe2000001ff00 */
[----:B------:R-:W3:Y:S01]  /*0090*/  S2UR UR7, SR_CgaCtaId ;  /* 0x00000000000779c3 */ /* 0x000ee20000008800 */
[----:B------:R-:W-:Y:S02]  /*00a0*/  CS2R R16, SRZ ;  /* 0x0000000000107805 */ /* 0x000fe4000001ff00 */
[----:B------:R-:W-:Y:S01]  /*00b0*/  CS2R R18, SRZ ;  /* 0x0000000000127805 */ /* 0x000fe2000001ff00 */
[----:B------:R-:W-:Y:S01]  /*00c0*/  UMOV UR6, 0x400 ;  /* 0x0000040000067882 */ /* 0x000fe20000000000 */
[----:B------:R-:W4:Y:S01]  /*00d0*/  LDCU.64 UR34, c[0x0][0x358] ;  /* 0x00006b00ff2277ac */ /* 0x000f220008000a00 */
[----:B--2---:R-:W-:Y:S01]  /*00e0*/  UIADD3 UR5, UPT, UPT, UR5, 0x1f, URZ ;  /* 0x0000001f05057890 */ /* 0x004fe2000fffe0ff */
[----:B-1----:R0:W-:Y:S01]  /*00f0*/  STL [R1+0x1a78], R3 ;  /* 0x001a780301007387 */ /* 0x0021e20000100800 */
[----:B------:R-:W-:-:S02]  /*0100*/  VIADD R0, R3, 0xff ;  /* 0x000000ff03007836 */ /* 0x000fc40000000000 */
[----:B------:R-:W-:Y:S01]  /*0110*/  UISETP.GE.AND UP0, UPT, UR5, 0x20, UPT ;  /* 0x000000200500788c */ /* 0x000fe2000bf06270 */
[----:B------:R-:W-:Y:S02]  /*0120*/  STL [R1+0x30], RZ ;  /* 0x000030ff01007387 */ /* 0x000fe40000100800 */
[----:B------:R-:W-:Y:S02]  /*0130*/  SHF.R.S32.HI R5, RZ, 0x1f, R0 ;  /* 0x0000001fff057819 */ /* 0x000fe40000011400 */
[----:B------:R-:W-:Y:S01]  /*0140*/  STL [R1+0x34], RZ ;  /* 0x000034ff01007387 */ /* 0x000fe20000100800 */
[----:B---3--:R-:W-:Y:S01]  /*0150*/  ULEA UR6, UR7, UR6, 0x18 ;  /* 0x0000000607067291 */ /* 0x008fe2000f8ec0ff */
[----:B------:R-:W-:Y:S02]  /*0160*/  LEA.HI R5, R5, R0, RZ, 0x8 ;  /* 0x0000000005057211 */ /* 0x000fe400078f40ff */
[----:B------:R-:W-:Y:S01]  /*0170*/  STL [R1+0x38], RZ ;  /* 0x000038ff01007387 */ /* 0x000fe20000100800 */
[----:B0-----:R-:W-:-:S02]  /*0180*/  LOP3.LUT R3, R29, 0x3f, RZ, 0xc0, !PT ;  /* 0x0000003f1d037812 */ /* 0x001fc400078ec0ff */
[----:B------:R-:W-:Y:S01]  /*0190*/  SHF.R.S32.HI R0, RZ, 0x8, R5 ;  /* 0x00000008ff007819 */ /* 0x000fe20000011405 */
[----:B------:R-:W-:Y:S04]  /*01a0*/  STL [R1+0x3c], RZ ;  /* 0x00003cff01007387 */ /* 0x000fe80000100800 */
[----:B------:R-:W-:Y:S01]  /*01b0*/  STL [R1+0x20], RZ ;  /* 0x000020ff01007387 */ /* 0x000fe20000100800 */
[----:B------:R-:W-:-:S03]  /*01c0*/  IMAD.SHL.U32 R0, R0, 0x8, RZ ;  /* 0x0000000800007824 */ /* 0x000fc600078e00ff */
[----:B------:R-:W-:Y:S02]  /*01d0*/  STL [R1+0x24], RZ ;  /* 0x000024ff01007387 */ /* 0x000fe40000100800 */
[-C--:B------:R-:W-:Y:S02]  /*01e0*/  IABS R9, R0.reuse ;  /* 0x0000000000097213 */ /* 0x080fe40000000000 */
[----:B------:R-:W-:Y:S01]  /*01f0*/  STL [R1+0x28], RZ ;  /* 0x000028ff01007387 */ /* 0x000fe20000100800 */
[----:B------:R-:W-:Y:S01]  /*0200*/  IABS R12, R0 ;  /* 0x00000000000c7213 */ /* 0x000fe20000000000 */
[----:B------:R-:W0:Y:S02]  /*0210*/  I2F.RP R4, R9 ;  /* 0x0000000900047306 */ /* 0x000e240000209400 */
[----:B------:R-:W-:Y:S04]  /*0220*/  STL [R1+0x2c], RZ ;  /* 0x00002cff01007387 */ /* 0x000fe80000100800 */
[----:B------:R-:W-:Y:S04]  /*0230*/  STL [R1+0x10], RZ ;  /* 0x000010ff01007387 */ /* 0x000fe80000100800 */
[----:B------:R-:W-:Y:S04]  /*0240*/  STL [R1+0x14], RZ ;  /* 0x000014ff01007387 */ /* 0x000fe80000100800 */
[----:B------:R-:W-:Y:S01]  /*0250*/  STL [R1+0x18], RZ ;  /* 0x000018ff01007387 */ /* 0x000fe20000100800 */
[----:B0-----:R-:W0:Y:S03]  /*0260*/  MUFU.RCP R4, R4 ;  /* 0x0000000400047308 */ /* 0x001e260000001000 */
[----:B------:R-:W-:Y:S04]  /*0270*/  STL [R1+0x1c], RZ ;  /* 0x00001cff01007387 */ /* 0x000fe80000100800 */
[----:B------:R-:W-:Y:S04]  /*0280*/  STL [R1], RZ ;  /* 0x000000ff01007387 */ /* 0x000fe80000100800 */
[----:B------:R-:W-:Y:S04]  /*0290*/  STL [R1+0x4], RZ ;  /* 0x000004ff01007387 */ /* 0x000fe80000100800 */
[----:B------:R-:W-:Y:S01]  /*02a0*/  STL [R1+0x8], RZ ;  /* 0x000008ff01007387 */ /* 0x000fe20000100800 */
[----:B0-----:R-:W-:-:S03]  /*02b0*/  VIADD R6, R4, 0xffffffe ;  /* 0x0ffffffe04067836 */ /* 0x001fc60000000000 */
[----:B------:R-:W-:Y:S01]  /*02c0*/  STL [R1+0xc], RZ ;  /* 0x00000cff01007387 */ /* 0x000fe20000100800 */
[----:B------:R-:W-:Y:S01]  /*02d0*/  IMAD.MOV R4, RZ, RZ, -R12 ;  /* 0x000000ffff047224 */ /* 0x000fe200078e0a0c */
[----:B------:R0:W1:Y:S02]  /*02e0*/  F2I.FTZ.U32.TRUNC.NTZ R7, R6 ;  /* 0x0000000600077305 */ /* 0x000064000021f000 */
[----:B------:R-:W-:Y:S04]  /*02f0*/  STL [R1+0x40], RZ ;  /* 0x000040ff01007387 */ /* 0x000fe80000100800 */
[----:B------:R-:W-:Y:S01]  /*0300*/  STL [R1+0x44], RZ ;  /* 0x000044ff01007387 */ /* 0x000fe20000100800 */
[----:B0-----:R-:W-:-:S03]  /*0310*/  IMAD.MOV.U32 R6, RZ, RZ, RZ ;  /* 0x000000ffff067224 */ /* 0x001fc600078e00ff */
[----:B------:R-:W-:Y:S04]  /*0320*/  STL [R1+0x48], RZ ;  /* 0x000048ff01007387 */ /* 0x000fe80000100800 */
[----:B------:R-:W-:Y:S01]  /*0330*/  STL [R1+0x4c], RZ ;  /* 0x00004cff01007387 */ /* 0x000fe20000100800 */
[----:B-1----:R-:W-:-:S03]  /*0340*/  IMAD.MOV R8, RZ, RZ, -R7 ;  /* 0x000000ffff087224 */ /* 0x002fc600078e0a07 */
[----:B------:R-:W-:Y:S01]  /*0350*/  STL [R1+0x50], RZ ;  /* 0x000050ff01007387 */ /* 0x000fe20000100800 */
[----:B------:R-:W-:-:S03]  /*0360*/  IMAD R11, R8, R9, RZ ;  /* 0x00000009080b7224 */ /* 0x000fc600078e02ff */
[----:B------:R-:W-:Y:S01]  /*0370*/  STL [R1+0x54], RZ ;  /* 0x000054ff01007387 */ /* 0x000fe20000100800 */
[----:B------:R-:W-:-:S03]  /*0380*/  IMAD.HI.U32 R7, R7, R11, R6 ;  /* 0x0000000b07077227 */ /* 0x000fc600078e0006 */
[----:B------:R-:W-:Y:S04]  /*0390*/  STL [R1+0x58], RZ ;  /* 0x000058ff01007387 */ /* 0x000fe80000100800 */
        /* <DEDUP_REMOVED lines=188> */
[----:B------:R-:W-:Y:S01]  /*0f60*/  STL [R1+0x43c], RZ ;  /* 0x00043cff01007387 */ /* 0x000fe20000100800 */
[----:B------:R-:W0:Y:S03]  /*0f70*/  S2R R5, SR_CTAID.X ;  /* 0x0000000000057919 */ /* 0x000e260000002500 */
        /* <DEDUP_REMOVED lines=8> */
[----:B0-----:R-:W-:-:S03]  /*1000*/  IABS R10, R5 ;  /* 0x00000005000a7213 */ /* 0x001fc60000000000 */
[----:B------:R-:W-:Y:S02]  /*1010*/  STL [R1+0x4e0], RZ ;  /* 0x0004e0ff01007387 */ /* 0x000fe40000100800 */
[----:B------:R-:W-:Y:S02]  /*1020*/  IMAD.MOV.U32 R8, RZ, RZ, R10 ;  /* 0x000000ffff087224 */ /* 0x000fe400078e000a */
[----:B------:R-:W-:Y:S02]  /*1030*/  STL [R1+0x4e4], RZ ;  /* 0x0004e4ff01007387 */ /* 0x000fe40000100800 */
[----:B------:R-:W-:Y:S02]  /*1040*/  IMAD.HI.U32 R7, R7, R8, RZ ;  /* 0x0000000807077227 */ /* 0x000fe400078e00ff */
[----:B------:R-:W-:Y:S02]  /*1050*/  STL [R1+0x4e8], RZ ;  /* 0x0004e8ff01007387 */ /* 0x000fe40000100800 */
[----:B------:R-:W-:-:S02]  /*1060*/  IMAD R4, R7, R4, R8 ;  /* 0x0000000407047224 */ /* 0x000fc400078e0208 */
[----:B------:R-:W-:Y:S03]  /*1070*/  STL [R1+0x4ec], RZ ;  /* 0x0004ecff01007387 */ /* 0x000fe60000100800 */
[----:B------:R-:W-:Y:S01]  /*1080*/  ISETP.GT.U32.AND P1, PT, R9, R4, PT ;  /* 0x000000040900720c */ /* 0x000fe20003f24070 */
[----:B------:R-:W-:Y:S04]  /*1090*/  STL [R1+0x4d0], RZ ;  /* 0x0004d0ff01007387 */ /* 0x000fe80000100800 */
[----:B------:R-:W-:Y:S04]  /*10a0*/  STL [R1+0x4d4], RZ ;  /* 0x0004d4ff01007387 */ /* 0x000fe80000100800 */
[----:B------:R-:W-:Y:S04]  /*10b0*/  STL [R1+0x4d8], RZ ;  /* 0x0004d8ff01007387 */ /* 0x000fe80000100800 */
[----:B------:R-:W-:Y:S01]  /*10c0*/  STL [R1+0x4dc], RZ ;  /* 0x0004dcff01007387 */ /* 0x000fe20000100800 */
[----:B------:R-:W-:-:S02]  /*10d0*/  @!P1 IMAD.IADD R4, R4, 0x1, -R9 ;  /* 0x0000000104049824 */ /* 0x000fc400078e0a09 */
[----:B------:R-:W-:Y:S01]  /*10e0*/  @!P1 VIADD R7, R7, 0x1 ;  /* 0x0000000107079836 */ /* 0x000fe20000000000 */
[----:B------:R-:W-:Y:S01]  /*10f0*/  STL [R1+0x4c0], RZ ;  /* 0x0004c0ff01007387 */ /* 0x000fe20000100800 */
[----:B------:R-:W-:Y:S02]  /*1100*/  ISETP.NE.AND P1, PT, R0, RZ, PT ;  /* 0x000000ff0000720c */ /* 0x000fe40003f25270 */
[----:B------:R-:W-:Y:S01]  /*1110*/  ISETP.GE.U32.AND P0, PT, R4, R9, PT ;  /* 0x000000090400720c */ /* 0x000fe20003f06070 */
[----:B------:R-:W-:Y:S01]  /*1120*/  STL [R1+0x4c4], RZ ;  /* 0x0004c4ff01007387 */ /* 0x000fe20000100800 */
[----:B------:R-:W-:-:S03]  /*1130*/  LOP3.LUT R4, R5, R0, RZ, 0x3c, !PT ;  /* 0x0000000005047212 */ /* 0x000fc600078e3cff */
[----:B------:R-:W-:Y:S01]  /*1140*/  STL [R1+0x4c8], RZ ;  /* 0x0004c8ff01007387 */ /* 0x000fe20000100800 */
[----:B------:R-:W-:Y:S01]  /*1150*/  ISETP.GE.AND P2, PT, R4, RZ, PT ;  /* 0x000000ff0400720c */ /* 0x000fe20003f46270 */
[----:B------:R-:W-:Y:S02]  /*1160*/  VIADD R4, R2, 0xff ;  /* 0x000000ff02047836 */ /* 0x000fe40000000000 */
[----:B------:R-:W-:Y:S04]  /*1170*/  STL [R1+0x4cc], RZ ;  /* 0x0004ccff01007387 */ /* 0x000fe80000100800 */
[----:B------:R-:W-:Y:S01]  /*1180*/  STL [R1+0x500], RZ ;  /* 0x000500ff01007387 */ /* 0x000fe20000100800 */
[----:B------:R-:W-:-:S03]  /*1190*/  @P0 VIADD R7, R7, 0x1 ;  /* 0x0000000107070836 */ /* 0x000fc60000000000 */
[----:B------:R-:W-:Y:S01]  /*11a0*/  STL [R1+0x504], RZ ;  /* 0x000504ff01007387 */ /* 0x000fe20000100800 */
[----:B------:R-:W-:Y:S01]  /*11b0*/  IMAD.MOV.U32 R6, RZ, RZ, R7 ;  /* 0x000000ffff067224 */ /* 0x000fe200078e0007 */
[----:B------:R-:W-:Y:S02]  /*11c0*/  SHF.R.S32.HI R7, RZ, 0x1f, R4 ;  /* 0x0000001fff077819 */ /* 0x000fe40000011404 */
[----:B------:R-:W-:Y:S01]  /*11d0*/  STL [R1+0x508], RZ ;  /* 0x000508ff01007387 */ /* 0x000fe20000100800 */
[----:B------:R-:W-:Y:S01]  /*11e0*/  @!P2 IMAD.MOV R6, RZ, RZ, -R6 ;  /* 0x000000ffff06a224 */ /* 0x000fe200078e0a06 */
[----:B------:R-:W-:Y:S02]  /*11f0*/  @!P1 LOP3.LUT R6, RZ, R0, RZ, 0x33, !PT ;  /* 0x00000000ff069212 */ /* 0x000fe400078e33ff */
[----:B------:R-:W-:Y:S01]  /*1200*/  STL [R1+0x50c], RZ ;  /* 0x00050cff01007387 */ /* 0x000fe20000100800 */
[----:B------:R-:W-:Y:S02]  /*1210*/  LEA.HI R7, R7, R4, RZ, 0x8 ;  /* 0x0000000407077211 */ /* 0x000fe400078f40ff */
[----:B------:R-:W-:Y:S01]  /*1220*/  IMAD.SHL.U32 R4, R6, 0x8, RZ ;  /* 0x0000000806047824 */ /* 0x000fe200078e00ff */
[----:B------:R-:W-:Y:S01]  /*1230*/  STL [R1+0x510], RZ ;  /* 0x000510ff01007387 */ /* 0x000fe20000100800 */
[----:B------:R-:W-:-:S03]  /*1240*/  IMAD.MOV R6, RZ, RZ, -R6 ;  /* 0x000000ffff067224 */ /* 0x000fc600078e0a06 */
[----:B------:R-:W-:Y:S01]  /*1250*/  STL [R1+0x514], RZ ;  /* 0x000514ff01007387 */ /* 0x000fe20000100800 */
[----:B------:R-:W-:Y:S01]  /*1260*/  LEA.HI.SX32 R7, R7, -R4, 0x18 ;  /* 0x8000000407077211 */ /* 0x000fe200078fc2ff */
[----:B------:R-:W-:Y:S02]  /*1270*/  IMAD R15, R0, R6, R5 ;  /* 0x00000006000f7224 */ /* 0x000fe400078e0205 */
[----:B------:R-:W-:Y:S01]  /*1280*/  STL [R1+0x518], RZ ;  /* 0x000518ff01007387 */ /* 0x000fe20000100800 */
[----:B------:R-:W-:Y:S01]  /*1290*/  VIMNMX R8, PT, PT, R7, 0x8, PT ;  /* 0x0000000807087848 */ /* 0x000fe20003fe0100 */
[----:B------:R-:W-:Y:S01]  /*12a0*/  IMAD.MOV.U32 R6, RZ, RZ, RZ ;  /* 0x000000ffff067224 */ /* 0x000fe200078e00ff */
[----:B------:R-:W-:Y:S01]  /*12b0*/  IABS R13, R15 ;  /* 0x0000000f000d7213 */ /* 0x000fe20000000000 */
[----:B------:R-:W-:Y:S01]  /*12c0*/  STL [R1+0x51c], RZ ;  /* 0x00051cff01007387 */ /* 0x000fe20000100800 */
[----:B------:R-:W-:-:S03]  /*12d0*/  IABS R11, R8 ;  /* 0x00000008000b7213 */ /* 0x000fc60000000000 */
[----:B------:R-:W-:Y:S01]  /*12e0*/  STL [R1+0x520], RZ ;  /* 0x000520ff01007387 */ /* 0x000fe20000100800 */
[----:B------:R-:W0:Y:S03]  /*12f0*/  I2F.RP R9, R11 ;  /* 0x0000000b00097306 */ /* 0x000e260000209400 */
[----:B------:R-:W-:Y:S04]  /*1300*/  STL [R1+0x524], RZ ;  /* 0x000524ff01007387 */ /* 0x000fe80000100800 */
[----:B------:R-:W-:Y:S04]  /*1310*/  STL [R1+0x528], RZ ;  /* 0x000528ff01007387 */ /* 0x000fe80000100800 */
[----:B------:R-:W-:Y:S04]  /*1320*/  STL [R1+0x52c], RZ ;  /* 0x00052cff01007387 */ /* 0x000fe80000100800 */
[----:B------:R-:W-:Y:S01]  /*1330*/  STL [R1+0x530], RZ ;  /* 0x000530ff01007387 */ /* 0x000fe20000100800 */
[----:B0-----:R-:W0:Y:S03]  /*1340*/  MUFU.RCP R9, R9 ;  /* 0x0000000900097308 */ /* 0x001e260000001000 */
[----:B------:R-:W-:Y:S04]  /*1350*/  STL [R1+0x534], RZ ;  /* 0x000534ff01007387 */ /* 0x000fe80000100800 */
[----:B------:R-:W-:Y:S04]  /*1360*/  STL [R1+0x538], RZ ;  /* 0x000538ff01007387 */ /* 0x000fe80000100800 */
[----:B------:R-:W-:Y:S04]  /*1370*/  STL [R1+0x53c], RZ ;  /* 0x00053cff01007387 */ /* 0x000fe80000100800 */
[----:B------:R-:W-:Y:S01]  /*1380*/  STL [R1+0x5f0], RZ ;  /* 0x0005f0ff01007387 */ /* 0x000fe20000100800 */
[----:B0-----:R-:W-:-:S03]  /*1390*/  VIADD R7, R9, 0xffffffe ;  /* 0x0ffffffe09077836 */ /* 0x001fc60000000000 */
[----:B------:R-:W-:Y:S04]  /*13a0*/  STL [R1+0x5f4], RZ ;  /* 0x0005f4ff01007387 */ /* 0x000fe80000100800 */
[----:B------:R-:W-:Y:S01]  /*13b0*/  STL [R1+0x5f8], RZ ;  /* 0x0005f8ff01007387 */ /* 0x000fe20000100800 */
[----:B------:R-:W0:Y:S03]  /*13c0*/  F2I.FTZ.U32.TRUNC.NTZ R7, R7 ;  /* 0x0000000700077305 */ /* 0x000e26000021f000 */
[----:B------:R-:W-:Y:S04]  /*13d0*/  STL [R1+0x5fc], RZ ;  /* 0x0005fcff01007387 */ /* 0x000fe80000100800 */
[----:B------:R-:W-:Y:S04]  /*13e0*/  STL [R1+0x5e0], RZ ;  /* 0x0005e0ff01007387 */ /* 0x000fe80000100800 */
[----:B------:R-:W-:Y:S04]  /*13f0*/  STL [R1+0x5e4], RZ ;  /* 0x0005e4ff01007387 */ /* 0x000fe80000100800 */
[----:B------:R-:W-:Y:S01]  /*1400*/  STL [R1+0x5e8], RZ ;  /* 0x0005e8ff01007387 */ /* 0x000fe20000100800 */
[----:B0-----:R-:W-:-:S03]  /*1410*/  IMAD.MOV R10, RZ, RZ, -R7 ;  /* 0x000000ffff0a7224 */ /* 0x001fc600078e0a07 */
[----:B------:R-:W-:Y:S01]  /*1420*/  STL [R1+0x5ec], RZ ;  /* 0x0005ecff01007387 */ /* 0x000fe20000100800 */
[----:B------:R-:W-:-:S03]  /*1430*/  IMAD.MOV.U32 R0, RZ, RZ, R10 ;  /* 0x000000ffff007224 */ /* 0x000fc600078e000a */
[----:B------:R-:W-:Y:S01]  /*1440*/  STL [R1+0x550], RZ ;  /* 0x000550ff01007387 */ /* 0x000fe20000100800 */
[----:B------:R-:W-:Y:S01]  /*1450*/  IMAD R5, R0, R11, RZ ;  /* 0x0000000b00057224 */ /* 0x000fe200078e02ff */
[----:B------:R-:W-:Y:S02]  /*1460*/  IABS R0, R8 ;  /* 0x0000000800007213 */ /* 0x000fe40000000000 */
[----:B------:R-:W-:Y:S01]  /*1470*/  STL [R1+0x554], RZ ;  /* 0x000554ff01007387 */ /* 0x000fe20000100800 */
[----:B------:R-:W-:-:S03]  /*1480*/  IMAD.HI.U32 R6, R7, R5, R6 ;  /* 0x0000000507067227 */ /* 0x000fc600078e0006 */
[----:B------:R-:W-:Y:S01]  /*1490*/  STL [R1+0x558], RZ ;  /* 0x000558ff01007387 */ /* 0x000fe20000100800 */
[----:B------:R-:W-:Y:S02]  /*14a0*/  IMAD.MOV R0, RZ, RZ, -R0 ;  /* 0x000000ffff007224 */ /* 0x000fe400078e0a00 */
[----:B------:R-:W-:Y:S01]  /*14b0*/  IMAD.HI.U32 R28, R6, R13, RZ ;  /* 0x0000000d061c7227 */ /* 0x000fe200078e00ff */
[----:B------:R-:W-:Y:S01]  /*14c0*/  STL [R1+0x55c], RZ ;  /* 0x00055cff01007387 */ /* 0x000fe20000100800 */
[----:B------:R-:W-:Y:S02]  /*14d0*/  CS2R R6, SRZ ;  /* 0x0000000000067805 */ /* 0x000fe4000001ff00 */
[----:B------:R-:W-:Y:S01]  /*14e0*/  IMAD R0, R28, R0, R13 ;  /* 0x000000001c007224 */ /* 0x000fe200078e020d */
[----:B------:R-:W-:Y:S01]  /*14f0*/  STL [R1+0x540], RZ ;  /* 0x000540ff01007387 */ /* 0x000fe20000100800 */
[----:B------:R-:W-:-:S03]  /*1500*/  CS2R R12, SRZ ;  /* 0x00000000000c7805 */ /* 0x000fc6000001ff00 */
[----:B------:R-:W-:Y:S01]  /*1510*/  STL [R1+0x544], RZ ;  /* 0x000544ff01007387 */ /* 0x000fe20000100800 */
[----:B------:R-:W-:-:S03]  /*1520*/  ISETP.GT.U32.AND P1, PT, R11, R0, PT ;  /* 0x000000000b00720c */ /* 0x000fc60003f24070 */
[----:B------:R-:W-:Y:S04]  /*1530*/  STL [R1+0x548], RZ ;  /* 0x000548ff01007387 */ /* 0x000fe80000100800 */
[----:B------:R-:W-:Y:S04]  /*1540*/  STL [R1+0x54c], RZ ;  /* 0x00054cff01007387 */ /* 0x000fe80000100800 */
[----:B------:R-:W-:Y:S02]  /*1550*/  STL [R1+0x600], RZ ;  /* 0x000600ff01007387 */ /* 0x000fe40000100800 */
[----:B------:R-:W-:-:S02]  /*1560*/  @!P1 IMAD.IADD R0, R0, 0x1, -R11 ;  /* 0x0000000100009824 */ /* 0x000fc400078e0a0b */
[----:B------:R-:W-:Y:S01]  /*1570*/  STL [R1+0x604], RZ ;  /* 0x000604ff01007387 */ /* 0x000fe20000100800 */
[----:B------:R-:W-:Y:S01]  /*1580*/  @!P1 VIADD R28, R28, 0x1 ;  /* 0x000000011c1c9836 */ /* 0x000fe20000000000 */
[----:B------:R-:W-:Y:S02]  /*1590*/  ISETP.NE.AND P1, PT, R8, RZ, PT ;  /* 0x000000ff0800720c */ /* 0x000fe40003f25270 */
[----:B------:R-:W-:Y:S01]  /*15a0*/  STL [R1+0x608], RZ ;  /* 0x000608ff01007387 */ /* 0x000fe20000100800 */
[----:B------:R-:W-:Y:S02]  /*15b0*/  ISETP.GE.U32.AND P0, PT, R0, R11, PT ;  /* 0x0000000b0000720c */ /* 0x000fe40003f06070 */
[----:B------:R-:W-:Y:S02]  /*15c0*/  CS2R R10, SRZ ;  /* 0x00000000000a7805 */ /* 0x000fe4000001ff00 */
[----:B------:R-:W-:Y:S01]  /*15d0*/  LOP3.LUT R0, R15, R8, RZ, 0x3c, !PT ;  /* 0x000000080f007212 */ /* 0x000fe200078e3cff */
[----:B------:R-:W-:Y:S03]  /*15e0*/  STL [R1+0x60c], RZ ;  /* 0x00060cff01007387 */ /* 0x000fe60000100800 */
[----:B------:R-:W-:Y:S01]  /*15f0*/  ISETP.GE.AND P2, PT, R0, RZ, PT ;  /* 0x000000ff0000720c */ /* 0x000fe20003f46270 */
[----:B------:R-:W-:Y:S01]  /*1600*/  STL [R1+0x610], RZ ;  /* 0x000610ff01007387 */ /* 0x000fe20000100800 */
[----:B------:R-:W-:-:S03]  /*1610*/  LOP3.LUT R0, R29, 0x20, RZ, 0xc0, !PT ;  /* 0x000000201d007812 */ /* 0x000fc600078ec0ff */
[----:B------:R-:W-:Y:S01]  /*1620*/  STL [R1+0x614], RZ ;  /* 0x000614ff01007387 */ /* 0x000fe20000100800 */
[----:B------:R-:W-:Y:S01]  /*1630*/  R2UR UR4, R0 ;  /* 0x00000000000472ca */ /* 0x000fe200000e0000 */
[----:B------:R-:W-:Y:S02]  /*1640*/  @P0 VIADD R28, R28, 0x1 ;  /* 0x000000011c1c0836 */ /* 0x000fe40000000000 */
[----:B------:R-:W-:Y:S04]  /*1650*/  STL [R1+0x618], RZ ;  /* 0x000618ff01007387 */ /* 0x000fe80000100800 */
[----:B------:R-:W-:Y:S01]  /*1660*/  STL [R1+0x61c], RZ ;  /* 0x00061cff01007387 */ /* 0x000fe20000100800 */
[----:B------:R-:W-:Y:S01]  /*1670*/  @!P2 IMAD.MOV R28, RZ, RZ, -R28 ;  /* 0x000000ffff1ca224 */ /* 0x000fe200078e0a1c */
[----:B------:R-:W-:-:S02]  /*1680*/  @!P1 LOP3.LUT R28, RZ, R8, RZ, 0x33, !PT ;  /* 0x00000008ff1c9212 */ /* 0x000fc400078e33ff */
[----:B------:R-:W-:Y:S03]  /*1690*/  STL [R1+0x620], RZ ;  /* 0x000620ff01007387 */ /* 0x000fe60000100800 */
[----:B------:R-:W-:Y:S01]  /*16a0*/  IMAD.MOV R5, RZ, RZ, -R28 ;  /* 0x000000ffff057224 */ /* 0x000fe200078e0a1c */
[----:B------:R-:W-:Y:S01]  /*16b0*/  STL [R1+0x624], RZ ;  /* 0x000624ff01007387 */ /* 0x000fe20000100800 */
[----:B------:R-:W-:Y:S02]  /*16c0*/  IMAD.SHL.U32 R28, R28, 0x100, RZ ;  /* 0x000001001c1c7824 */ /* 0x000fe400078e00ff */
[----:B------:R-:W-:Y:S01]  /*16d0*/  IMAD R5, R8, R5, R15 ;  /* 0x0000000508057224 */ /* 0x000fe200078e020f */
[----:B------:R-:W-:Y:S01]  /*16e0*/  STL [R1+0x628], RZ ;  /* 0x000628ff01007387 */ /* 0x000fe20000100800 */
[----:B------:R-:W-:Y:S02]  /*16f0*/  CS2R R14, SRZ ;  /* 0x00000000000e7805 */ /* 0x000fe4000001ff00 */
[----:B------:R-:W-:Y:S01]  /*1700*/  CS2R R8, SRZ ;  /* 0x0000000000087805 */ /* 0x000fe2000001ff00 */
[----:B------:R-:W-:Y:S01]  /*1710*/  IMAD.IADD R0, R4, 0x1, R5 ;  /* 0x0000000104007824 */ /* 0x000fe200078e0205 */
[----:B------:R-:W-:Y:S01]  /*1720*/  STL [R1+0x62c], RZ ;  /* 0x00062cff01007387 */ /* 0x000fe20000100800 */
[----:B------:R-:W-:-:S02]  /*1730*/  CS2R R4, SRZ ;  /* 0x0000000000047805 */ /* 0x000fc4000001ff00 */
[----:B------:R-:W-:Y:S01]  /*1740*/  IMAD R3, R0, 0x100, R3 ;  /* 0x0000010000037824 */ /* 0x000fe200078e0203 */
[----:B------:R-:W-:Y:S03]  /*1750*/  STL [R1+0x6b0], RZ ;  /* 0x0006b0ff01007387 */ /* 0x000fe60000100800 */
[C---:B------:R-:W-:Y:S01]  /*1760*/  VIADD R29, R3.reuse, 0x40 ;  /* 0x00000040031d7836 */ /* 0x040fe20000000000 */
[----:B------:R-:W-:Y:S01]  /*1770*/  STL [R1+0x6b4], RZ ;  /* 0x0006b4ff01007387 */ /* 0x000fe20000100800 */
[----:B------:R-:W-:-:S03]  /*1780*/  VIADD R0, R3, 0x80 ;  /* 0x0000008003007836 */ /* 0x000fc60000000000 */
        /* <DEDUP_REMOVED lines=185> */
[----:B------:R-:W-:Y:S04]  /*2320*/  STL [R1+0x10c0], R3 ;  /* 0x0010c00301007387 */ /* 0x000fe80000100800 */
        /* <DEDUP_REMOVED lines=25> */
[----:B------:R0:W-:Y:S02]  /*24c0*/  STL [R1+0x10c8], R29 ;  /* 0x0010c81d01007387 */ /* 0x0001e40000100800 */
[----:B0-----:R-:W-:-:S02]  /*24d0*/  VIADD R29, R3, 0xc0 ;  /* 0x000000c0031d7836 */ /* 0x001fc40000000000 */
[----:B------:R0:W5:Y:S04]  /*24e0*/  LDL.LU R3, [R1+0x1a78] ;  /* 0x001a780001037983 */ /* 0x0001680000300800 */
[----:B------:R1:W-:Y:S04]  /*24f0*/  STL [R1+0x10d0], R29 ;  /* 0x0010d01d01007387 */ /* 0x0003e80000100800 */
[----:B------:R0:W-:Y:S01]  /*2500*/  STL [R1+0x10cc], R0 ;  /* 0x0010cc0001007387 */ /* 0x0001e20000100800 */
[----:B-1----:R-:W1:Y:S01]  /*2510*/  S2R R29, SR_TID.X ;  /* 0x00000000001d7919 */ /* 0x002e620000002100 */
[----:B----4-:R-:W-:Y:S05]  /*2520*/  BRA.U !UP0, `(.L_x_0) ;  /* 0x000004a108d87547 */ /* 0x010fea000b800000 */
[----:B------:R-:W2:Y:S04]  /*2530*/  LDL R26, [R1+0x10d0] ;  /* 0x0010d000011a7983 */ /* 0x000ea80000100800 */
[----:B------:R-:W3:Y:S04]  /*2540*/  LDL R22, [R1+0x10c8] ;  /* 0x0010c80001167983 */ /* 0x000ee80000100800 */
[----:B------:R-:W4:Y:S01]  /*2550*/  LDL R23, [R1+0x10c0] ;  /* 0x0010c00001177983 */ /* 0x000f220000100800 */
[----:B------:R-:W-:Y:S01]  /*2560*/  IABS R11, R2 ;  /* 0x00000002000b7213 */ /* 0x000fe20000000000 */
[----:B------:R-:W-:Y:S01]  /*2570*/  IMAD.MOV.U32 R27, RZ, RZ, R0 ;  /* 0x000000ffff1b7224 */ /* 0x000fe200078e0000 */
[----:B0----5:R-:W-:Y:S01]  /*2580*/  IABS R0, R3 ;  /* 0x0000000300007213 */ /* 0x021fe20000000000 */
[C---:B-1----:R-:W-:Y:S01]  /*2590*/  IMAD.SHL.U32 R13, R29.reuse, 0x8, RZ ;  /* 0x000000081d0d7824 */ /* 0x042fe200078e00ff */
[----:B------:R-:W0:Y:S01]  /*25a0*/  I2F.RP R10, R11 ;  /* 0x0000000b000a7306 */ /* 0x000e220000209400 */
[C---:B------:R-:W-:Y:S01]  /*25b0*/  LOP3.LUT R12, R29.reuse, 0x7, RZ, 0xc0, !PT ;  /* 0x000000071d0c7812 */ /* 0x040fe200078ec0ff */
[----:B------:R-:W-:Y:S01]  /*25c0*/  IMAD.SHL.U32 R9, R29, 0x2, RZ ;  /* 0x000000021d097824 */ /* 0x000fe200078e00ff */
[----:B------:R-:W1:Y:S01]  /*25d0*/  LDCU UR7, c[0x0][0x3ac] ;  /* 0x00007580ff0777ac */ /* 0x000e620008000800 */
[----:B------:R-:W1:Y:S04]  /*25e0*/  LDCU.64 UR8, c[0x0][0x388] ;  /* 0x00007100ff0877ac */ /* 0x000e680008000a00 */
[----:B------:R-:W1:Y:S01]  /*25f0*/  I2F.RP R8, R0 ;  /* 0x0000000000087306 */ /* 0x000e620000209400 */
[----:B------:R-:W2:Y:S01]  /*2600*/  LDCU UR10, c[0x0][0x3b0] ;  /* 0x00007600ff0a77ac */ /* 0x000ea20008000800 */
[----:B------:R-:W2:Y:S06]  /*2610*/  LDCU UR11, c[0x0][0x3a4] ;  /* 0x00007480ff0b77ac */ /* 0x000eac0008000800 */
[----:B0-----:R-:W0:Y:S08]  /*2620*/  MUFU.RCP R10, R10 ;  /* 0x0000000a000a7308 */ /* 0x001e300000001000 */
[----:B-1----:R-:W1:Y:S01]  /*2630*/  MUFU.RCP R8, R8 ;  /* 0x0000000800087308 */ /* 0x002e620000001000 */
[----:B0-----:R-:W-:-:S07]  /*2640*/  VIADD R6, R10, 0xffffffe ;  /* 0x0ffffffe0a067836 */ /* 0x001fce0000000000 */
[----:B------:R-:W0:Y:S01]  /*2650*/  F2I.FTZ.U32.TRUNC.NTZ R7, R6 ;  /* 0x0000000600077305 */ /* 0x000e22000021f000 */
[----:B-1----:R-:W-:-:S07]  /*2660*/  VIADD R4, R8, 0xffffffe ;  /* 0x0ffffffe08047836 */ /* 0x002fce0000000000 */
[----:B------:R-:W1:Y:S01]  /*2670*/  F2I.FTZ.U32.TRUNC.NTZ R5, R4 ;  /* 0x0000000400057305 */ /* 0x000e62000021f000 */
[----:B------:R-:W-:Y:S01]  /*2680*/  LOP3.LUT R13, R13, 0x30, RZ, 0xc0, !PT ;  /* 0x000000300d0d7812 */ /* 0x000fe200078ec0ff */
[----:B0-----:R-:W-:-:S04]  /*2690*/  IMAD.MOV R6, RZ, RZ, -R7 ;  /* 0x000000ffff067224 */ /* 0x001fc800078e0a07 */
[----:B------:R-:W-:Y:S02]  /*26a0*/  IMAD R10, R12, 0x40, R13 ;  /* 0x000000400c0a7824 */ /* 0x000fe400078e020d */
[----:B------:R-:W-:Y:S02]  /*26b0*/  IMAD R13, R6, R11, RZ ;  /* 0x0000000b060d7224 */ /* 0x000fe400078e02ff */
[----:B------:R-:W-:Y:S02]  /*26c0*/  IMAD.MOV.U32 R6, RZ, RZ, RZ ;  /* 0x000000ffff067224 */ /* 0x000fe400078e00ff */
[----:B-1----:R-:W-:Y:S01]  /*26d0*/  IMAD.MOV R15, RZ, RZ, -R5 ;  /* 0x000000ffff0f7224 */ /* 0x002fe200078e0a05 */
[----:B------:R-:W-:Y:S01]  /*26e0*/  IABS R16, R27 ;  /* 0x0000001b00107213 */ /* 0x000fe20000000000 */
[----:B------:R-:W-:Y:S02]  /*26f0*/  IMAD R14, R12, 0x210, RZ ;  /* 0x000002100c0e7824 */ /* 0x000fe400078e02ff */
[----:B------:R-:W-:-:S04]  /*2700*/  IMAD.HI.U32 R7, R7, R13, R6 ;  /* 0x0000000d07077227 */ /* 0x000fc800078e0006 */
[----:B------:R-:W-:Y:S02]  /*2710*/  IMAD R13, R15, R0, RZ ;  /* 0x000000000f0d7224 */ /* 0x000fe400078e02ff */
[----:B------:R-:W-:Y:S01]  /*2720*/  IMAD.MOV.U32 R4, RZ, RZ, RZ ;  /* 0x000000ffff047224 */ /* 0x000fe200078e00ff */
[----:B------:R-:W-:Y:S01]  /*2730*/  LOP3.LUT R14, R14, 0x10, R9, 0x78, !PT ;  /* 0x000000100e0e7812 */ /* 0x000fe200078e7809 */
[----:B------:R-:W-:Y:S02]  /*2740*/  IMAD.SHL.U32 R29, R29, 0x100, RZ ;  /* 0x000001001d1d7824 */ /* 0x000fe400078e00ff */
[----:B------:R-:W-:-:S04]  /*2750*/  IMAD.HI.U32 R5, R5, R13, R4 ;  /* 0x0000000d05057227 */ /* 0x000fc800078e0004 */
[----:B------:R-:W-:Y:S01]  /*2760*/  IMAD.HI.U32 R8, R7, R16, RZ ;  /* 0x0000001007087227 */ /* 0x000fe200078e00ff */
[----:B------:R-:W-:-:S03]  /*2770*/  LOP3.LUT R29, R14, 0x1000, R29, 0xf8, !PT ;  /* 0x000010000e1d7812 */ /* 0x000fc600078ef81d */
[----:B------:R-:W-:Y:S02]  /*2780*/  IMAD.U32 R15, RZ, RZ, UR4 ;  /* 0x00000004ff0f7e24 */ /* 0x000fe4000f8e00ff */
[----:B------:R-:W-:-:S03]  /*2790*/  IMAD.MOV R14, RZ, RZ, -R8 ;  /* 0x000000ffff0e7224 */ /* 0x000fc600078e0a08 */
[----:B------:R-:W-:Y:S01]  /*27a0*/  LEA.HI R8, R15, R28, RZ, 0x1b ;  /* 0x0000001c0f087211 */ /* 0x000fe200078fd8ff */
[----:B------:R-:W-:-:S03]  /*27b0*/  IMAD R16, R11, R14, R16 ;  /* 0x0000000e0b107224 */ /* 0x000fc600078e0210 */
[----:B------:R-:W-:Y:S02]  /*27c0*/  IABS R17, R8 ;  /* 0x0000000800117213 */ /* 0x000fe40000000000 */
[----:B------:R-:W-:-:S03]  /*27d0*/  ISETP.GT.U32.AND P1, PT, R11, R16, PT ;  /* 0x000000100b00720c */ /* 0x000fc60003f24070 */
[----:B------:R-:W-:-:S04]  /*27e0*/  IMAD.HI.U32 R20, R5, R17, RZ ;  /* 0x0000001105147227 */ /* 0x000fc800078e00ff */
[----:B------:R-:W-:-:S04]  /*27f0*/  IMAD.MOV R20, RZ, RZ, -R20 ;  /* 0x000000ffff147224 */ /* 0x000fc800078e0a14 */
[----:B------:R-:W-:Y:S02]  /*2800*/  IMAD R17, R0, R20, R17 ;  /* 0x0000001400117224 */ /* 0x000fe400078e0211 */
[----:B------:R-:W-:Y:S02]  /*2810*/  @!P1 IMAD.IADD R16, R16, 0x1, -R11 ;  /* 0x0000000110109824 */ /* 0x000fe400078e0a0b */
[C---:B------:R-:W-:Y:S02]  /*2820*/  VIADD R15, R8.reuse, 0xfe ;  /* 0x000000fe080f7836 */ /* 0x040fe40000000000 */
[C---:B------:R-:W-:Y:S02]  /*2830*/  VIADD R14, R8.reuse, 0xfa ;  /* 0x000000fa080e7836 */ /* 0x040fe40000000000 */
[----:B------:R-:W-:Y:S01]  /*2840*/  VIADD R19, R8, 0xfc ;  /* 0x000000fc08137836 */ /* 0x000fe20000000000 */
[----:B------:R0:W-:Y:S02]  /*2850*/  STL [R1+0x1b9c], R3 ;  /* 0x001b9c0301007387 */ /* 0x0001e40000100800 */
[----:B0-----:R-:W-:-:S02]  /*2860*/  LOP3.LUT R3, R10, 0x30, R9, 0x78, !PT ;  /* 0x000000300a037812 */ /* 0x001fc400078e7809 */
[----:B------:R-:W-:Y:S04]  /*2870*/  STL [R1+0x1a78], R29 ;  /* 0x001a781d01007387 */ /* 0x000fe80000100800 */
[----:B------:R-:W-:Y:S04]  /*2880*/  STL [R1+0x1a7c], R28 ;  /* 0x001a7c1c01007387 */ /* 0x000fe80000100800 */
[----:B------:R0:W-:Y:S01]  /*2890*/  STL [R1+0x10c4], R3 ;  /* 0x0010c40301007387 */ /* 0x0001e20000100800 */
[----:B------:R-:W-:Y:S02]  /*28a0*/  ISETP.GE.AND P4, PT, R19, RZ, PT ;  /* 0x000000ff1300720c */ /* 0x000fe40003f86270 */
[----:B------:R-:W-:-:S02]  /*28b0*/  ISETP.GE.AND P5, PT, R15, RZ, PT ;  /* 0x000000ff0f00720c */ /* 0x000fc40003fa6270 */
[----:B--2---:R-:W-:Y:S02]  /*28c0*/  IABS R18, R26 ;  /* 0x0000001a00127213 */ /* 0x004fe40000000000 */
[----:B---3--:R-:W-:-:S03]  /*28d0*/  IABS R12, R22 ;  /* 0x00000016000c7213 */ /* 0x008fc60000000000 */
[----:B------:R-:W-:Y:S01]  /*28e0*/  IMAD.HI.U32 R4, R7, R18, RZ ;  /* 0x0000001207047227 */ /* 0x000fe200078e00ff */
[----:B----4-:R-:W-:-:S03]  /*28f0*/  IABS R6, R23 ;  /* 0x0000001700067213 */ /* 0x010fc60000000000 */
[----:B------:R-:W-:-:S04]  /*2900*/  IMAD.HI.U32 R13, R7, R12, RZ ;  /* 0x0000000c070d7227 */ /* 0x000fc800078e00ff */
[----:B------:R-:W-:Y:S02]  /*2910*/  IMAD.MOV R4, RZ, RZ, -R4 ;  /* 0x000000ffff047224 */ /* 0x000fe400078e0a04 */
[----:B------:R-:W-:Y:S02]  /*2920*/  IMAD.MOV R13, RZ, RZ, -R13 ;  /* 0x000000ffff0d7224 */ /* 0x000fe400078e0a0d */
[----:B------:R-:W-:-:S04]  /*2930*/  IMAD.HI.U32 R7, R7, R6, RZ ;  /* 0x0000000607077227 */ /* 0x000fc800078e00ff */
[C---:B------:R-:W-:Y:S02]  /*2940*/  IMAD R18, R11.reuse, R4, R18 ;  /* 0x000000040b127224 */ /* 0x040fe400078e0212 */
[C---:B------:R-:W-:Y:S02]  /*2950*/  IMAD R12, R11.reuse, R13, R12 ;  /* 0x0000000d0b0c7224 */ /* 0x040fe400078e020c */
[----:B------:R-:W-:Y:S01]  /*2960*/  IMAD.MOV R7, RZ, RZ, -R7 ;  /* 0x000000ffff077224 */ /* 0x000fe200078e0a07 */
[C---:B------:R-:W-:Y:S02]  /*2970*/  ISETP.GT.U32.AND P0, PT, R11.reuse, R18, PT ;  /* 0x000000120b00720c */ /* 0x040fe40003f04070 */
[C---:B------:R-:W-:Y:S01]  /*2980*/  ISETP.GT.U32.AND P2, PT, R11.reuse, R12, PT ;  /* 0x0000000c0b00720c */ /* 0x040fe20003f44070 */
[----:B------:R-:W-:-:S05]  /*2990*/  IMAD R6, R11, R7, R6 ;  /* 0x000000070b067224 */ /* 0x000fca00078e0206 */
[----:B------:R-:W-:-:S05]  /*29a0*/  ISETP.GT.U32.AND P3, PT, R11, R6, PT ;  /* 0x000000060b00720c */ /* 0x000fca0003f64070 */
[--C-:B------:R-:W-:Y:S02]  /*29b0*/  @!P0 IMAD.IADD R18, R18, 0x1, -R11.reuse ;  /* 0x0000000112128824 */ /* 0x100fe400078e0a0b */
[--C-:B------:R-:W-:Y:S01]  /*29c0*/  @!P2 IMAD.IADD R12, R12, 0x1, -R11.reuse ;  /* 0x000000010c0ca824 */ /* 0x100fe200078e0a0b */
[C---:B------:R-:W-:Y:S02]  /*29d0*/  ISETP.GT.U32.AND P0, PT, R11.reuse, R16, PT ;  /* 0x000000100b00720c */ /* 0x040fe40003f04070 */
[----:B------:R-:W-:Y:S02]  /*29e0*/  ISETP.GT.U32.AND P2, PT, R0, R17, PT ;  /* 0x000000110000720c */ /* 0x000fe40003f44070 */
[C---:B------:R-:W-:Y:S01]  /*29f0*/  ISETP.GT.U32.AND P1, PT, R11.reuse, R12, PT ;  /* 0x0000000c0b00720c */ /* 0x040fe20003f24070 */
[----:B------:R-:W-:Y:S01]  /*2a00*/  @!P3 IMAD.IADD R6, R6, 0x1, -R11 ;  /* 0x000000010606b824 */ /* 0x000fe200078e0a0b */
[----:B------:R-:W-:Y:S02]  /*2a10*/  ISETP.GT.U32.AND P3, PT, R11, R18, PT ;  /* 0x000000120b00720c */ /* 0x000fe40003f64070 */
[----:B------:R-:W-:-:S02]  /*2a20*/  IABS R4, R15 ;  /* 0x0000000f00047213 */ /* 0x000fc40000000000 */
[----:B------:R-:W-:-:S03]  /*2a30*/  ISETP.GT.U32.AND P6, PT, R11, R6, PT ;  /* 0x000000060b00720c */ /* 0x000fc60003fc4070 */
[--C-:B------:R-:W-:Y:S01]  /*2a40*/  @!P0 IMAD.IADD R16, R16, 0x1, -R11.reuse ;  /* 0x0000000110108824 */ /* 0x100fe200078e0a0b */
[----:B------:R-:W-:Y:S01]  /*2a50*/  ISETP.GE.AND P0, PT, R22, RZ, PT ;  /* 0x000000ff1600720c */ /* 0x000fe20003f06270 */
[----:B------:R-:W-:Y:S01]  /*2a60*/  @!P2 IMAD.IADD R17, R17, 0x1, -R0 ;  /* 0x000000011111a824 */ /* 0x000fe200078e0a00 */
[----:B------:R-:W-:Y:S01]  /*2a70*/  ISETP.GE.AND P2, PT, R23, RZ, PT ;  /* 0x000000ff1700720c */ /* 0x000fe20003f46270 */
[--C-:B------:R-:W-:Y:S01]  /*2a80*/  @!P1 IMAD.IADD R12, R12, 0x1, -R11.reuse ;  /* 0x000000010c0c9824 */ /* 0x100fe200078e0a0b */
[----:B------:R-:W-:Y:S01]  /*2a90*/  ISETP.GE.AND P1, PT, R27, RZ, PT ;  /* 0x000000ff1b00720c */ /* 0x000fe20003f26270 */
[----:B------:R-:W-:Y:S01]  /*2aa0*/  @!P3 IMAD.IADD R18, R18, 0x1, -R11 ;  /* 0x000000011212b824 */ /* 0x000fe200078e0a0b */
[----:B------:R-:W-:Y:S01]  /*2ab0*/  ISETP.GE.AND P3, PT, R26, RZ, PT ;  /* 0x000000ff1a00720c */ /* 0x000fe20003f66270 */
[----:B------:R-:W-:Y:S01]  /*2ac0*/  IMAD.HI.U32 R21, R5, R4, RZ ;  /* 0x0000000405157227 */ /* 0x000fe200078e00ff */
[----:B------:R-:W-:Y:S02]  /*2ad0*/  IABS R7, R14 ;  /* 0x0000000e00077213 */ /* 0x000fe40000000000 */
[----:B------:R-:W-:Y:S01]  /*2ae0*/  IABS R13, R19 ;  /* 0x00000013000d7213 */ /* 0x000fe20000000000 */
[----:B------:R-:W-:-:S02]  /*2af0*/  IMAD.MOV R21, RZ, RZ, -R21 ;  /* 0x000000ffff157224 */ /* 0x000fc400078e0a15 */
[----:B------:R-:W-:-:S04]  /*2b00*/  IMAD.HI.U32 R9, R5, R7, RZ ;  /* 0x0000000705097227 */ /* 0x000fc800078e00ff */
[----:B------:R-:W-:-:S04]  /*2b10*/  IMAD.HI.U32 R10, R5, R13, RZ ;  /* 0x0000000d050a7227 */ /* 0x000fc800078e00ff */
[----:B------:R-:W-:Y:S02]  /*2b20*/  @!P6 IMAD.IADD R6, R6, 0x1, -R11 ;  /* 0x000000010606e824 */ /* 0x000fe400078e0a0b */
[----:B------:R-:W-:Y:S02]  /*2b30*/  IMAD.MOV R9, RZ, RZ, -R9 ;  /* 0x000000ffff097224 */ /* 0x000fe400078e0a09 */
[----:B------:R-:W-:Y:S01]  /*2b40*/  IMAD R4, R0, R21, R4 ;  /* 0x0000001500047224 */ /* 0x000fe200078e0204 */
[----:B------:R-:W-:Y:S01]  /*2b50*/  ISETP.NE.AND P6, PT, R2, RZ, PT ;  /* 0x000000ff0200720c */ /* 0x000fe20003fc5270 */
[----:B------:R-:W-:Y:S01]  /*2b60*/  IMAD.MOV R10, RZ, RZ, -R10 ;  /* 0x000000ffff0a7224 */ /* 0x000fe200078e0a0a */
[----:B------:R-:W-:Y:S01]  /*2b70*/  LOP3.LUT R11, RZ, R2, RZ, 0x33, !PT ;  /* 0x00000002ff0b7212 */ /* 0x000fe200078e33ff */
[----:B------:R-:W-:Y:S02]  /*2b80*/  @!P3 IMAD.MOV R18, RZ, RZ, -R18 ;  /* 0x000000ffff12b224 */ /* 0x000fe400078e0a12 */
[----:B------:R-:W-:-:S02]  /*2b90*/  @!P1 IMAD.MOV R16, RZ, RZ, -R16 ;  /* 0x000000ffff109224 */ /* 0x000fc400078e0a10 */
[----:B------:R-:W-:Y:S02]  /*2ba0*/  @!P0 IMAD.MOV R12, RZ, RZ, -R12 ;  /* 0x000000ffff0c8224 */ /* 0x000fe400078e0a0c */
[----:B------:R-:W-:Y:S01]  /*2bb0*/  @!P2 IMAD.MOV R6, RZ, RZ, -R6 ;  /* 0x000000ffff06a224 */ /* 0x000fe200078e0a06 */
[C---:B------:R-:W-:Y:S01]  /*2bc0*/  ISETP.GT.U32.AND P3, PT, R0.reuse, R4, PT ;  /* 0x000000040000720c */ /* 0x040fe20003f64070 */
[C---:B------:R-:W-:Y:S01]  /*2bd0*/  IMAD R9, R0.reuse, R9, R7 ;  /* 0x0000000900097224 */ /* 0x040fe200078e0207 */
[C---:B------:R-:W-:Y:S01]  /*2be0*/  ISETP.GT.U32.AND P1, PT, R0.reuse, R17, PT ;  /* 0x000000110000720c */ /* 0x040fe20003f24070 */
[----:B------:R-:W-:Y:S01]  /*2bf0*/  IMAD R10, R0, R10, R13 ;  /* 0x0000000a000a7224 */ /* 0x000fe200078e020d */
[C---:B------:R-:W-:Y:S01]  /*2c00*/  SEL R13, R11.reuse, R18, !P6 ;  /* 0x000000120b0d7207 */ /* 0x040fe20007000000 */
[----:B------:R-:W-:Y:S01]  /*2c10*/  VIADD R7, R8, 0xf8 ;  /* 0x000000f808077836 */ /* 0x000fe20000000000 */
[C---:B0-----:R-:W-:Y:S02]  /*2c20*/  SEL R3, R11.reuse, R16, !P6 ;  /* 0x000000100b037207 */ /* 0x041fe40007000000 */
[----:B------:R-:W-:-:S02]  /*2c30*/  SEL R28, R11, R12, !P6 ;  /* 0x0000000c0b1c7207 */ /* 0x000fc40007000000 */
[----:B------:R-:W-:Y:S02]  /*2c40*/  SEL R29, R11, R6, !P6 ;  /* 0x000000060b1d7207 */ /* 0x000fe40007000000 */
[----:B------:R-:W-:Y:S02]  /*2c50*/  ISETP.GT.U32.AND P6, PT, R0, R9, PT ;  /* 0x000000090000720c */ /* 0x000fe40003fc4070 */
[----:B------:R-:W-:Y:S02]  /*2c60*/  ISETP.GE.AND P2, PT, R8, RZ, PT ;  /* 0x000000ff0800720c */ /* 0x000fe40003f46270 */
[----:B------:R-:W-:Y:S01]  /*2c70*/  IABS R2, R7 ;  /* 0x0000000700027213 */ /* 0x000fe20000000000 */
[--C-:B------:R-:W-:Y:S02]  /*2c80*/  @!P3 IMAD.IADD R4, R4, 0x1, -R0.reuse ;  /* 0x000000010404b824 */ /* 0x100fe400078e0a00 */
[----:B------:R-:W-:Y:S02]  /*2c90*/  VIADD R12, R8, 0xf6 ;  /* 0x000000f6080c7836 */ /* 0x000fe40000000000 */
[----:B------:R-:W-:-:S02]  /*2ca0*/  @!P1 IMAD.IADD R17, R17, 0x1, -R0 ;  /* 0x0000000111119824 */ /* 0x000fc400078e0a00 */
[----:B------:R-:W-:Y:S01]  /*2cb0*/  IMAD.HI.U32 R19, R5, R2, RZ ;  /* 0x0000000205137227 */ /* 0x000fe200078e00ff */
[----:B------:R0:W-:Y:S01]  /*2cc0*/  STL [R1+0x1fc], R13 ;  /* 0x0001fc0d01007387 */ /* 0x0001e20000100800 */
[----:B------:R-:W-:Y:S02]  /*2cd0*/  ISETP.GT.U32.AND P3, PT, R0, R4, PT ;  /* 0x000000040000720c */ /* 0x000fe40003f64070 */
[----:B------:R-:W-:Y:S02]  /*2ce0*/  IMAD.MOV.U32 R18, RZ, RZ, R17 ;  /* 0x000000ffff127224 */ /* 0x000fe400078e0011 */
[----:B------:R-:W-:Y:S02]  /*2cf0*/  @!P6 IMAD.IADD R9, R9, 0x1, -R0 ;  /* 0x000000010909e824 */ /* 0x000fe400078e0a00 */
[----:B------:R-:W-:Y:S01]  /*2d00*/  IMAD.MOV R19, RZ, RZ, -R19 ;  /* 0x000000ffff137224 */ /* 0x000fe200078e0a13 */
[----:B0-----:R-:W-:Y:S01]  /*2d10*/  IABS R13, R12 ;  /* 0x0000000c000d7213 */ /* 0x001fe20000000000 */
[----:B------:R-:W-:Y:S01]  /*2d20*/  @!P2 IMAD.MOV R18, RZ, RZ, -R18 ;  /* 0x000000ffff12a224 */ /* 0x000fe200078e0a12 */
[----:B------:R-:W-:Y:S01]  /*2d30*/  ISETP.GE.AND P1, PT, R14, RZ, PT ;  /* 0x000000ff0e00720c */ /* 0x000fe20003f26270 */
[C---:B------:R-:W-:Y:S01]  /*2d40*/  IMAD R14, R0.reuse, R19, R2 ;  /* 0x00000013000e7224 */ /* 0x040fe200078e0202 */
[----:B------:R-:W-:Y:S01]  /*2d50*/  ISETP.GT.U32.AND P2, PT, R0, R9, PT ;  /* 0x000000090000720c */ /* 0x000fe20003f44070 */
[----:B------:R-:W-:-:S04]  /*2d60*/  IMAD.HI.U32 R2, R5, R13, RZ ;  /* 0x0000000d05027227 */ /* 0x000fc800078e00ff */
[----:B------:R-:W-:Y:S02]  /*2d70*/  IMAD.MOV R2, RZ, RZ, -R2 ;  /* 0x000000ffff027224 */ /* 0x000fe400078e0a02 */
[----:B------:R-:W-:Y:S02]  /*2d80*/  VIADD R15, R8, 0xf4 ;  /* 0x000000f4080f7836 */ /* 0x000fe40000000000 */
[--C-:B------:R-:W-:Y:S01]  /*2d90*/  @!P3 IMAD.IADD R4, R4, 0x1, -R0.reuse ;  /* 0x000000010404b824 */ /* 0x100fe200078e0a00 */
[C---:B------:R-:W-:Y:S01]  /*2da0*/  ISETP.GT.U32.AND P3, PT, R0.reuse, R14, PT ;  /* 0x0000000e0000720c */ /* 0x040fe20003f64070 */
[C---:B------:R-:W-:Y:S01]  /*2db0*/  IMAD R13, R0.reuse, R2, R13 ;  /* 0x00000002000d7224 */ /* 0x040fe200078e020d */
[C---:B------:R-:W-:Y:S01]  /*2dc0*/  ISETP.GT.U32.AND P0, PT, R0.reuse, R10, PT ;  /* 0x0000000a0000720c */ /* 0x040fe20003f04070 */
[----:B------:R-:W-:Y:S01]  /*2dd0*/  @!P2 IMAD.IADD R9, R9, 0x1, -R0 ;  /* 0x000000010909a824 */ /* 0x000fe200078e0a00 */
[----:B------:R-:W-:Y:S02]  /*2de0*/  IABS R11, R15 ;  /* 0x0000000f000b7213 */ /* 0x000fe40000000000 */
[----:B------:R-:W-:-:S03]  /*2df0*/  ISETP.GT.U32.AND P2, PT, R0, R13, PT ;  /* 0x0000000d0000720c */ /* 0x000fc60003f44070 */
[----:B------:R-:W-:Y:S01]  /*2e00*/  IMAD.HI.U32 R6, R5, R11, RZ ;  /* 0x0000000b05067227 */ /* 0x000fe200078e00ff */
[----:B------:R-:W-:Y:S03]  /*2e10*/  STL [R1+0x1b04], R28 ;  /* 0x001b041c01007387 */ /* 0x000fe60000100800 */
[----:B------:R-:W-:Y:S02]  /*2e20*/  IMAD.MOV R6, RZ, RZ, -R6 ;  /* 0x000000ffff067224 */ /* 0x000fe400078e0a06 */
[--C-:B------:R-:W-:Y:S02]  /*2e30*/  @!P3 IMAD.IADD R14, R14, 0x1, -R0.reuse ;  /* 0x000000010e0eb824 */ /* 0x100fe400078e0a00 */
[----:B------:R-:W-:Y:S01]  /*2e40*/  VIADD R2, R8, 0xf2 ;  /* 0x000000f208027836 */ /* 0x000fe20000000000 */
[----:B------:R0:W-:Y:S01]  /*2e50*/  STL [R1+0x200], R3 ;  /* 0x0002000301007387 */ /* 0x0001e20000100800 */
[--C-:B------:R-:W-:Y:S01]  /*2e60*/  @!P0 IMAD.IADD R10, R10, 0x1, -R0.reuse ;  /* 0x000000010a0a8824 */ /* 0x100fe200078e0a00 */
[----:B------:R-:W-:Y:S01]  /*2e70*/  ISETP.GE.AND P6, PT, R7, RZ, PT ;  /* 0x000000ff0700720c */ /* 0x000fe20003fc6270 */
[C---:B------:R-:W-:Y:S01]  /*2e80*/  IMAD R7, R0.reuse, R6, R11 ;  /* 0x0000000600077224 */ /* 0x040fe200078e020b */
[----:B------:R-:W-:Y:S01]  /*2e90*/  ISETP.GT.U32.AND P3, PT, R0, R14, PT ;  /* 0x0000000e0000720c */ /* 0x000fe20003f64070 */
[----:B------:R-:W-:Y:S01]  /*2ea0*/  @!P2 IMAD.IADD R13, R13, 0x1, -R0 ;  /* 0x000000010d0da824 */ /* 0x000fe200078e0a00 */
[----:B------:R-:W-:Y:S01]  /*2eb0*/  IABS R11, R2 ;  /* 0x00000002000b7213 */ /* 0x000fe20000000000 */
[----:B0-----:R-:W-:-:S02]  /*2ec0*/  IMAD.MOV.U32 R3, RZ, RZ, R4 ;  /* 0x000000ffff037224 */ /* 0x001fc400078e0004 */
[----:B------:R-:W-:Y:S01]  /*2ed0*/  VIADD R4, R8, 0xf0 ;  /* 0x000000f008047836 */ /* 0x000fe20000000000 */
[----:B------:R-:W-:Y:S01]  /*2ee0*/  ISETP.GT.U32.AND P0, PT, R0, R10, PT ;  /* 0x0000000a0000720c */ /* 0x000fe20003f04070 */
[----:B------:R-:W-:Y:S01]  /*2ef0*/  @!P5 IMAD.MOV R3, RZ, RZ, -R3 ;  /* 0x000000ffff03d224 */ /* 0x000fe200078e0a03 */
[----:B------:R-:W-:Y:S01]  /*2f00*/  ISETP.GE.AND P5, PT, R12, RZ, PT ;  /* 0x000000ff0c00720c */ /* 0x000fe20003fa6270 */
[C---:B------:R-:W-:Y:S01]  /*2f10*/  IMAD.HI.U32 R12, R5.reuse, R11, RZ ;  /* 0x0000000b050c7227 */ /* 0x040fe200078e00ff */
[----:B------:R-:W-:Y:S02]  /*2f20*/  IABS R17, R4 ;  /* 0x0000000400117213 */ /* 0x000fe40000000000 */
[----:B------:R-:W-:Y:S01]  /*2f30*/  ISETP.GT.U32.AND P2, PT, R0, R13, PT ;  /* 0x0000000d0000720c */ /* 0x000fe20003f44070 */
[----:B------:R-:W-:Y:S02]  /*2f40*/  IMAD.MOV R12, RZ, RZ, -R12 ;  /* 0x000000ffff0c7224 */ /* 0x000fe400078e0a0c */
[----:B------:R-:W-:-:S04]  /*2f50*/  IMAD.HI.U32 R6, R5, R17, RZ ;  /* 0x0000001105067227 */ /* 0x000fc800078e00ff */
[----:B------:R-:W-:Y:S02]  /*2f60*/  @!P3 IMAD.IADD R14, R14, 0x1, -R0 ;  /* 0x000000010e0eb824 */ /* 0x000fe400078e0a00 */
[----:B------:R-:W-:Y:S02]  /*2f70*/  IMAD.MOV R6, RZ, RZ, -R6 ;  /* 0x000000ffff067224 */ /* 0x000fe400078e0a06 */
[----:B------:R-:W-:Y:S02]  /*2f80*/  IMAD R11, R0, R12, R11 ;  /* 0x0000000c000b7224 */ /* 0x000fe400078e020b */
[--C-:B------:R-:W-:Y:S01]  /*2f90*/  @!P0 IMAD.IADD R10, R10, 0x1, -R0.reuse ;  /* 0x000000010a0a8824 */ /* 0x100fe200078e0a00 */
[----:B------:R-:W-:Y:S01]  /*2fa0*/  ISETP.GE.AND P0, PT, R15, RZ, PT ;  /* 0x000000ff0f00720c */ /* 0x000fe20003f06270 */
[C---:B------:R-:W-:Y:S01]  /*2fb0*/  IMAD R17, R0.reuse, R6, R17 ;  /* 0x0000000600117224 */ /* 0x040fe200078e0211 */
[----:B------:R-:W-:Y:S01]  /*2fc0*/  STL [R1+0x1b08], R29 ;  /* 0x001b081d01007387 */ /* 0x000fe20000100800 */
[----:B------:R-:W-:Y:S01]  /*2fd0*/  @!P2 IMAD.IADD R13, R13, 0x1, -R0 ;  /* 0x000000010d0da824 */ /* 0x000fe200078e0a00 */
[----:B------:R-:W-:Y:S01]  /*2fe0*/  ISETP.GT.U32.AND P2, PT, R0, R11, PT ;  /* 0x0000000b0000720c */ /* 0x000fe20003f44070 */
[----:B------:R-:W-:Y:S01]  /*2ff0*/  IMAD.MOV.U32 R15, RZ, RZ, R14 ;  /* 0x000000ffff0f7224 */ /* 0x000fe200078e000e */
[----:B------:R-:W-:Y:S01]  /*3000*/  STL [R1+0x1c8], R18 ;  /* 0x0001c81201007387 */ /* 0x000fe20000100800 */
[----:B------:R-:W-:-:S02]  /*3010*/  IMAD.MOV.U32 R16, RZ, RZ, R10 ;  /* 0x000000ffff107224 */ /* 0x000fc400078e000a */
[----:B------:R-:W-:Y:S01]  /*3020*/  @!P6 IMAD.MOV R15, RZ, RZ, -R15 ;  /* 0x000000ffff0fe224 */ /* 0x000fe200078e0a0f */
[----:B------:R0:W-:Y:S01]  /*3030*/  STL [R1+0x1cc], R3 ;  /* 0x0001cc0301007387 */ /* 0x0001e20000100800 */
[----:B------:R-:W-:Y:S01]  /*3040*/  VIADD R10, R8, 0xec ;  /* 0x000000ec080a7836 */ /* 0x000fe20000000000 */
[----:B------:R-:W-:Y:S01]  /*3050*/  ISETP.GT.U32.AND P6, PT, R0, R17, PT ;  /* 0x000000110000720c */ /* 0x000fe20003fc4070 */
[----:B------:R-:W-:Y:S01]  /*3060*/  @!P4 IMAD.MOV R16, RZ, RZ, -R16 ;  /* 0x000000ffff10c224 */ /* 0x000fe200078e0a10 */
[----:B------:R-:W-:Y:S01]  /*3070*/  ISETP.GE.AND P4, PT, R2, RZ, PT ;  /* 0x000000ff0200720c */ /* 0x000fe20003f86270 */
[----:B------:R-:W-:Y:S02]  /*3080*/  VIADD R2, R8, 0xee ;  /* 0x000000ee08027836 */ /* 0x000fe40000000000 */
[----:B0-----:R-:W-:-:S04]  /*3090*/  IMAD.MOV.U32 R3, RZ, RZ, R9 ;  /* 0x000000ffff037224 */ /* 0x001fc800078e0009 */
[----:B------:R-:W-:Y:S01]  /*30a0*/  @!P1 IMAD.MOV R3, RZ, RZ, -R3 ;  /* 0x000000ffff039224 */ /* 0x000fe200078e0a03 */
[----:B------:R-:W-:Y:S02]  /*30b0*/  ISETP.GE.AND P1, PT, R4, RZ, PT ;  /* 0x000000ff0400720c */ /* 0x000fe40003f26270 */
[----:B------:R-:W-:Y:S01]  /*30c0*/  IABS R4, R10 ;  /* 0x0000000a00047213 */ /* 0x000fe20000000000 */
[----:B------:R-:W-:Y:S01]  /*30d0*/  @!P2 IMAD.IADD R11, R11, 0x1, -R0 ;  /* 0x000000010b0ba824 */ /* 0x000fe200078e0a00 */
[C---:B------:R-:W-:Y:S02]  /*30e0*/  ISETP.GT.U32.AND P3, PT, R0.reuse, R7, PT ;  /* 0x000000070000720c */ /* 0x040fe40003f64070 */
[----:B------:R-:W-:Y:S01]  /*30f0*/  IABS R9, R2 ;  /* 0x0000000200097213 */ /* 0x000fe20000000000 */
[----:B------:R-:W-:Y:S01]  /*3100*/  IMAD.HI.U32 R6, R5, R4, RZ ;  /* 0x0000000405067227 */ /* 0x000fe200078e00ff */
[----:B------:R-:W-:Y:S01]  /*3110*/  STL [R1+0x1d0], R16 ;  /* 0x0001d01001007387 */ /* 0x000fe20000100800 */
[----:B------:R-:W-:-:S02]  /*3120*/  ISETP.GT.U32.AND P2, PT, R0, R11, PT ;  /* 0x0000000b0000720c */ /* 0x000fc40003f44070 */
[----:B------:R-:W-:Y:S01]  /*3130*/  @!P6 IMAD.IADD R17, R17, 0x1, -R0 ;  /* 0x000000011111e824 */ /* 0x000fe200078e0a00 */
[----:B------:R0:W-:Y:S01]  /*3140*/  STL [R1+0x1d4], R3 ;  /* 0x0001d40301007387 */ /* 0x0001e20000100800 */
[----:B------:R-:W-:-:S04]  /*3150*/  IMAD.HI.U32 R12, R5, R9, RZ ;  /* 0x00000009050c7227 */ /* 0x000fc800078e00ff */
[----:B------:R-:W-:Y:S01]  /*3160*/  IMAD.MOV R6, RZ, RZ, -R6 ;  /* 0x000000ffff067224 */ /* 0x000fe200078e0a06 */
[C---:B------:R-:W-:Y:S01]  /*3170*/  ISETP.GT.U32.AND P6, PT, R0.reuse, R17, PT ;  /* 0x000000110000720c */ /* 0x040fe20003fc4070 */
[----:B------:R-:W-:Y:S02]  /*3180*/  IMAD.MOV R12, RZ, RZ, -R12 ;  /* 0x000000ffff0c7224 */ /* 0x000fe400078e0a0c */
[----:B0-----:R-:W-:Y:S02]  /*3190*/  IMAD.MOV.U32 R3, RZ, RZ, R13 ;  /* 0x000000ffff037224 */ /* 0x001fe400078e000d */
[----:B------:R-:W-:Y:S02]  /*31a0*/  IMAD R4, R0, R6, R4 ;  /* 0x0000000600047224 */ /* 0x000fe400078e0204 */
[----:B------:R-:W-:Y:S02]  /*31b0*/  VIADD R6, R8, 0xea ;  /* 0x000000ea08067836 */ /* 0x000fe40000000000 */
[----:B------:R-:W-:Y:S01]  /*31c0*/  @!P5 IMAD.MOV R3, RZ, RZ, -R3 ;  /* 0x000000ffff03d224 */ /* 0x000fe200078e0a03 */
[----:B------:R-:W-:Y:S01]  /*31d0*/  ISETP.GE.AND P5, PT, R2, RZ, PT ;  /* 0x000000ff0200720c */ /* 0x000fe20003fa6270 */
[----:B------:R-:W-:-:S02]  /*31e0*/  @!P3 IMAD.IADD R7, R7, 0x1, -R0 ;  /* 0x000000010707b824 */ /* 0x000fc400078e0a00 */
[----:B------:R-:W-:Y:S01]  /*31f0*/  IMAD R2, R0, R12, R9 ;  /* 0x0000000c00027224 */ /* 0x000fe200078e0209 */
[----:B------:R-:W-:Y:S01]  /*3200*/  IABS R14, R6 ;  /* 0x00000006000e7213 */ /* 0x000fe20000000000 */
[----:B------:R-:W-:Y:S01]  /*3210*/  VIADD R9, R8, 0xe8 ;  /* 0x000000e808097836 */ /* 0x000fe20000000000 */
[C---:B------:R-:W-:Y:S01]  /*3220*/  ISETP.GT.U32.AND P3, PT, R0.reuse, R7, PT ;  /* 0x000000070000720c */ /* 0x040fe20003f64070 */
[----:B------:R-:W-:Y:S01]  /*3230*/  @!P2 IMAD.IADD R11, R11, 0x1, -R0 ;  /* 0x000000010b0ba824 */ /* 0x000fe200078e0a00 */
[----:B------:R-:W-:Y:S01]  /*3240*/  ISETP.GT.U32.AND P2, PT, R0, R2, PT ;  /* 0x000000020000720c */ /* 0x000fe20003f44070 */
[----:B------:R-:W-:Y:S01]  /*3250*/  IMAD.HI.U32 R13, R5, R14, RZ ;  /* 0x0000000e050d7227 */ /* 0x000fe200078e00ff */
[----:B------:R-:W-:-:S03]  /*3260*/  IABS R21, R9 ;  /* 0x0000000900157213 */ /* 0x000fc60000000000 */
[----:B------:R-:W-:Y:S01]  /*3270*/  @!P6 IMAD.IADD R17, R17, 0x1, -R0 ;  /* 0x000000011111e824 */ /* 0x000fe200078e0a00 */
[----:B------:R-:W-:Y:S01]  /*3280*/  ISETP.GT.U32.AND P6, PT, R0, R4, PT ;  /* 0x000000040000720c */ /* 0x000fe20003fc4070 */
[----:B------:R-:W-:Y:S02]  /*3290*/  IMAD.MOV R13, RZ, RZ, -R13 ;  /* 0x000000ffff0d7224 */ /* 0x000fe400078e0a0d */
[----:B------:R-:W-:-:S04]  /*32a0*/  IMAD.HI.U32 R20, R5, R21, RZ ;  /* 0x0000001505147227 */ /* 0x000fc800078e00ff */
[----:B------:R-:W-:Y:S02]  /*32b0*/  IMAD R14, R0, R13, R14 ;  /* 0x0000000d000e7224 */ /* 0x000fe400078e020e */
[----:B------:R-:W-:Y:S02]  /*32c0*/  IMAD.MOV R20, RZ, RZ, -R20 ;  /* 0x000000ffff147224 */ /* 0x000fe400078e0a14 */
[--C-:B------:R-:W-:Y:S01]  /*32d0*/  @!P3 IMAD.IADD R7, R7, 0x1, -R0.reuse ;  /* 0x000000010707b824 */ /* 0x100fe200078e0a00 */
[----:B------:R-:W-:Y:S01]  /*32e0*/  STL [R1+0x1d8], R15 ;  /* 0x0001d80f01007387 */ /* 0x000fe20000100800 */
[--C-:B------:R-:W-:Y:S01]  /*32f0*/  @!P2 IMAD.IADD R2, R2, 0x1, -R0.reuse ;  /* 0x000000010202a824 */ /* 0x100fe200078e0a00 */
[C---:B------:R-:W-:Y:S01]  /*3300*/  ISETP.GT.U32.AND P2, PT, R0.reuse, R14, PT ;  /* 0x0000000e0000720c */ /* 0x040fe20003f44070 */
[----:B------:R-:W-:Y:S01]  /*3310*/  IMAD R20, R0, R20, R21 ;  /* 0x0000001400147224 */ /* 0x000fe200078e0215 */
[----:B------:R0:W-:Y:S01]  /*3320*/  STL [R1+0x1dc], R3 ;  /* 0x0001dc0301007387 */ /* 0x0001e20000100800 */
[----:B------:R-:W-:Y:S01]  /*3330*/  VIADD R18, R8, 0xe6 ;  /* 0x000000e608127836 */ /* 0x000fe20000000000 */
[----:B------:R-:W-:Y:S01]  /*3340*/  ISETP.GE.AND P3, PT, R10, RZ, PT ;  /* 0x000000ff0a00720c */ /* 0x000fe20003f66270 */
[----:B------:R-:W-:Y:S01]  /*3350*/  @!P6 IMAD.IADD R4, R4, 0x1, -R0 ;  /* 0x000000010404e824 */ /* 0x000fe200078e0a00 */
[----:B------:R-:W-:Y:S01]  /*3360*/  ISETP.GT.U32.AND P6, PT, R0, R20, PT ;  /* 0x000000140000720c */ /* 0x000fe20003fc4070 */
[----:B------:R-:W-:-:S02]  /*3370*/  VIADD R10, R8, 0xe4 ;  /* 0x000000e4080a7836 */ /* 0x000fc40000000000 */
[----:B0-----:R-:W-:Y:S01]  /*3380*/  IMAD.MOV.U32 R3, RZ, RZ, R7 ;  /* 0x000000ffff037224 */ /* 0x001fe200078e0007 */
[----:B------:R-:W-:-:S03]  /*3390*/  IABS R19, R18 ;  /* 0x0000001200137213 */ /* 0x000fc60000000000 */
[----:B------:R-:W-:Y:S01]  /*33a0*/  @!P0 IMAD.MOV R3, RZ, RZ, -R3 ;  /* 0x000000ffff038224 */ /* 0x000fe200078e0a03 */
[----:B------:R-:W-:Y:S01]  /*33b0*/  IABS R12, R10 ;  /* 0x0000000a000c7213 */ /* 0x000fe20000000000 */
[----:B------:R-:W-:-:S03]  /*33c0*/  VIADD R16, R8, 0xe2 ;  /* 0x000000e208107836 */ /* 0x000fc60000000000 */
[----:B------:R0:W-:Y:S01]  /*33d0*/  STL [R1+0x1c4], R3 ;  /* 0x0001c40301007387 */ /* 0x0001e20000100800 */
[----:B------:R-:W-:Y:S01]  /*33e0*/  IMAD.HI.U32 R22, R5, R19, RZ ;  /* 0x0000001305167227 */ /* 0x000fe200078e00ff */
[----:B------:R-:W-:-:S03]  /*33f0*/  IABS R15, R16 ;  /* 0x00000010000f7213 */ /* 0x000fc60000000000 */
[----:B------:R-:W-:Y:S01]  /*3400*/  @!P2 IMAD.IADD R14, R14, 0x1, -R0 ;  /* 0x000000010e0ea824 */ /* 0x000fe200078e0a00 */
[----:B------:R-:W-:Y:S01]  /*3410*/  ISETP.GT.U32.AND P2, PT, R0, R2, PT ;  /* 0x000000020000720c */ /* 0x000fe20003f44070 */
[----:B0-----:R-:W-:Y:S02]  /*3420*/  IMAD.MOV.U32 R3, RZ, RZ, R11 ;  /* 0x000000ffff037224 */ /* 0x001fe400078e000b */
[----:B------:R-:W-:-:S04]  /*3430*/  IMAD.HI.U32 R23, R5, R12, RZ ;  /* 0x0000000c05177227 */ /* 0x000fc800078e00ff */
[----:B------:R-:W-:Y:S02]  /*3440*/  @!P4 IMAD.MOV R3, RZ, RZ, -R3 ;  /* 0x000000ffff03c224 */ /* 0x000fe400078e0a03 */
[----:B------:R-:W-:Y:S02]  /*3450*/  IMAD.MOV R22, RZ, RZ, -R22 ;  /* 0x000000ffff167224 */ /* 0x000fe400078e0a16 */
[----:B------:R-:W-:Y:S01]  /*3460*/  @!P6 IMAD.IADD R20, R20, 0x1, -R0 ;  /* 0x000000011414e824 */ /* 0x000fe200078e0a00 */
[----:B------:R-:W-:Y:S01]  /*3470*/  ISETP.GT.U32.AND P6, PT, R0, R14, PT ;  /* 0x0000000e0000720c */ /* 0x000fe20003fc4070 */
[----:B------:R-:W-:Y:S01]  /*3480*/  IMAD.HI.U32 R13, R5, R15, RZ ;  /* 0x0000000f050d7227 */ /* 0x000fe200078e00ff */
[----:B------:R0:W-:Y:S03]  /*3490*/  STL [R1+0x1c0], R3 ;  /* 0x0001c00301007387 */ /* 0x0001e60000100800 */
[----:B------:R-:W-:-:S02]  /*34a0*/  IMAD.MOV R23, RZ, RZ, -R23 ;  /* 0x000000ffff177224 */ /* 0x000fc400078e0a17 */
[C---:B------:R-:W-:Y:S01]  /*34b0*/  IMAD R19, R0.reuse, R22, R19 ;  /* 0x0000001600137224 */ /* 0x040fe200078e0213 */
[C---:B------:R-:W-:Y:S01]  /*34c0*/  ISETP.GT.U32.AND P0, PT, R0.reuse, R4, PT ;  /* 0x000000040000720c */ /* 0x040fe20003f04070 */
[----:B------:R-:W-:Y:S02]  /*34d0*/  IMAD.MOV R13, RZ, RZ, -R13 ;  /* 0x000000ffff0d7224 */ /* 0x000fe400078e0a0d */
[----:B0-----:R-:W-:Y:S02]  /*34e0*/  IMAD.MOV.U32 R3, RZ, RZ, R17 ;  /* 0x000000ffff037224 */ /* 0x001fe400078e0011 */
[C---:B------:R-:W-:Y:S02]  /*34f0*/  IMAD R12, R0.reuse, R23, R12 ;  /* 0x00000017000c7224 */ /* 0x040fe400078e020c */
[----:B------:R-:W-:Y:S01]  /*3500*/  @!P1 IMAD.MOV R3, RZ, RZ, -R3 ;  /* 0x000000ffff039224 */ /* 0x000fe200078e0a03 */
[C---:B------:R-:W-:Y:S01]  /*3510*/  ISETP.GT.U32.AND P1, PT, R0.reuse, R19, PT ;  /* 0x000000130000720c */ /* 0x040fe20003f24070 */
[----:B------:R-:W-:-:S02]  /*3520*/  IMAD R15, R0, R13, R15 ;  /* 0x0000000d000f7224 */ /* 0x000fc400078e020f */
[--C-:B------:R-:W-:Y:S01]  /*3530*/  @!P2 IMAD.IADD R2, R2, 0x1, -R0.reuse ;  /* 0x000000010202a824 */ /* 0x100fe200078e0a00 */
[----:B------:R-:W-:Y:S01]  /*3540*/  ISETP.GT.U32.AND P2, PT, R0, R12, PT ;  /* 0x0000000c0000720c */ /* 0x000fe20003f44070 */
[--C-:B------:R-:W-:Y:S01]  /*3550*/  @!P6 IMAD.IADD R14, R14, 0x1, -R0.reuse ;  /* 0x000000010e0ee824 */ /* 0x100fe200078e0a00 */
[C---:B------:R-:W-:Y:S02]  /*3560*/  ISETP.GT.U32.AND P4, PT, R0.reuse, R20, PT ;  /* 0x000000140000720c */ /* 0x040fe40003f84070 */
[----:B------:R-:W-:Y:S01]  /*3570*/  ISETP.GT.U32.AND P6, PT, R0, R15, PT ;  /* 0x0000000f0000720c */ /* 0x000fe20003fc4070 */
[C---:B------:R-:W-:Y:S02]  /*3580*/  VIADD R7, R8.reuse, 0xde ;  /* 0x000000de08077836 */ /* 0x040fe40000000000 */
[----:B------:R-:W-:Y:S02]  /*3590*/  VIADD R21, R8, 0xe0 ;  /* 0x000000e008157836 */ /* 0x000fe40000000000 */
[--C-:B------:R-:W-:Y:S01]  /*35a0*/  @!P0 IMAD.IADD R4, R4, 0x1, -R0.reuse ;  /* 0x0000000104048824 */ /* 0x100fe200078e0a00 */
[----:B------:R-:W-:Y:S01]  /*35b0*/  IABS R11, R7 ;  /* 0x00000007000b7213 */ /* 0x000fe20000000000 */
[----:B------:R-:W-:Y:S01]  /*35c0*/  @!P1 IMAD.IADD R19, R19, 0x1, -R0 ;  /* 0x0000000113139824 */ /* 0x000fe200078e0a00 */
[----:B------:R0:W-:Y:S01]  /*35d0*/  STL [R1+0x1bc], R3 ;  /* 0x0001bc0301007387 */ /* 0x0001e20000100800 */
[----:B------:R-:W-:Y:S01]  /*35e0*/  IMAD.MOV.U32 R22, RZ, RZ, R2 ;  /* 0x000000ffff167224 */ /* 0x000fe200078e0002 */
[----:B------:R-:W-:Y:S01]  /*35f0*/  IABS R13, R21 ;  /* 0x00000015000d7213 */ /* 0x000fe20000000000 */
[--C-:B------:R-:W-:Y:S01]  /*3600*/  @!P2 IMAD.IADD R12, R12, 0x1, -R0.reuse ;  /* 0x000000010c0ca824 */ /* 0x100fe200078e0a00 */
[----:B------:R-:W-:Y:S01]  /*3610*/  ISETP.GE.AND P0, PT, R6, RZ, PT ;  /* 0x000000ff0600720c */ /* 0x000fe20003f06270 */
[----:B------:R-:W-:Y:S01]  /*3620*/  @!P4 IMAD.IADD R20, R20, 0x1, -R0 ;  /* 0x000000011414c824 */ /* 0x000fe200078e0a00 */
[----:B------:R-:W-:Y:S01]  /*3630*/  ISETP.GE.AND P4, PT, R9, RZ, PT ;  /* 0x000000ff0900720c */ /* 0x000fe20003f86270 */
[----:B------:R-:W-:-:S02]  /*3640*/  @!P5 IMAD.MOV R22, RZ, RZ, -R22 ;  /* 0x000000ffff16d224 */ /* 0x000fc400078e0a16 */
[----:B0-----:R-:W-:Y:S01]  /*3650*/  IMAD.MOV.U32 R3, RZ, RZ, R4 ;  /* 0x000000ffff037224 */ /* 0x001fe200078e0004 */
[----:B------:R-:W-:Y:S01]  /*3660*/  ISETP.GT.U32.AND P5, PT, R0, R19, PT ;  /* 0x000000130000720c */ /* 0x000fe20003fa4070 */
[----:B------:R-:W-:-:S04]  /*3670*/  IMAD.HI.U32 R6, R5, R11, RZ ;  /* 0x0000000b05067227 */ /* 0x000fc800078e00ff */
[----:B------:R-:W-:Y:S02]  /*3680*/  @!P6 IMAD.IADD R15, R15, 0x1, -R0 ;  /* 0x000000010f0fe824 */ /* 0x000fe400078e0a00 */
[----:B------:R-:W-:Y:S01]  /*3690*/  @!P3 IMAD.MOV R3, RZ, RZ, -R3 ;  /* 0x000000ffff03b224 */ /* 0x000fe200078e0a03 */
[C---:B------:R-:W-:Y:S01]  /*36a0*/  ISETP.GT.U32.AND P3, PT, R0.reuse, R12, PT ;  /* 0x0000000c0000720c */ /* 0x040fe20003f64070 */
[----:B------:R-:W-:Y:S01]  /*36b0*/  IMAD.HI.U32 R17, R5, R13, RZ ;  /* 0x0000000d05117227 */ /* 0x000fe200078e00ff */
[----:B------:R-:W-:Y:S01]  /*36c0*/  ISETP.GT.U32.AND P6, PT, R0, R15, PT ;  /* 0x0000000f0000720c */ /* 0x000fe20003fc4070 */
[----:B------:R-:W-:Y:S02]  /*36d0*/  STL [R1+0x1b8], R22 ;  /* 0x0001b81601007387 */ /* 0x000fe40000100800 */
[----:B------:R-:W-:Y:S01]  /*36e0*/  IMAD.MOV R6, RZ, RZ, -R6 ;  /* 0x000000ffff067224 */ /* 0x000fe200078e0a06 */
[----:B------:R-:W-:Y:S01]  /*36f0*/  ISETP.GE.AND P2, PT, R10, RZ, PT ;  /* 0x000000ff0a00720c */ /* 0x000fe20003f46270 */
[----:B------:R-:W-:Y:S01]  /*3700*/  IMAD.MOV R17, RZ, RZ, -R17 ;  /* 0x000000ffff117224 */ /* 0x000fe200078e0a11 */
[----:B------:R0:W-:Y:S01]  /*3710*/  STL [R1+0x1b4], R3 ;  /* 0x0001b40301007387 */ /* 0x0001e20000100800 */
[----:B------:R-:W-:Y:S01]  /*3720*/  IMAD.MOV.U32 R10, RZ, RZ, R14 ;  /* 0x000000ffff0a7224 */ /* 0x000fe200078e000e */
[----:B------:R-:W-:Y:S01]  /*3730*/  ISETP.GE.AND P1, PT, R18, RZ, PT ;  /* 0x000000ff1200720c */ /* 0x000fe20003f26270 */
[----:B------:R-:W-:-:S02]  /*3740*/  IMAD R6, R0, R6, R11 ;  /* 0x0000000600067224 */ /* 0x000fc400078e020b */
[----:B------:R-:W-:Y:S02]  /*3750*/  IMAD R9, R0, R17, R13 ;  /* 0x0000001100097224 */ /* 0x000fe400078e020d */
[----:B------:R-:W-:Y:S02]  /*3760*/  VIADD R2, R8, 0xdc ;  /* 0x000000dc08027836 */ /* 0x000fe40000000000 */
[----:B0-----:R-:W-:Y:S02]  /*3770*/  IMAD.MOV.U32 R3, RZ, RZ, R20 ;  /* 0x000000ffff037224 */ /* 0x001fe400078e0014 */
[----:B------:R-:W-:Y:S02]  /*3780*/  @!P0 IMAD.MOV R10, RZ, RZ, -R10 ;  /* 0x000000ffff0a8224 */ /* 0x000fe400078e0a0a */
[----:B------:R-:W-:Y:S02]  /*3790*/  @!P4 IMAD.MOV R3, RZ, RZ, -R3 ;  /* 0x000000ffff03c224 */ /* 0x000fe400078e0a03 */
[--C-:B------:R-:W-:Y:S01]  /*37a0*/  @!P5 IMAD.IADD R19, R19, 0x1, -R0.reuse ;  /* 0x000000011313d824 */ /* 0x100fe200078e0a00 */
[----:B------:R-:W-:Y:S01]  /*37b0*/  ISETP.GT.U32.AND P5, PT, R0, R6, PT ;  /* 0x000000060000720c */ /* 0x000fe20003fa4070 */
[--C-:B------:R-:W-:Y:S01]  /*37c0*/  @!P3 IMAD.IADD R12, R12, 0x1, -R0.reuse ;  /* 0x000000010c0cb824 */ /* 0x100fe200078e0a00 */
[----:B------:R-:W-:Y:S01]  /*37d0*/  ISETP.GT.U32.AND P0, PT, R0, R9, PT ;  /* 0x000000090000720c */ /* 0x000fe20003f04070 */
[----:B------:R0:W-:Y:S01]  /*37e0*/  STL [R1+0x1b0], R10 ;  /* 0x0001b00a01007387 */ /* 0x0001e20000100800 */
[----:B------:R-:W-:Y:S01]  /*37f0*/  IABS R14, R2 ;  /* 0x00000002000e7213 */ /* 0x000fe20000000000 */
[----:B------:R-:W-:-:S02]  /*3800*/  @!P6 IMAD.IADD R15, R15, 0x1, -R0 ;  /* 0x000000010f0fe824 */ /* 0x000fc400078e0a00 */
[----:B------:R1:W-:Y:S01]  /*3810*/  STL [R1+0x1ac], R3 ;  /* 0x0001ac0301007387 */ /* 0x0003e20000100800 */
[----:B------:R-:W-:Y:S02]  /*3820*/  ISETP.GE.AND P4, PT, R16, RZ, PT ;  /* 0x000000ff1000720c */ /* 0x000fe40003f86270 */
[----:B------:R-:W-:Y:S01]  /*3830*/  ISETP.GE.AND P6, PT, R7, RZ, PT ;  /* 0x000000ff0700720c */ /* 0x000fe20003fc6270 */
[----:B0-----:R-:W-:Y:S02]  /*3840*/  IMAD.MOV.U32 R10, RZ, RZ, R19 ;  /* 0x000000ffff0a7224 */ /* 0x001fe400078e0013 */
[----:B------:R-:W-:-:S04]  /*3850*/  IMAD.HI.U32 R7, R5, R14, RZ ;  /* 0x0000000e05077227 */ /* 0x000fc800078e00ff */
[----:B-1----:R-:W-:Y:S02]  /*3860*/  IMAD.MOV.U32 R3, RZ, RZ, R12 ;  /* 0x000000ffff037224 */ /* 0x002fe400078e000c */
[----:B------:R-:W-:Y:S02]  /*3870*/  @!P1 IMAD.MOV R10, RZ, RZ, -R10 ;  /* 0x000000ffff0a9224 */ /* 0x000fe400078e0a0a */
[----:B------:R-:W-:Y:S02]  /*3880*/  VIADD R4, R8, 0xda ;  /* 0x000000da08047836 */ /* 0x000fe40000000000 */
[----:B------:R-:W-:Y:S02]  /*3890*/  @!P2 IMAD.MOV R3, RZ, RZ, -R3 ;  /* 0x000000ffff03a224 */ /* 0x000fe400078e0a03 */
[----:B------:R-:W-:Y:S01]  /*38a0*/  IMAD.MOV R7, RZ, RZ, -R7 ;  /* 0x000000ffff077224 */ /* 0x000fe200078e0a07 */
[----:B------:R-:W-:Y:S01]  /*38b0*/  STL [R1+0x74], R10 ;  /* 0x0000740a01007387 */ /* 0x000fe20000100800 */
[--C-:B------:R-:W-:Y:S01]  /*38c0*/  @!P5 IMAD.IADD R6, R6, 0x1, -R0.reuse ;  /* 0x000000010606d824 */ /* 0x100fe200078e0a00 */
[----:B------:R-:W-:Y:S01]  /*38d0*/  IABS R17, R4 ;  /* 0x0000000400117213 */ /* 0x000fe20000000000 */
[----:B------:R-:W-:Y:S01]  /*38e0*/  @!P0 IMAD.IADD R9, R9, 0x1, -R0 ;  /* 0x0000000109098824 */ /* 0x000fe200078e0a00 */
[----:B------:R0:W-:Y:S01]  /*38f0*/  STL [R1+0x80], R3 ;  /* 0x0000800301007387 */ /* 0x0001e20000100800 */
[----:B------:R-:W-:Y:S01]  /*3900*/  IMAD R14, R0, R7, R14 ;  /* 0x00000007000e7224 */ /* 0x000fe200078e020e */
[----:B------:R-:W-:Y:S01]  /*3910*/  ISETP.GE.AND P0, PT, R2, RZ, PT ;  /* 0x000000ff0200720c */ /* 0x000fe20003f06270 */
[----:B------:R-:W-:Y:S01]  /*3920*/  IMAD.HI.U32 R2, R5, R17, RZ ;  /* 0x0000001105027227 */ /* 0x000fe200078e00ff */
[----:B------:R-:W-:-:S02]  /*3930*/  ISETP.GT.U32.AND P5, PT, R0, R6, PT ;  /* 0x000000060000720c */ /* 0x000fc40003fa4070 */
[----:B------:R-:W-:Y:S01]  /*3940*/  ISETP.GT.U32.AND P1, PT, R0, R9, PT ;  /* 0x000000090000720c */ /* 0x000fe20003f24070 */
[----:B0-----:R-:W-:-:S04]  /*3950*/  IMAD.MOV.U32 R3, RZ, RZ, R15 ;  /* 0x000000ffff037224 */ /* 0x001fc800078e000f */
[----:B------:R-:W-:Y:S01]  /*3960*/  @!P4 IMAD.MOV R3, RZ, RZ, -R3 ;  /* 0x000000ffff03c224 */ /* 0x000fe200078e0a03 */
[----:B------:R-:W-:Y:S01]  /*3970*/  ISETP.GT.U32.AND P4, PT, R0, R14, PT ;  /* 0x0000000e0000720c */ /* 0x000fe20003f84070 */
[----:B------:R-:W-:Y:S01]  /*3980*/  IMAD.MOV R2, RZ, RZ, -R2 ;  /* 0x000000ffff027224 */ /* 0x000fe200078e0a02 */
[----:B------:R-:W-:Y:S01]  /*3990*/  ISETP.GE.AND P3, PT, R21, RZ, PT ;  /* 0x000000ff1500720c */ /* 0x000fe20003f66270 */
[----:B------:R-:W-:Y:S02]  /*39a0*/  VIADD R15, R8, 0xd8 ;  /* 0x000000d8080f7836 */ /* 0x000fe40000000000 */
[----:B------:R-:W-:Y:S02]  /*39b0*/  IMAD R17, R0, R2, R17 ;  /* 0x0000000200117224 */ /* 0x000fe400078e0211 */
[--C-:B------:R-:W-:Y:S02]  /*39c0*/  @!P5 IMAD.IADD R6, R6, 0x1, -R0.reuse ;  /* 0x000000010606d824 */ /* 0x100fe400078e0a00 */
[----:B------:R-:W-:Y:S01]  /*39d0*/  @!P1 IMAD.IADD R9, R9, 0x1, -R0 ;  /* 0x0000000109099824 */ /* 0x000fe200078e0a00 */
[----:B------:R-:W-:-:S02]  /*39e0*/  ISETP.GT.U32.AND P5, PT, R0, R17, PT ;  /* 0x000000110000720c */ /* 0x000fc40003fa4070 */
[----:B------:R-:W-:Y:S01]  /*39f0*/  ISETP.GE.AND P1, PT, R15, RZ, PT ;  /* 0x000000ff0f00720c */ /* 0x000fe20003f26270 */
[----:B------:R-:W-:Y:S01]  /*3a00*/  @!P4 IMAD.IADD R14, R14, 0x1, -R0 ;  /* 0x000000010e0ec824 */ /* 0x000fe200078e0a00 */
[----:B------:R-:W-:Y:S01]  /*3a10*/  IABS R15, R15 ;  /* 0x0000000f000f7213 */ /* 0x000fe20000000000 */
[----:B------:R0:W-:Y:S01]  /*3a20*/  STL [R1+0x88], R3 ;  /* 0x0000880301007387 */ /* 0x0001e20000100800 */
[----:B------:R-:W-:Y:S02]  /*3a30*/  VIADD R2, R8, 0xd4 ;  /* 0x000000d408027836 */ /* 0x000fe40000000000 */
[----:B------:R-:W-:Y:S02]  /*3a40*/  ISETP.GT.U32.AND P4, PT, R0, R14, PT ;  /* 0x0000000e0000720c */ /* 0x000fe40003f84070 */
[----:B------:R-:W-:Y:S01]  /*3a50*/  ISETP.GE.AND P2, PT, R4, RZ, PT ;  /* 0x000000ff0400720c */ /* 0x000fe20003f46270 */
[----:B------:R-:W-:Y:S02]  /*3a60*/  VIADD R4, R8, 0xd6 ;  /* 0x000000d608047836 */ /* 0x000fe40000000000 */
[----:B0-----:R-:W-:-:S02]  /*3a70*/  IMAD.MOV.U32 R3, RZ, RZ, R9 ;  /* 0x000000ffff037224 */ /* 0x001fc400078e0009 */
[----:B------:R-:W-:Y:S01]  /*3a80*/  IMAD.HI.U32 R9, R5, R15, RZ ;  /* 0x0000000f05097227 */ /* 0x000fe200078e00ff */
[----:B------:R-:W-:-:S03]  /*3a90*/  IABS R12, R2 ;  /* 0x00000002000c7213 */ /* 0x000fc60000000000 */
[----:B------:R-:W-:Y:S02]  /*3aa0*/  @!P3 IMAD.MOV R3, RZ, RZ, -R3 ;  /* 0x000000ffff03b224 */ /* 0x000fe400078e0a03 */
[----:B------:R-:W-:Y:S01]  /*3ab0*/  IMAD.MOV R9, RZ, RZ, -R9 ;  /* 0x000000ffff097224 */ /* 0x000fe200078e0a09 */
[----:B------:R-:W-:Y:S01]  /*3ac0*/  IABS R11, R4 ;  /* 0x00000004000b7213 */ /* 0x000fe20000000000 */
[----:B------:R-:W-:Y:S01]  /*3ad0*/  @!P5 IMAD.IADD R17, R17, 0x1, -R0 ;  /* 0x000000011111d824 */ /* 0x000fe200078e0a00 */
[----:B------:R0:W-:Y:S01]  /*3ae0*/  STL [R1+0x90], R3 ;  /* 0x0000900301007387 */ /* 0x0001e20000100800 */
[----:B------:R-:W-:Y:S01]  /*3af0*/  IMAD R15, R0, R9, R15 ;  /* 0x00000009000f7224 */ /* 0x000fe200078e020f */
[----:B------:R-:W-:Y:S01]  /*3b00*/  ISETP.GE.AND P3, PT, R4, RZ, PT ;  /* 0x000000ff0400720c */ /* 0x000fe20003f66270 */
[----:B------:R-:W-:Y:S01]  /*3b10*/  IMAD.HI.U32 R4, R5, R12, RZ ;  /* 0x0000000c05047227 */ /* 0x000fe200078e00ff */
[----:B------:R-:W-:-:S03]  /*3b20*/  ISETP.GT.U32.AND P5, PT, R0, R17, PT ;  /* 0x000000110000720c */ /* 0x000fc60003fa4070 */
[----:B0-----:R-:W-:Y:S02]  /*3b30*/  IMAD.MOV.U32 R3, RZ, RZ, R6 ;  /* 0x000000ffff037224 */ /* 0x001fe400078e0006 */
[----:B------:R-:W-:-:S04]  /*3b40*/  IMAD.HI.U32 R7, R5, R11, RZ ;  /* 0x0000000b05077227 */ /* 0x000fc800078e00ff */
[----:B------:R-:W-:Y:S02]  /*3b50*/  @!P6 IMAD.MOV R3, RZ, RZ, -R3 ;  /* 0x000000ffff03e224 */ /* 0x000fe400078e0a03 */
[----:B------:R-:W-:Y:S01]  /*3b60*/  @!P4 IMAD.IADD R14, R14, 0x1, -R0 ;  /* 0x000000010e0ec824 */ /* 0x000fe200078e0a00 */
[C---:B------:R-:W-:Y:S01]  /*3b70*/  ISETP.GT.U32.AND P4, PT, R0.reuse, R15, PT ;  /* 0x0000000f0000720c */ /* 0x040fe20003f84070 */
[----:B------:R-:W-:Y:S01]  /*3b80*/  IMAD.MOV R4, RZ, RZ, -R4 ;  /* 0x000000ffff047224 */ /* 0x000fe200078e0a04 */
[----:B------:R0:W-:Y:S01]  /*3b90*/  STL [R1+0xa8], R3 ;  /* 0x0000a80301007387 */ /* 0x0001e20000100800 */
[----:B------:R-:W-:Y:S02]  /*3ba0*/  IMAD.MOV R7, RZ, RZ, -R7 ;  /* 0x000000ffff077224 */ /* 0x000fe400078e0a07 */
[C---:B------:R-:W-:Y:S02]  /*3bb0*/  IMAD R12, R0.reuse, R4, R12 ;  /* 0x00000004000c7224 */ /* 0x040fe400078e020c */
[----:B------:R-:W-:Y:S01]  /*3bc0*/  IMAD R11, R0, R7, R11 ;  /* 0x00000007000b7224 */ /* 0x000fe200078e020b */
[----:B------:R-:W-:Y:S01]  /*3bd0*/  ISETP.GE.AND P6, PT, R2, RZ, PT ;  /* 0x000000ff0200720c */ /* 0x000fe20003fc6270 */
[----:B0-----:R-:W-:-:S02]  /*3be0*/  IMAD.MOV.U32 R3, RZ, RZ, R14 ;  /* 0x000000ffff037224 */ /* 0x001fc400078e000e */
[----:B------:R-:W-:Y:S02]  /*3bf0*/  VIADD R2, R8, 0xd2 ;  /* 0x000000d208027836 */ /* 0x000fe40000000000 */
[----:B------:R-:W-:Y:S01]  /*3c00*/  @!P0 IMAD.MOV R3, RZ, RZ, -R3 ;  /* 0x000000ffff038224 */ /* 0x000fe200078e0a03 */
[C---:B------:R-:W-:Y:S01]  /*3c10*/  ISETP.GT.U32.AND P0, PT, R0.reuse, R12, PT ;  /* 0x0000000c0000720c */ /* 0x040fe20003f04070 */
[--C-:B------:R-:W-:Y:S01]  /*3c20*/  @!P5 IMAD.IADD R17, R17, 0x1, -R0.reuse ;  /* 0x000000011111d824 */ /* 0x100fe200078e0a00 */
[C---:B------:R-:W-:Y:S01]  /*3c30*/  ISETP.GT.U32.AND P5, PT, R0.reuse, R11, PT ;  /* 0x0000000b0000720c */ /* 0x040fe20003fa4070 */
[----:B------:R-:W-:Y:S01]  /*3c40*/  @!P4 IMAD.IADD R15, R15, 0x1, -R0 ;  /* 0x000000010f0fc824 */ /* 0x000fe200078e0a00 */
[----:B------:R-:W-:Y:S01]  /*3c50*/  IABS R6, R2 ;  /* 0x0000000200067213 */ /* 0x000fe20000000000 */
[----:B------:R0:W-:Y:S03]  /*3c60*/  STL [R1+0xc0], R3 ;  /* 0x0000c00301007387 */ /* 0x0001e60000100800 */
[----:B------:R-:W-:Y:S01]  /*3c70*/  ISETP.GT.U32.AND P4, PT, R0, R15, PT ;  /* 0x0000000f0000720c */ /* 0x000fe20003f84070 */
[----:B------:R-:W-:-:S04]  /*3c80*/  IMAD.HI.U32 R14, R5, R6, RZ ;  /* 0x00000006050e7227 */ /* 0x000fc800078e00ff */
[----:B------:R-:W-:Y:S02]  /*3c90*/  VIADD R10, R8, 0xce ;  /* 0x000000ce080a7836 */ /* 0x000fe40000000000 */
[----:B0-----:R-:W-:Y:S02]  /*3ca0*/  IMAD.MOV.U32 R3, RZ, RZ, R17 ;  /* 0x000000ffff037224 */ /* 0x001fe400078e0011 */
[----:B------:R-:W-:Y:S02]  /*3cb0*/  @!P0 IMAD.IADD R12, R12, 0x1, -R0 ;  /* 0x000000010c0c8824 */ /* 0x000fe400078e0a00 */
[----:B------:R-:W-:Y:S02]  /*3cc0*/  IMAD.MOV R14, RZ, RZ, -R14 ;  /* 0x000000ffff0e7224 */ /* 0x000fe400078e0a0e */
[----:B------:R-:W-:Y:S02]  /*3cd0*/  @!P5 IMAD.IADD R11, R11, 0x1, -R0 ;  /* 0x000000010b0bd824 */ /* 0x000fe400078e0a00 */
[----:B------:R-:W-:Y:S01]  /*3ce0*/  @!P2 IMAD.MOV R3, RZ, RZ, -R3 ;  /* 0x000000ffff03a224 */ /* 0x000fe200078e0a03 */
[----:B------:R-:W-:Y:S01]  /*3cf0*/  ISETP.GE.AND P2, PT, R2, RZ, PT ;  /* 0x000000ff0200720c */ /* 0x000fe20003f46270 */
[C---:B------:R-:W-:Y:S01]  /*3d00*/  VIADD R9, R8.reuse, 0xd0 ;  /* 0x000000d008097836 */ /* 0x040fe20000000000 */
[----:B------:R-:W-:Y:S01]  /*3d10*/  IABS R13, R10 ;  /* 0x0000000a000d7213 */ /* 0x000fe20000000000 */
[----:B------:R-:W-:Y:S01]  /*3d20*/  VIADD R4, R8, 0xcc ;  /* 0x000000cc08047836 */ /* 0x000fe20000000000 */
[C---:B------:R-:W-:Y:S01]  /*3d30*/  ISETP.GT.U32.AND P0, PT, R0.reuse, R12, PT ;  /* 0x0000000c0000720c */ /* 0x040fe20003f04070 */
[C---:B------:R-:W-:Y:S01]  /*3d40*/  IMAD R2, R0.reuse, R14, R6 ;  /* 0x0000000e00027224 */ /* 0x040fe200078e0206 */
[C---:B------:R-:W-:Y:S01]  /*3d50*/  ISETP.GT.U32.AND P5, PT, R0.reuse, R11, PT ;  /* 0x0000000b0000720c */ /* 0x040fe20003fa4070 */
[----:B------:R-:W-:Y:S01]  /*3d60*/  @!P4 IMAD.IADD R15, R15, 0x1, -R0 ;  /* 0x000000010f0fc824 */ /* 0x000fe200078e0a00 */
[----:B------:R-:W-:Y:S01]  /*3d70*/  IABS R16, R9 ;  /* 0x0000000900107213 */ /* 0x000fe20000000000 */
[C---:B------:R-:W-:Y:S01]  /*3d80*/  IMAD.HI.U32 R6, R5.reuse, R13, RZ ;  /* 0x0000000d05067227 */ /* 0x040fe200078e00ff */
[----:B------:R-:W-:Y:S01]  /*3d90*/  IABS R7, R4 ;  /* 0x0000000400077213 */ /* 0x000fe20000000000 */
[----:B------:R0:W-:Y:S01]  /*3da0*/  STL [R1+0xc8], R3 ;  /* 0x0000c80301007387 */ /* 0x0001e20000100800 */
[----:B------:R-:W-:Y:S01]  /*3db0*/  ISETP.GT.U32.AND P4, PT, R0, R2, PT ;  /* 0x000000020000720c */ /* 0x000fe20003f84070 */
[----:B------:R-:W-:-:S04]  /*3dc0*/  IMAD.HI.U32 R17, R5, R16, RZ ;  /* 0x0000001005117227 */ /* 0x000fc800078e00ff */
[----:B------:R-:W-:-:S04]  /*3dd0*/  IMAD.HI.U32 R14, R5, R7, RZ ;  /* 0x00000007050e7227 */ /* 0x000fc800078e00ff */
[----:B0-----:R-:W-:Y:S02]  /*3de0*/  IMAD.MOV.U32 R3, RZ, RZ, R15 ;  /* 0x000000ffff037224 */ /* 0x001fe400078e000f */
[----:B------:R-:W-:Y:S02]  /*3df0*/  IMAD.MOV R6, RZ, RZ, -R6 ;  /* 0x000000ffff067224 */ /* 0x000fe400078e0a06 */
[----:B------:R-:W-:Y:S02]  /*3e00*/  @!P1 IMAD.MOV R3, RZ, RZ, -R3 ;  /* 0x000000ffff039224 */ /* 0x000fe400078e0a03 */
[----:B------:R-:W-:Y:S02]  /*3e10*/  IMAD.MOV R17, RZ, RZ, -R17 ;  /* 0x000000ffff117224 */ /* 0x000fe400078e0a11 */
[----:B------:R-:W-:Y:S02]  /*3e20*/  IMAD.MOV R14, RZ, RZ, -R14 ;  /* 0x000000ffff0e7224 */ /* 0x000fe400078e0a0e */
[----:B------:R-:W-:-:S02]  /*3e30*/  IMAD R13, R0, R6, R13 ;  /* 0x00000006000d7224 */ /* 0x000fc400078e020d */
[--C-:B------:R-:W-:Y:S02]  /*3e40*/  @!P0 IMAD.IADD R12, R12, 0x1, -R0.reuse ;  /* 0x000000010c0c8824 */ /* 0x100fe400078e0a00 */
[----:B------:R-:W-:Y:S01]  /*3e50*/  VIADD R6, R8, 0xca ;  /* 0x000000ca08067836 */ /* 0x000fe20000000000 */
[----:B------:R0:W-:Y:S01]  /*3e60*/  STL [R1+0xd0], R3 ;  /* 0x0000d00301007387 */ /* 0x0001e20000100800 */
[----:B------:R-:W-:Y:S01]  /*3e70*/  @!P5 IMAD.IADD R11, R11, 0x1, -R0 ;  /* 0x000000010b0bd824 */ /* 0x000fe200078e0a00 */
[----:B------:R-:W-:Y:S01]  /*3e80*/  ISETP.GE.AND P5, PT, R9, RZ, PT ;  /* 0x000000ff0900720c */ /* 0x000fe20003fa6270 */
[C---:B------:R-:W-:Y:S01]  /*3e90*/  IMAD R9, R0.reuse, R17, R16 ;  /* 0x0000001100097224 */ /* 0x040fe200078e0210 */
[C---:B------:R-:W-:Y:S01]  /*3ea0*/  ISETP.GT.U32.AND P0, PT, R0.reuse, R13, PT ;  /* 0x0000000d0000720c */ /* 0x040fe20003f04070 */
[----:B------:R-:W-:Y:S01]  /*3eb0*/  IMAD R7, R0, R14, R7 ;  /* 0x0000000e00077224 */ /* 0x000fe200078e0207 */
[----:B------:R-:W-:Y:S01]  /*3ec0*/  IABS R14, R6 ;  /* 0x00000006000e7213 */ /* 0x000fe20000000000 */
[----:B------:R-:W-:-:S02]  /*3ed0*/  @!P4 IMAD.IADD R2, R2, 0x1, -R0 ;  /* 0x000000010202c824 */ /* 0x000fc400078e0a00 */
[----:B0-----:R-:W-:Y:S01]  /*3ee0*/  IMAD.MOV.U32 R3, RZ, RZ, R12 ;  /* 0x000000ffff037224 */ /* 0x001fe200078e000c */
[C---:B------:R-:W-:Y:S01]  /*3ef0*/  ISETP.GT.U32.AND P1, PT, R0.reuse, R9, PT ;  /* 0x000000090000720c */ /* 0x040fe20003f24070 */
[----:B------:R-:W-:Y:S02]  /*3f00*/  IMAD.MOV.U32 R15, RZ, RZ, R11 ;  /* 0x000000ffff0f7224 */ /* 0x000fe400078e000b */
[----:B------:R-:W-:Y:S01]  /*3f10*/  @!P6 IMAD.MOV R3, RZ, RZ, -R3 ;  /* 0x000000ffff03e224 */ /* 0x000fe200078e0a03 */
[C---:B------:R-:W-:Y:S01]  /*3f20*/  ISETP.GT.U32.AND P6, PT, R0.reuse, R7, PT ;  /* 0x000000070000720c */ /* 0x040fe20003fc4070 */
[----:B------:R-:W-:Y:S01]  /*3f30*/  IMAD.MOV.U32 R11, RZ, RZ, R14 ;  /* 0x000000ffff0b7224 */ /* 0x000fe200078e000e */
[----:B------:R-:W-:Y:S01]  /*3f40*/  ISETP.GT.U32.AND P4, PT, R0, R2, PT ;  /* 0x000000020000720c */ /* 0x000fe20003f84070 */
[----:B------:R-:W-:Y:S01]  /*3f50*/  @!P3 IMAD.MOV R15, RZ, RZ, -R15 ;  /* 0x000000ffff0fb224 */ /* 0x000fe200078e0a0f */
[----:B------:R-:W-:Y:S01]  /*3f60*/  ISETP.GE.AND P3, PT, R10, RZ, PT ;  /* 0x000000ff0a00720c */ /* 0x000fe20003f66270 */
[----:B------:R-:W-:-:S02]  /*3f70*/  VIADD R12, R8, 0xc8 ;  /* 0x000000c8080c7836 */ /* 0x000fc40000000000 */
[----:B------:R-:W-:-:S03]  /*3f80*/  IMAD.HI.U32 R10, R5, R11, RZ ;  /* 0x0000000b050a7227 */ /* 0x000fc600078e00ff */
[----:B------:R-:W-:Y:S01]  /*3f90*/  IABS R14, R12 ;  /* 0x0000000c000e7213 */ /* 0x000fe20000000000 */
[----:B------:R-:W-:Y:S02]  /*3fa0*/  @!P0 IMAD.IADD R13, R13, 0x1, -R0 ;  /* 0x000000010d0d8824 */ /* 0x000fe400078e0a00 */
[----:B------:R-:W-:Y:S02]  /*3fb0*/  IMAD.MOV R10, RZ, RZ, -R10 ;  /* 0x000000ffff0a7224 */ /* 0x000fe400078e0a0a */
[--C-:B------:R-:W-:Y:S02]  /*3fc0*/  @!P1 IMAD.IADD R9, R9, 0x1, -R0.reuse ;  /* 0x0000000109099824 */ /* 0x100fe400078e0a00 */
[--C-:B------:R-:W-:Y:S01]  /*3fd0*/  @!P6 IMAD.IADD R7, R7, 0x1, -R0.reuse ;  /* 0x000000010707e824 */ /* 0x100fe200078e0a00 */
[----:B------:R-:W-:Y:S01]  /*3fe0*/  ISETP.GT.U32.AND P6, PT, R0, R13, PT ;  /* 0x0000000d0000720c */ /* 0x000fe20003fc4070 */
[----:B------:R-:W-:Y:S02]  /*3ff0*/  @!P4 IMAD.IADD R2, R2, 0x1, -R0 ;  /* 0x000000010202c824 */ /* 0x000fe400078e0a00 */
[C---:B------:R-:W-:Y:S01]  /*4000*/  IMAD R11, R0.reuse, R10, R11 ;  /* 0x0000000a000b7224 */ /* 0x040fe200078e020b */
[----:B------:R-:W-:Y:S01]  /*4010*/  STL [R1+0xd8], R15 ;  /* 0x0000d80f01007387 */ /* 0x000fe20000100800 */
[----:B------:R-:W-:Y:S01]  /*4020*/  IMAD.HI.U32 R10, R5, R14, RZ ;  /* 0x0000000e050a7227 */ /* 0x000fe200078e00ff */
[----:B------:R-:W-:-:S02]  /*4030*/  ISETP.GT.U32.AND P0, PT, R0, R9, PT ;  /* 0x000000090000720c */ /* 0x000fc40003f04070 */
[----:B------:R0:W-:Y:S01]  /*4040*/  STL [R1+0x100], R3 ;  /* 0x0001000301007387 */ /* 0x0001e20000100800 */
[----:B------:R-:W-:-:S04]  /*4050*/  IMAD.MOV R10, RZ, RZ, -R10 ;  /* 0x000000ffff0a7224 */ /* 0x000fc800078e0a0a */
[----:B------:R-:W-:Y:S02]  /*4060*/  IMAD R14, R0, R10, R14 ;  /* 0x0000000a000e7224 */ /* 0x000fe400078e020e */
[----:B0-----:R-:W-:-:S04]  /*4070*/  IMAD.MOV.U32 R3, RZ, RZ, R2 ;  /* 0x000000ffff037224 */ /* 0x001fc800078e0002 */
[----:B------:R-:W-:Y:S01]  /*4080*/  @!P2 IMAD.MOV R3, RZ, RZ, -R3 ;  /* 0x000000ffff03a224 */ /* 0x000fe200078e0a03 */
[----:B------:R-:W-:Y:S01]  /*4090*/  ISETP.GT.U32.AND P2, PT, R0, R7, PT ;  /* 0x000000070000720c */ /* 0x000fe20003f44070 */
[--C-:B------:R-:W-:Y:S01]  /*40a0*/  @!P6 IMAD.IADD R13, R13, 0x1, -R0.reuse ;  /* 0x000000010d0de824 */ /* 0x100fe200078e0a00 */
[----:B------:R-:W-:Y:S01]  /*40b0*/  ISETP.GE.AND P1, PT, R6, RZ, PT ;  /* 0x000000ff0600720c */ /* 0x000fe20003f26270 */
[----:B------:R-:W-:Y:S01]  /*40c0*/  VIADD R6, R8, 0xc2 ;  /* 0x000000c208067836 */ /* 0x000fe20000000000 */
[----:B------:R-:W-:Y:S01]  /*40d0*/  ISETP.GE.AND P4, PT, R4, RZ, PT ;  /* 0x000000ff0400720c */ /* 0x000fe20003f86270 */
[----:B------:R-:W-:Y:S01]  /*40e0*/  VIADD R4, R8, 0xc6 ;  /* 0x000000c608047836 */ /* 0x000fe20000000000 */
[C---:B------:R-:W-:Y:S01]  /*40f0*/  ISETP.GT.U32.AND P6, PT, R0.reuse, R14, PT ;  /* 0x0000000e0000720c */ /* 0x040fe20003fc4070 */
[----:B------:R-:W-:Y:S01]  /*4100*/  @!P0 IMAD.IADD R9, R9, 0x1, -R0 ;  /* 0x0000000109098824 */ /* 0x000fe200078e0a00 */
[----:B------:R-:W-:Y:S01]  /*4110*/  ISETP.GT.U32.AND P0, PT, R0, R11, PT ;  /* 0x0000000b0000720c */ /* 0x000fe20003f04070 */
[----:B------:R-:W-:Y:S01]  /*4120*/  VIADD R2, R8, 0xc4 ;  /* 0x000000c408027836 */ /* 0x000fe20000000000 */
[----:B------:R-:W-:-:S02]  /*4130*/  IABS R16, R6 ;  /* 0x0000000600107213 */ /* 0x000fc40000000000 */
[----:B------:R-:W-:Y:S01]  /*4140*/  IABS R15, R4 ;  /* 0x00000004000f7213 */ /* 0x000fe20000000000 */
[----:B------:R-:W-:Y:S01]  /*4150*/  @!P2 IMAD.IADD R7, R7, 0x1, -R0 ;  /* 0x000000010707a824 */ /* 0x000fe200078e0a00 */
[----:B------:R-:W-:Y:S01]  /*4160*/  ISETP.GE.AND P2, PT, R12, RZ, PT ;  /* 0x000000ff0c00720c */ /* 0x000fe20003f46270 */
[----:B------:R-:W-:Y:S01]  /*4170*/  IMAD.MOV.U32 R12, RZ, RZ, R16 ;  /* 0x000000ffff0c7224 */ /* 0x000fe200078e0010 */
[----:B------:R-:W-:Y:S01]  /*4180*/  IABS R10, R2 ;  /* 0x00000002000a7213 */ /* 0x000fe20000000000 */
[C---:B------:R-:W-:Y:S01]  /*4190*/  IMAD.HI.U32 R16, R5.reuse, R15, RZ ;  /* 0x0000000f05107227 */ /* 0x040fe200078e00ff */
[----:B------:R0:W-:Y:S03]  /*41a0*/  STL [R1+0x104], R3 ;  /* 0x0001040301007387 */ /* 0x0001e60000100800 */
[----:B------:R-:W-:Y:S02]  /*41b0*/  @!P6 IMAD.IADD R14, R14, 0x1, -R0 ;  /* 0x000000010e0ee824 */ /* 0x000fe400078e0a00 */
[----:B------:R-:W-:-:S04]  /*41c0*/  IMAD.HI.U32 R17, R5, R10, RZ ;  /* 0x0000000a05117227 */ /* 0x000fc800078e00ff */
[----:B0-----:R-:W-:Y:S02]  /*41d0*/  IMAD.MOV.U32 R3, RZ, RZ, R9 ;  /* 0x000000ffff037224 */ /* 0x001fe400078e0009 */
[----:B------:R-:W-:Y:S01]  /*41e0*/  IMAD.MOV R16, RZ, RZ, -R16 ;  /* 0x000000ffff107224 */ /* 0x000fe200078e0a10 */
[----:B------:R-:W-:Y:S01]  /*41f0*/  ISETP.GT.U32.AND P6, PT, R0, R14, PT ;  /* 0x0000000e0000720c */ /* 0x000fe20003fc4070 */
[----:B------:R-:W-:Y:S01]  /*4200*/  @!P0 IMAD.IADD R11, R11, 0x1, -R0 ;  /* 0x000000010b0b8824 */ /* 0x000fe200078e0a00 */
[----:B------:R-:W-:Y:S01]  /*4210*/  ISETP.GE.AND P0, PT, R4, RZ, PT ;  /* 0x000000ff0400720c */ /* 0x000fe20003f06270 */
[----:B------:R-:W-:Y:S02]  /*4220*/  @!P5 IMAD.MOV R3, RZ, RZ, -R3 ;  /* 0x000000ffff03d224 */ /* 0x000fe400078e0a03 */
[----:B------:R-:W-:Y:S01]  /*4230*/  IMAD.HI.U32 R4, R5, R12, RZ ;  /* 0x0000000c05047227 */ /* 0x000fe200078e00ff */
[----:B------:R-:W-:-:S03]  /*4240*/  ISETP.GT.U32.AND P5, PT, R0, R11, PT ;  /* 0x0000000b0000720c */ /* 0x000fc60003fa4070 */
[----:B------:R-:W-:Y:S02]  /*4250*/  IMAD.MOV R9, RZ, RZ, -R17 ;  /* 0x000000ffff097224 */ /* 0x000fe400078e0a11 */
[C---:B------:R-:W-:Y:S01]  /*4260*/  IMAD R15, R0.reuse, R16, R15 ;  /* 0x00000010000f7224 */ /* 0x040fe200078e020f */
[----:B------:R0:W-:Y:S01]  /*4270*/  STL [R1+0x108], R3 ;  /* 0x0001080301007387 */ /* 0x0001e20000100800 */
[----:B------:R-:W-:Y:S02]  /*4280*/  IMAD.MOV R4, RZ, RZ, -R4 ;  /* 0x000000ffff047224 */ /* 0x000fe400078e0a04 */
[C---:B------:R-:W-:Y:S02]  /*4290*/  IMAD R10, R0.reuse, R9, R10 ;  /* 0x00000009000a7224 */ /* 0x040fe400078e020a */
[----:B------:R-:W-:Y:S01]  /*42a0*/  @!P3 IMAD.MOV R13, RZ, RZ, -R13 ;  /* 0x000000ffff0db224 */ /* 0x000fe200078e0a0d */
[----:B------:R-:W-:Y:S01]  /*42b0*/  ISETP.GT.U32.AND P3, PT, R0, R15, PT ;  /* 0x0000000f0000720c */ /* 0x000fe20003f64070 */
[----:B0-----:R-:W-:-:S02]  /*42c0*/  IMAD.MOV.U32 R3, RZ, RZ, R7 ;  /* 0x000000ffff037224 */ /* 0x001fc400078e0007 */
[C---:B------:R-:W-:Y:S02]  /*42d0*/  IMAD R12, R0.reuse, R4, R12 ;  /* 0x00000004000c7224 */ /* 0x040fe400078e020c */
[----:B------:R-:W-:Y:S01]  /*42e0*/  @!P4 IMAD.MOV R3, RZ, RZ, -R3 ;  /* 0x000000ffff03c224 */ /* 0x000fe200078e0a03 */
[----:B------:R-:W-:Y:S01]  /*42f0*/  ISETP.GT.U32.AND P4, PT, R0, R10, PT ;  /* 0x0000000a0000720c */ /* 0x000fe20003f84070 */
[--C-:B------:R-:W-:Y:S01]  /*4300*/  @!P6 IMAD.IADD R14, R14, 0x1, -R0.reuse ;  /* 0x000000010e0ee824 */ /* 0x100fe200078e0a00 */
[----:B------:R-:W-:Y:S01]  /*4310*/  ISETP.GT.U32.AND P6, PT, R0, R12, PT ;  /* 0x0000000c0000720c */ /* 0x000fe20003fc4070 */
[----:B------:R-:W-:Y:S02]  /*4320*/  VIADD R16, R8, 0xc0 ;  /* 0x000000c008107836 */ /* 0x000fe40000000000 */
[--C-:B------:R-:W-:Y:S01]  /*4330*/  @!P5 IMAD.IADD R11, R11, 0x1, -R0.reuse ;  /* 0x000000010b0bd824 */ /* 0x100fe200078e0a00 */
[----:B------:R-:W-:Y:S01]  /*4340*/  ISETP.GE.AND P5, PT, R2, RZ, PT ;  /* 0x000000ff0200720c */ /* 0x000fe20003fa6270 */
[----:B------:R-:W-:Y:S01]  /*4350*/  VIADD R2, R8, 0xbe ;  /* 0x000000be08027836 */ /* 0x000fe20000000000 */
[----:B------:R-:W-:Y:S01]  /*4360*/  IABS R4, R16 ;  /* 0x0000001000047213 */ /* 0x000fe20000000000 */
[--C-:B------:R-:W-:Y:S01]  /*4370*/  @!P3 IMAD.IADD R15, R15, 0x1, -R0.reuse ;  /* 0x000000010f0fb824 */ /* 0x100fe200078e0a00 */
[----:B------:R-:W-:Y:S02]  /*4380*/  STL [R1+0x10c], R13 ;  /* 0x00010c0d01007387 */ /* 0x000fe40000100800 */
[----:B------:R-:W-:Y:S01]  /*4390*/  IABS R7, R2 ;  /* 0x0000000200077213 */ /* 0x000fe20000000000 */
[--C-:B------:R-:W-:Y:S01]  /*43a0*/  @!P4 IMAD.IADD R10, R10, 0x1, -R0.reuse ;  /* 0x000000010a0ac824 */ /* 0x100fe200078e0a00 */
[----:B------:R-:W-:Y:S01]  /*43b0*/  ISETP.GT.U32.AND P4, PT, R0, R15, PT ;  /* 0x0000000f0000720c */ /* 0x000fe20003f84070 */
[----:B------:R-:W-:Y:S01]  /*43c0*/  IMAD.HI.U32 R9, R5, R4, RZ ;  /* 0x0000000405097227 */ /* 0x000fe200078e00ff */
[----:B------:R0:W-:Y:S03]  /*43d0*/  STL [R1+0x114], R3 ;  /* 0x0001140301007387 */ /* 0x0001e60000100800 */
[----:B------:R-:W-:Y:S01]  /*43e0*/  @!P6 IMAD.IADD R12, R12, 0x1, -R0 ;  /* 0x000000010c0ce824 */ /* 0x000fe200078e0a00 */
[----:B------:R-:W-:Y:S01]  /*43f0*/  ISETP.GT.U32.AND P6, PT, R0, R10, PT ;  /* 0x0000000a0000720c */ /* 0x000fe20003fc4070 */
[----:B------:R-:W-:-:S02]  /*4400*/  IMAD.MOV R9, RZ, RZ, -R9 ;  /* 0x000000ffff097224 */ /* 0x000fc400078e0a09 */
[----:B0-----:R-:W-:Y:S02]  /*4410*/  IMAD.MOV.U32 R3, RZ, RZ, R11 ;  /* 0x000000ffff037224 */ /* 0x001fe400078e000b */
[----:B------:R-:W-:-:S04]  /*4420*/  IMAD.HI.U32 R11, R5, R7, RZ ;  /* 0x00000007050b7227 */ /* 0x000fc800078e00ff */
[C---:B------:R-:W-:Y:S02]  /*4430*/  IMAD R4, R0.reuse, R9, R4 ;  /* 0x0000000900047224 */ /* 0x040fe400078e0204 */
[----:B------:R-:W-:Y:S02]  /*4440*/  IMAD.MOV R11, RZ, RZ, -R11 ;  /* 0x000000ffff0b7224 */ /* 0x000fe400078e0a0b */
[--C-:B------:R-:W-:Y:S01]  /*4450*/  @!P4 IMAD.IADD R15, R15, 0x1, -R0.reuse ;  /* 0x000000010f0fc824 */ /* 0x100fe200078e0a00 */
[C---:B------:R-:W-:Y:S01]  /*4460*/  ISETP.GT.U32.AND P4, PT, R0.reuse, R4, PT ;  /* 0x000000040000720c */ /* 0x040fe20003f84070 */
[----:B------:R-:W-:Y:S01]  /*4470*/  IMAD R7, R0, R11, R7 ;  /* 0x0000000b00077224 */ /* 0x000fe200078e0207 */
[----:B------:R-:W-:Y:S01]  /*4480*/  ISETP.GE.AND P3, PT, R6, RZ, PT ;  /* 0x000000ff0600720c */ /* 0x000fe20003f66270 */
[----:B------:R-:W-:Y:S02]  /*4490*/  @!P6 IMAD.IADD R10, R10, 0x1, -R0 ;  /* 0x000000010a0ae824 */ /* 0x000fe400078e0a00 */
[----:B------:R-:W-:Y:S01]  /*44a0*/  VIADD R6, R8, 0xbc ;  /* 0x000000bc08067836 */ /* 0x000fe20000000000 */
[----:B------:R-:W-:Y:S01]  /*44b0*/  ISETP.GT.U32.AND P6, PT, R0, R7, PT ;  /* 0x000000070000720c */ /* 0x000fe20003fc4070 */
[----:B------:R-:W-:-:S03]  /*44c0*/  VIADD R9, R8, 0xba ;  /* 0x000000ba08097836 */ /* 0x000fc60000000000 */
[----:B------:R-:W-:Y:S01]  /*44d0*/  IABS R18, R6 ;  /* 0x0000000600127213 */ /* 0x000fe20000000000 */
[----:B------:R-:W-:Y:S01]  /*44e0*/  @!P1 IMAD.MOV R3, RZ, RZ, -R3 ;  /* 0x000000ffff039224 */ /* 0x000fe200078e0a03 */
[----:B------:R-:W-:Y:S01]  /*44f0*/  ISETP.GT.U32.AND P1, PT, R0, R12, PT ;  /* 0x0000000c0000720c */ /* 0x000fe20003f24070 */
[--C-:B------:R-:W-:Y:S01]  /*4500*/  @!P4 IMAD.IADD R4, R4, 0x1, -R0.reuse ;  /* 0x000000010404c824 */ /* 0x100fe200078e0a00 */
[----:B------:R-:W-:Y:S01]  /*4510*/  IABS R11, R9 ;  /* 0x00000009000b7213 */ /* 0x000fe20000000000 */
[----:B------:R-:W-:Y:S01]  /*4520*/  IMAD.HI.U32 R19, R5, R18, RZ ;  /* 0x0000001205137227 */ /* 0x000fe200078e00ff */
[----:B------:R0:W-:Y:S03]  /*4530*/  STL [R1+0x118], R3 ;  /* 0x0001180301007387 */ /* 0x0001e60000100800 */
[----:B------:R-:W-:Y:S01]  /*4540*/  @!P6 IMAD.IADD R7, R7, 0x1, -R0 ;  /* 0x000000010707e824 */ /* 0x000fe200078e0a00 */
[----:B------:R-:W-:Y:S01]  /*4550*/  ISETP.GT.U32.AND P6, PT, R0, R4, PT ;  /* 0x000000040000720c */ /* 0x000fe20003fc4070 */
[----:B------:R-:W-:-:S02]  /*4560*/  IMAD.MOV R19, RZ, RZ, -R19 ;  /* 0x000000ffff137224 */ /* 0x000fc400078e0a13 */
[----:B------:R-:W-:Y:S01]  /*4570*/  IMAD.HI.U32 R17, R5, R11, RZ ;  /* 0x0000000b05117227 */ /* 0x000fe200078e00ff */
[----:B------:R-:W-:-:S03]  /*4580*/  ISETP.GE.AND P4, PT, R2, RZ, PT ;  /* 0x000000ff0200720c */ /* 0x000fc60003f86270 */
[----:B0-----:R-:W-:Y:S02]  /*4590*/  IMAD.MOV.U32 R3, RZ, RZ, R15 ;  /* 0x000000ffff037224 */ /* 0x001fe400078e000f */
[C---:B------:R-:W-:Y:S02]  /*45a0*/  IMAD R2, R0.reuse, R19, R18 ;  /* 0x0000001300027224 */ /* 0x040fe400078e0212 */
[----:B------:R-:W-:Y:S02]  /*45b0*/  IMAD.MOV R17, RZ, RZ, -R17 ;  /* 0x000000ffff117224 */ /* 0x000fe400078e0a11 */
[----:B------:R-:W-:Y:S02]  /*45c0*/  @!P2 IMAD.MOV R14, RZ, RZ, -R14 ;  /* 0x000000ffff0ea224 */ /* 0x000fe400078e0a0e */
[----:B------:R-:W-:Y:S01]  /*45d0*/  @!P0 IMAD.MOV R3, RZ, RZ, -R3 ;  /* 0x000000ffff038224 */ /* 0x000fe200078e0a03 */
[----:B------:R-:W-:Y:S01]  /*45e0*/  ISETP.GT.U32.AND P2, PT, R0, R2, PT ;  /* 0x000000020000720c */ /* 0x000fe20003f44070 */
[----:B------:R-:W-:-:S02]  /*45f0*/  @!P1 IMAD.IADD R12, R12, 0x1, -R0 ;  /* 0x000000010c0c9824 */ /* 0x000fc400078e0a00 */
[----:B------:R-:W-:Y:S01]  /*4600*/  IMAD R11, R0, R17, R11 ;  /* 0x00000011000b7224 */ /* 0x000fe200078e020b */
[----:B------:R-:W-:Y:S01]  /*4610*/  STL [R1+0x11c], R14 ;  /* 0x00011c0e01007387 */ /* 0x000fe20000100800 */
[----:B------:R-:W-:Y:S01]  /*4620*/  @!P6 IMAD.IADD R4, R4, 0x1, -R0 ;  /* 0x000000010404e824 */ /* 0x000fe200078e0a00 */
[----:B------:R-:W-:Y:S02]  /*4630*/  ISETP.GE.AND P1, PT, R16, RZ, PT ;  /* 0x000000ff1000720c */ /* 0x000fe40003f26270 */
[----:B------:R0:W-:Y:S01]  /*4640*/  STL [R1+0x124], R3 ;  /* 0x0001240301007387 */ /* 0x0001e20000100800 */
[----:B------:R-:W-:Y:S01]  /*4650*/  ISETP.GT.U32.AND P6, PT, R0, R11, PT ;  /* 0x0000000b0000720c */ /* 0x000fe20003fc4070 */
[----:B------:R-:W-:Y:S01]  /*4660*/  VIADD R13, R8, 0xb8 ;  /* 0x000000b8080d7836 */ /* 0x000fe20000000000 */
[----:B------:R-:W-:Y:S01]  /*4670*/  ISETP.GT.U32.AND P0, PT, R0, R7, PT ;  /* 0x000000070000720c */ /* 0x000fe20003f04070 */
[----:B------:R-:W-:Y:S02]  /*4680*/  @!P5 IMAD.MOV R10, RZ, RZ, -R10 ;  /* 0x000000ffff0ad224 */ /* 0x000fe400078e0a0a */
[----:B0-----:R-:W-:Y:S01]  /*4690*/  IMAD.MOV.U32 R3, RZ, RZ, R12 ;  /* 0x000000ffff037224 */ /* 0x001fe200078e000c */
[----:B------:R-:W-:-:S03]  /*46a0*/  IABS R16, R13 ;  /* 0x0000000d00107213 */ /* 0x000fc60000000000 */
[----:B------:R-:W-:Y:S01]  /*46b0*/  @!P3 IMAD.MOV R3, RZ, RZ, -R3 ;  /* 0x000000ffff03b224 */ /* 0x000fe200078e0a03 */
[----:B------:R-:W-:Y:S01]  /*46c0*/  ISETP.GE.AND P3, PT, R9, RZ, PT ;  /* 0x000000ff0900720c */ /* 0x000fe20003f66270 */
[----:B------:R-:W-:Y:S01]  /*46d0*/  VIADD R9, R8, 0xb6 ;  /* 0x000000b608097836 */ /* 0x000fe20000000000 */
[----:B------:R-:W-:Y:S01]  /*46e0*/  STL [R1+0x128], R10 ;  /* 0x0001280a01007387 */ /* 0x000fe20000100800 */
[----:B------:R-:W-:Y:S01]  /*46f0*/  @!P2 IMAD.IADD R2, R2, 0x1, -R0 ;  /* 0x000000010202a824 */ /* 0x000fe200078e0a00 */
[----:B------:R-:W-:Y:S02]  /*4700*/  ISETP.GE.AND P5, PT, R6, RZ, PT ;  /* 0x000000ff0600720c */ /* 0x000fe40003fa6270 */
[----:B------:R0:W-:Y:S01]  /*4710*/  STL [R1+0x12c], R3 ;  /* 0x00012c0301007387 */ /* 0x0001e20000100800 */
[----:B------:R-:W-:Y:S01]  /*4720*/  IABS R18, R9 ;  /* 0x0000000900127213 */ /* 0x000fe20000000000 */
[----:B------:R-:W-:-:S04]  /*4730*/  IMAD.HI.U32 R6, R5, R16, RZ ;  /* 0x0000001005067227 */ /* 0x000fc800078e00ff */
[----:B------:R-:W-:Y:S02]  /*4740*/  @!P6 IMAD.IADD R11, R11, 0x1, -R0 ;  /* 0x000000010b0be824 */ /* 0x000fe400078e0a00 */
[----:B0-----:R-:W-:Y:S01]  /*4750*/  IMAD.MOV.U32 R3, RZ, RZ, R4 ;  /* 0x000000ffff037224 */ /* 0x001fe200078e0004 */
[C---:B------:R-:W-:Y:S01]  /*4760*/  ISETP.GT.U32.AND P6, PT, R0.reuse, R2, PT ;  /* 0x000000020000720c */ /* 0x040fe20003fc4070 */
[----:B------:R-:W-:Y:S02]  /*4770*/  IMAD.MOV R6, RZ, RZ, -R6 ;  /* 0x000000ffff067224 */ /* 0x000fe400078e0a06 */
[----:B------:R-:W-:Y:S02]  /*4780*/  @!P1 IMAD.MOV R3, RZ, RZ, -R3 ;  /* 0x000000ffff039224 */ /* 0x000fe400078e0a03 */
[----:B------:R-:W-:Y:S02]  /*4790*/  @!P0 IMAD.IADD R7, R7, 0x1, -R0 ;  /* 0x0000000107078824 */ /* 0x000fe400078e0a00 */
[----:B------:R-:W-:Y:S01]  /*47a0*/  IMAD.HI.U32 R4, R5, R18, RZ ;  /* 0x0000001205047227 */ /* 0x000fe200078e00ff */
[----:B------:R0:W-:Y:S03]  /*47b0*/  STL [R1+0x134], R3 ;  /* 0x0001340301007387 */ /* 0x0001e60000100800 */
[----:B------:R-:W-:-:S02]  /*47c0*/  IMAD R19, R0, R6, R16 ;  /* 0x0000000600137224 */ /* 0x000fc400078e0210 */
[----:B------:R-:W-:Y:S02]  /*47d0*/  IMAD.MOV R4, RZ, RZ, -R4 ;  /* 0x000000ffff047224 */ /* 0x000fe400078e0a04 */
[----:B0-----:R-:W-:Y:S02]  /*47e0*/  IMAD.MOV.U32 R3, RZ, RZ, R7 ;  /* 0x000000ffff037224 */ /* 0x001fe400078e0007 */
[C---:B------:R-:W-:Y:S02]  /*47f0*/  IMAD R18, R0.reuse, R4, R18 ;  /* 0x0000000400127224 */ /* 0x040fe400078e0212 */
[----:B------:R-:W-:Y:S01]  /*4800*/  @!P4 IMAD.MOV R3, RZ, RZ, -R3 ;  /* 0x000000ffff03c224 */ /* 0x000fe200078e0a03 */
[----:B------:R-:W-:Y:S01]  /*4810*/  ISETP.GT.U32.AND P4, PT, R0, R19, PT ;  /* 0x000000130000720c */ /* 0x000fe20003f84070 */
[----:B------:R-:W-:Y:S01]  /*4820*/  @!P6 IMAD.IADD R2, R2, 0x1, -R0 ;  /* 0x000000010202e824 */ /* 0x000fe200078e0a00 */
[----:B------:R-:W-:Y:S01]  /*4830*/  ISETP.GT.U32.AND P1, PT, R0, R11, PT ;  /* 0x0000000b0000720c */ /* 0x000fe20003f24070 */
[----:B------:R-:W-:Y:S01]  /*4840*/  VIADD R10, R8, 0xb4 ;  /* 0x000000b4080a7836 */ /* 0x000fe20000000000 */
[----:B------:R-:W-:-:S02]  /*4850*/  ISETP.GT.U32.AND P6, PT, R0, R18, PT ;  /* 0x000000120000720c */ /* 0x000fc40003fc4070 */
[----:B------:R-:W-:Y:S01]  /*4860*/  ISETP.GE.AND P2, PT, R9, RZ, PT ;  /* 0x000000ff0900720c */ /* 0x000fe20003f46270 */
[C---:B------:R-:W-:Y:S01]  /*4870*/  VIADD R9, R8.reuse, 0xb2 ;  /* 0x000000b208097836 */ /* 0x040fe20000000000 */
[----:B------:R-:W-:Y:S01]  /*4880*/  IABS R14, R10 ;  /* 0x0000000a000e7213 */ /* 0x000fe20000000000 */
[----:B------:R0:W-:Y:S01]  /*4890*/  STL [R1+0x13c], R3 ;  /* 0x00013c0301007387 */ /* 0x0001e20000100800 */
[----:B------:R-:W-:Y:S02]  /*48a0*/  VIADD R6, R8, 0xb0 ;  /* 0x000000b008067836 */ /* 0x000fe40000000000 */
[----:B------:R-:W-:Y:S01]  /*48b0*/  IABS R17, R9 ;  /* 0x0000000900117213 */ /* 0x000fe20000000000 */
[----:B------:R-:W-:Y:S02]  /*48c0*/  @!P4 IMAD.IADD R19, R19, 0x1, -R0 ;  /* 0x000000011313c824 */ /* 0x000fe400078e0a00 */
[----:B------:R-:W-:-:S04]  /*48d0*/  IMAD.HI.U32 R4, R5, R14, RZ ;  /* 0x0000000e05047227 */ /* 0x000fc800078e00ff */
[----:B0-----:R-:W-:Y:S01]  /*48e0*/  IMAD.MOV.U32 R3, RZ, RZ, R2 ;  /* 0x000000ffff037224 */ /* 0x001fe200078e0002 */
[----:B------:R-:W-:Y:S01]  /*48f0*/  IABS R16, R6 ;  /* 0x0000000600107213 */ /* 0x000fe20000000000 */
[--C-:B------:R-:W-:Y:S01]  /*4900*/  @!P1 IMAD.IADD R11, R11, 0x1, -R0.reuse ;  /* 0x000000010b0b9824 */ /* 0x100fe200078e0a00 */
[----:B------:R-:W-:Y:S01]  /*4910*/  ISETP.GE.AND P1, PT, R10, RZ, PT ;  /* 0x000000ff0a00720c */ /* 0x000fe20003f26270 */
[----:B------:R-:W-:Y:S02]  /*4920*/  @!P6 IMAD.IADD R18, R18, 0x1, -R0 ;  /* 0x000000011212e824 */ /* 0x000fe400078e0a00 */
[----:B------:R-:W-:Y:S01]  /*4930*/  @!P5 IMAD.MOV R3, RZ, RZ, -R3 ;  /* 0x000000ffff03d224 */ /* 0x000fe200078e0a03 */
[C---:B------:R-:W-:Y:S01]  /*4940*/  ISETP.GT.U32.AND P5, PT, R0.reuse, R19, PT ;  /* 0x000000130000720c */ /* 0x040fe20003fa4070 */
[----:B------:R-:W-:Y:S01]  /*4950*/  IMAD.HI.U32 R7, R5, R17, RZ ;  /* 0x0000001105077227 */ /* 0x000fe200078e00ff */
[----:B------:R-:W-:-:S03]  /*4960*/  ISETP.GT.U32.AND P6, PT, R0, R18, PT ;  /* 0x000000120000720c */ /* 0x000fc60003fc4070 */
[----:B------:R-:W-:Y:S02]  /*4970*/  IMAD.MOV R10, RZ, RZ, -R4 ;  /* 0x000000ffff0a7224 */ /* 0x000fe400078e0a04 */
[----:B------:R-:W-:-:S04]  /*4980*/  IMAD.HI.U32 R4, R5, R16, RZ ;  /* 0x0000001005047227 */ /* 0x000fc800078e00ff */
[----:B------:R-:W-:Y:S02]  /*4990*/  IMAD.MOV R7, RZ, RZ, -R7 ;  /* 0x000000ffff077224 */ /* 0x000fe400078e0a07 */
[C---:B------:R-:W-:Y:S02]  /*49a0*/  IMAD R14, R0.reuse, R10, R14 ;  /* 0x0000000a000e7224 */ /* 0x040fe400078e020e */
[----:B------:R-:W-:Y:S02]  /*49b0*/  IMAD.MOV.U32 R2, RZ, RZ, R11 ;  /* 0x000000ffff027224 */ /* 0x000fe400078e000b */
[----:B------:R-:W-:Y:S02]  /*49c0*/  IMAD.MOV R4, RZ, RZ, -R4 ;  /* 0x000000ffff047224 */ /* 0x000fe400078e0a04 */
[C---:B------:R-:W-:Y:S02]  /*49d0*/  IMAD R17, R0.reuse, R7, R17 ;  /* 0x0000000700117224 */ /* 0x040fe400078e0211 */
[----:B------:R-:W-:Y:S01]  /*49e0*/  @!P3 IMAD.MOV R2, RZ, RZ, -R2 ;  /* 0x000000ffff02b224 */ /* 0x000fe200078e0a02 */
[C---:B------:R-:W-:Y:S01]  /*49f0*/  ISETP.GT.U32.AND P3, PT, R0.reuse, R14, PT ;  /* 0x0000000e0000720c */ /* 0x040fe20003f64070 */
[----:B------:R-:W-:-:S02]  /*4a00*/  IMAD R16, R0, R4, R16 ;  /* 0x0000000400107224 */ /* 0x000fc400078e0210 */
[--C-:B------:R-:W-:Y:S01]  /*4a10*/  @!P5 IMAD.IADD R19, R19, 0x1, -R0.reuse ;  /* 0x000000011313d824 */ /* 0x100fe200078e0a00 */
[----:B------:R-:W-:Y:S01]  /*4a20*/  ISETP.GT.U32.AND P5, PT, R0, R17, PT ;  /* 0x000000110000720c */ /* 0x000fe20003fa4070 */
[--C-:B------:R-:W-:Y:S01]  /*4a30*/  @!P6 IMAD.IADD R18, R18, 0x1, -R0.reuse ;  /* 0x000000011212e824 */ /* 0x100fe200078e0a00 */
[----:B------:R-:W-:Y:S01]  /*4a40*/  ISETP.GT.U32.AND P6, PT, R0, R16, PT ;  /* 0x000000100000720c */ /* 0x000fe20003fc4070 */
[C---:B------:R-:W-:Y:S02]  /*4a50*/  VIADD R10, R8.reuse, 0xae ;  /* 0x000000ae080a7836 */ /* 0x040fe40000000000 */
[----:B------:R-:W-:Y:S01]  /*4a60*/  VIADD R4, R8, 0xac ;  /* 0x000000ac08047836 */ /* 0x000fe20000000000 */
[----:B------:R-:W-:Y:S02]  /*4a70*/  STL [R1+0x140], R3 ;  /* 0x0001400301007387 */ /* 0x000fe40000100800 */
[----:B------:R-:W-:Y:S01]  /*4a80*/  IABS R12, R10 ;  /* 0x0000000a000c7213 */ /* 0x000fe20000000000 */
[--C-:B------:R-:W-:Y:S01]  /*4a90*/  @!P3 IMAD.IADD R14, R14, 0x1, -R0.reuse ;  /* 0x000000010e0eb824 */ /* 0x100fe200078e0a00 */
[----:B------:R0:W-:Y:S03]  /*4aa0*/  STL [R1+0x16c], R2 ;  /* 0x00016c0201007387 */ /* 0x0001e60000100800 */
[----:B------:R-:W-:Y:S01]  /*4ab0*/  @!P5 IMAD.IADD R17, R17, 0x1, -R0 ;  /* 0x000000011111d824 */ /* 0x000fe200078e0a00 */
[----:B------:R-:W-:Y:S01]  /*4ac0*/  ISETP.GT.U32.AND P5, PT, R0, R14, PT ;  /* 0x0000000e0000720c */ /* 0x000fe20003fa4070 */
[----:B------:R-:W-:Y:S01]  /*4ad0*/  IMAD.HI.U32 R15, R5, R12, RZ ;  /* 0x0000000c050f7227 */ /* 0x000fe200078e00ff */
[----:B------:R-:W-:-:S02]  /*4ae0*/  ISETP.GE.AND P0, PT, R13, RZ, PT ;  /* 0x000000ff0d00720c */ /* 0x000fc40003f06270 */
[----:B0-----:R-:W-:Y:S01]  /*4af0*/  IABS R2, R4 ;  /* 0x0000000400027213 */ /* 0x001fe20000000000 */
[----:B------:R-:W-:Y:S01]  /*4b00*/  @!P6 IMAD.IADD R16, R16, 0x1, -R0 ;  /* 0x000000011010e824 */ /* 0x000fe200078e0a00 */
[----:B------:R-:W-:Y:S01]  /*4b10*/  ISETP.GE.AND P3, PT, R6, RZ, PT ;  /* 0x000000ff0600720c */ /* 0x000fe20003f66270 */
[----:B------:R-:W-:Y:S01]  /*4b20*/  VIADD R13, R8, 0xa8 ;  /* 0x000000a8080d7836 */ /* 0x000fe20000000000 */
[----:B------:R-:W-:Y:S01]  /*4b30*/  ISETP.GT.U32.AND P6, PT, R0, R17, PT ;  /* 0x000000110000720c */ /* 0x000fe20003fc4070 */
[----:B------:R-:W-:-:S04]  /*4b40*/  IMAD.HI.U32 R6, R5, R2, RZ ;  /* 0x0000000205067227 */ /* 0x000fc800078e00ff */
[----:B------:R-:W-:Y:S01]  /*4b50*/  IMAD.MOV R15, RZ, RZ, -R15 ;  /* 0x000000ffff0f7224 */ /* 0x000fe200078e0a0f */
[----:B------:R-:W-:Y:S01]  /*4b60*/  IABS R7, R13 ;  /* 0x0000000d00077213 */ /* 0x000fe20000000000 */
[----:B------:R-:W-:Y:S02]  /*4b70*/  IMAD.MOV R6, RZ, RZ, -R6 ;  /* 0x000000ffff067224 */ /* 0x000fe400078e0a06 */
[----:B------:R-:W-:Y:S02]  /*4b80*/  IMAD.MOV.U32 R3, RZ, RZ, R18 ;  /* 0x000000ffff037224 */ /* 0x000fe400078e0012 */
[----:B------:R-:W-:Y:S02]  /*4b90*/  IMAD R12, R0, R15, R12 ;  /* 0x0000000f000c7224 */ /* 0x000fe400078e020c */
[----:B------:R-:W-:Y:S01]  /*4ba0*/  IMAD.MOV.U32 R20, RZ, RZ, R19 ;  /* 0x000000ffff147224 */ /* 0x000fe200078e0013 */
[----:B------:R-:W-:Y:S01]  /*4bb0*/  ISETP.GE.AND P4, PT, R9, RZ, PT ;  /* 0x000000ff0900720c */ /* 0x000fe20003f86270 */
[----:B------:R-:W-:Y:S01]  /*4bc0*/  @!P2 IMAD.MOV R3, RZ, RZ, -R3 ;  /* 0x000000ffff03a224 */ /* 0x000fe200078e0a03 */
[----:B------:R-:W-:Y:S01]  /*4bd0*/  ISETP.GE.AND P2, PT, R10, RZ, PT ;  /* 0x000000ff0a00720c */ /* 0x000fe20003f46270 */
[----:B------:R-:W-:-:S02]  /*4be0*/  IMAD R2, R0, R6, R2 ;  /* 0x0000000600027224 */ /* 0x000fc400078e0202 */
[----:B------:R-:W-:Y:S01]  /*4bf0*/  @!P5 IMAD.IADD R14, R14, 0x1, -R0 ;  /* 0x000000010e0ed824 */ /* 0x000fe200078e0a00 */
[----:B------:R-:W-:Y:S01]  /*4c00*/  ISETP.GT.U32.AND P5, PT, R0, R12, PT ;  /* 0x0000000c0000720c */ /* 0x000fe20003fa4070 */
[----:B------:R-:W-:-:S04]  /*4c10*/  IMAD.HI.U32 R10, R5, R7, RZ ;  /* 0x00000007050a7227 */ /* 0x000fc800078e00ff */
[----:B------:R-:W-:Y:S01]  /*4c20*/  @!P0 IMAD.MOV R20, RZ, RZ, -R20 ;  /* 0x000000ffff148224 */ /* 0x000fe200078e0a14 */
[C---:B------:R-:W-:Y:S01]  /*4c30*/  ISETP.GT.U32.AND P0, PT, R0.reuse, R16, PT ;  /* 0x000000100000720c */ /* 0x040fe20003f04070 */
[----:B------:R-:W-:Y:S01]  /*4c40*/  @!P6 IMAD.IADD R17, R17, 0x1, -R0 ;  /* 0x000000011111e824 */ /* 0x000fe200078e0a00 */
[----:B------:R-:W-:Y:S01]  /*4c50*/  ISETP.GT.U32.AND P6, PT, R0, R2, PT ;  /* 0x000000020000720c */ /* 0x000fe20003fc4070 */
[----:B------:R-:W-:Y:S02]  /*4c60*/  VIADD R11, R8, 0xaa ;  /* 0x000000aa080b7836 */ /* 0x000fe40000000000 */
[----:B------:R-:W-:Y:S01]  /*4c70*/  IMAD.MOV R10, RZ, RZ, -R10 ;  /* 0x000000ffff0a7224 */ /* 0x000fe200078e0a0a */
[----:B------:R-:W-:Y:S02]  /*4c80*/  STL [R1+0x170], R20 ;  /* 0x0001701401007387 */ /* 0x000fe40000100800 */
[----:B------:R-:W-:Y:S01]  /*4c90*/  IABS R9, R11 ;  /* 0x0000000b00097213 */ /* 0x000fe20000000000 */
[----:B------:R-:W-:Y:S01]  /*4ca0*/  IMAD R7, R0, R10, R7 ;  /* 0x0000000a00077224 */ /* 0x000fe200078e0207 */
[----:B------:R0:W-:Y:S01]  /*4cb0*/  STL [R1+0x174], R3 ;  /* 0x0001740301007387 */ /* 0x0001e20000100800 */
[----:B------:R-:W-:-:S02]  /*4cc0*/  VIADD R6, R8, 0xa6 ;  /* 0x000000a608067836 */ /* 0x000fc40000000000 */
[----:B------:R-:W-:Y:S02]  /*4cd0*/  @!P5 IMAD.IADD R12, R12, 0x1, -R0 ;  /* 0x000000010c0cd824 */ /* 0x000fe400078e0a00 */
[----:B------:R-:W-:Y:S01]  /*4ce0*/  @!P4 IMAD.MOV R17, RZ, RZ, -R17 ;  /* 0x000000ffff11c224 */ /* 0x000fe200078e0a11 */
[----:B------:R-:W-:Y:S01]  /*4cf0*/  ISETP.GT.U32.AND P4, PT, R0, R7, PT ;  /* 0x000000070000720c */ /* 0x000fe20003f84070 */
[----:B------:R-:W-:-:S04]  /*4d00*/  IMAD.HI.U32 R15, R5, R9, RZ ;  /* 0x00000009050f7227 */ /* 0x000fc800078e00ff */
[----:B0-----:R-:W-:Y:S02]  /*4d10*/  IMAD.MOV.U32 R3, RZ, RZ, R14 ;  /* 0x000000ffff037224 */ /* 0x001fe400078e000e */
[--C-:B------:R-:W-:Y:S01]  /*4d20*/  @!P0 IMAD.IADD R16, R16, 0x1, -R0.reuse ;  /* 0x0000000110108824 */ /* 0x100fe200078e0a00 */
[----:B------:R-:W-:Y:S01]  /*4d30*/  ISETP.GE.AND P0, PT, R4, RZ, PT ;  /* 0x000000ff0400720c */ /* 0x000fe20003f06270 */
[----:B------:R-:W-:Y:S01]  /*4d40*/  @!P6 IMAD.IADD R2, R2, 0x1, -R0 ;  /* 0x000000010202e824 */ /* 0x000fe200078e0a00 */
[----:B------:R-:W-:Y:S01]  /*4d50*/  IABS R4, R6 ;  /* 0x0000000600047213 */ /* 0x000fe20000000000 */
[----:B------:R-:W-:Y:S01]  /*4d60*/  @!P1 IMAD.MOV R3, RZ, RZ, -R3 ;  /* 0x000000ffff039224 */ /* 0x000fe200078e0a03 */
[----:B------:R-:W-:Y:S01]  /*4d70*/  ISETP.GT.U32.AND P1, PT, R0, R12, PT ;  /* 0x0000000c0000720c */ /* 0x000fe20003f24070 */
[----:B------:R-:W-:Y:S02]  /*4d80*/  IMAD.MOV R15, RZ, RZ, -R15 ;  /* 0x000000ffff0f7224 */ /* 0x000fe400078e0a0f */
[----:B------:R-:W-:Y:S01]  /*4d90*/  VIADD R10, R8, 0xa4 ;  /* 0x000000a4080a7836 */ /* 0x000fe20000000000 */
[----:B------:R0:W-:Y:S01]  /*4da0*/  STL [R1+0x178], R3 ;  /* 0x0001780301007387 */ /* 0x0001e20000100800 */
[C---:B------:R-:W-:Y:S01]  /*4db0*/  ISETP.GT.U32.AND P6, PT, R0.reuse, R2, PT ;  /* 0x000000020000720c */ /* 0x040fe20003fc4070 */
[----:B------:R-:W-:-:S02]  /*4dc0*/  IMAD R9, R0, R15, R9 ;  /* 0x0000000f00097224 */ /* 0x000fc400078e0209 */
[----:B------:R-:W-:Y:S01]  /*4dd0*/  IMAD.HI.U32 R14, R5, R4, RZ ;  /* 0x00000004050e7227 */ /* 0x000fe200078e00ff */
[----:B------:R-:W-:-:S03]  /*4de0*/  IABS R15, R10 ;  /* 0x0000000a000f7213 */ /* 0x000fc60000000000 */
[----:B0-----:R-:W-:Y:S02]  /*4df0*/  IMAD.MOV.U32 R3, RZ, RZ, R16 ;  /* 0x000000ffff037224 */ /* 0x001fe400078e0010 */
[----:B------:R-:W-:Y:S02]  /*4e00*/  IMAD.MOV R14, RZ, RZ, -R14 ;  /* 0x000000ffff0e7224 */ /* 0x000fe400078e0a0e */
[----:B------:R-:W-:Y:S01]  /*4e10*/  @!P3 IMAD.MOV R3, RZ, RZ, -R3 ;  /* 0x000000ffff03b224 */ /* 0x000fe200078e0a03 */
[----:B------:R-:W-:Y:S01]  /*4e20*/  ISETP.GE.AND P3, PT, R11, RZ, PT ;  /* 0x000000ff0b00720c */ /* 0x000fe20003f66270 */
[----:B------:R-:W-:Y:S01]  /*4e30*/  @!P4 IMAD.IADD R7, R7, 0x1, -R0 ;  /* 0x000000010707c824 */ /* 0x000fe200078e0a00 */
[C---:B------:R-:W-:Y:S01]  /*4e40*/  ISETP.GT.U32.AND P5, PT, R0.reuse, R9, PT ;  /* 0x000000090000720c */ /* 0x040fe20003fa4070 */
[----:B------:R-:W-:Y:S02]  /*4e50*/  IMAD.MOV.U32 R11, RZ, RZ, R15 ;  /* 0x000000ffff0b7224 */ /* 0x000fe400078e000f */
[C---:B------:R-:W-:Y:S01]  /*4e60*/  IMAD R4, R0.reuse, R14, R4 ;  /* 0x0000000e00047224 */ /* 0x040fe200078e0204 */
[----:B------:R-:W-:Y:S01]  /*4e70*/  ISETP.GT.U32.AND P4, PT, R0, R7, PT ;  /* 0x000000070000720c */ /* 0x000fe20003f84070 */
[----:B------:R-:W-:Y:S01]  /*4e80*/  @!P1 IMAD.IADD R12, R12, 0x1, -R0 ;  /* 0x000000010c0c9824 */ /* 0x000fe200078e0a00 */
[----:B------:R-:W-:Y:S01]  /*4e90*/  ISETP.GE.AND P1, PT, R13, RZ, PT ;  /* 0x000000ff0d00720c */ /* 0x000fe20003f26270 */
[----:B------:R-:W-:Y:S01]  /*4ea0*/  STL [R1+0x17c], R17 ;  /* 0x00017c1101007387 */ /* 0x000fe20000100800 */
[----:B------:R-:W-:-:S03]  /*4eb0*/  IMAD.HI.U32 R13, R5, R11, RZ ;  /* 0x0000000b050d7227 */ /* 0x000fc600078e00ff */
[----:B------:R0:W-:Y:S01]  /*4ec0*/  STL [R1+0x180], R3 ;  /* 0x0001800301007387 */ /* 0x0001e20000100800 */
[----:B------:R-:W-:Y:S01]  /*4ed0*/  @!P6 IMAD.IADD R2, R2, 0x1, -R0 ;  /* 0x000000010202e824 */ /* 0x000fe200078e0a00 */
[----:B------:R-:W-:Y:S01]  /*4ee0*/  ISETP.GT.U32.AND P6, PT, R0, R4, PT ;  /* 0x000000040000720c */ /* 0x000fe20003fc4070 */
[----:B------:R-:W-:Y:S02]  /*4ef0*/  IMAD.MOV R13, RZ, RZ, -R13 ;  /* 0x000000ffff0d7224 */ /* 0x000fe400078e0a0d */
[----:B0-----:R-:W-:-:S04]  /*4f00*/  IMAD.MOV.U32 R3, RZ, RZ, R12 ;  /* 0x000000ffff037224 */ /* 0x001fc800078e000c */
[----:B------:R-:W-:Y:S01]  /*4f10*/  @!P2 IMAD.MOV R3, RZ, RZ, -R3 ;  /* 0x000000ffff03a224 */ /* 0x000fe200078e0a03 */
[----:B------:R-:W-:Y:S01]  /*4f20*/  ISETP.GE.AND P2, PT, R6, RZ, PT ;  /* 0x000000ff0600720c */ /* 0x000fe20003f46270 */
[C---:B------:R-:W-:Y:S02]  /*4f30*/  IMAD R6, R0.reuse, R13, R11 ;  /* 0x0000000d00067224 */ /* 0x040fe400078e020b */
[--C-:B------:R-:W-:Y:S02]  /*4f40*/  @!P5 IMAD.IADD R9, R9, 0x1, -R0.reuse ;  /* 0x000000010909d824 */ /* 0x100fe400078e0a00 */
[--C-:B------:R-:W-:Y:S01]  /*4f50*/  @!P4 IMAD.IADD R7, R7, 0x1, -R0.reuse ;  /* 0x000000010707c824 */ /* 0x100fe200078e0a00 */
[C---:B------:R-:W-:Y:S02]  /*4f60*/  ISETP.GT.U32.AND P4, PT, R0.reuse, R6, PT ;  /* 0x000000060000720c */ /* 0x040fe40003f84070 */
[----:B------:R-:W-:Y:S01]  /*4f70*/  ISETP.GT.U32.AND P5, PT, R0, R9, PT ;  /* 0x000000090000720c */ /* 0x000fe20003fa4070 */
[----:B------:R-:W-:Y:S01]  /*4f80*/  @!P6 IMAD.IADD R4, R4, 0x1, -R0 ;  /* 0x000000010404e824 */ /* 0x000fe200078e0a00 */
[----:B------:R0:W-:Y:S01]  /*4f90*/  STL [R1+0x188], R3 ;  /* 0x0001880301007387 */ /* 0x0001e20000100800 */
[----:B------:R-:W-:-:S03]  /*4fa0*/  VIADD R15, R8, 0xa2 ;  /* 0x000000a2080f7836 */ /* 0x000fc60000000000 */
[----:B------:R-:W-:Y:S01]  /*4fb0*/  ISETP.GT.U32.AND P6, PT, R0, R4, PT ;  /* 0x000000040000720c */ /* 0x000fe20003fc4070 */
[----:B0-----:R-:W-:-:S04]  /*4fc0*/  IMAD.MOV.U32 R3, RZ, RZ, R2 ;  /* 0x000000ffff037224 */ /* 0x001fc800078e0002 */
[----:B------:R-:W-:Y:S01]  /*4fd0*/  @!P0 IMAD.MOV R3, RZ, RZ, -R3 ;  /* 0x000000ffff038224 */ /* 0x000fe200078e0a03 */
[----:B------:R-:W-:Y:S01]  /*4fe0*/  ISETP.GE.AND P0, PT, R15, RZ, PT ;  /* 0x000000ff0f00720c */ /* 0x000fe20003f06270 */
[--C-:B------:R-:W-:Y:S01]  /*4ff0*/  @!P4 IMAD.IADD R6, R6, 0x1, -R0.reuse ;  /* 0x000000010606c824 */ /* 0x100fe200078e0a00 */
[----:B------:R-:W-:Y:S01]  /*5000*/  IABS R15, R15 ;  /* 0x0000000f000f7213 */ /* 0x000fe20000000000 */
[----:B------:R-:W-:Y:S01]  /*5010*/  @!P5 IMAD.IADD R9, R9, 0x1, -R0 ;  /* 0x000000010909d824 */ /* 0x000fe200078e0a00 */
[----:B------:R0:W-:Y:S01]  /*5020*/  STL [R1+0x18c], R3 ;  /* 0x00018c0301007387 */ /* 0x0001e20000100800 */
[----:B------:R-:W-:Y:S01]  /*5030*/  VIADD R2, R8, 0x9e ;  /* 0x0000009e08027836 */ /* 0x000fe20000000000 */
[----:B------:R-:W-:Y:S01]  /*5040*/  ISETP.GE.AND P5, PT, R10, RZ, PT ;  /* 0x000000ff0a00720c */ /* 0x000fe20003fa6270 */
[----:B------:R-:W-:Y:S01]  /*5050*/  @!P3 IMAD.MOV R9, RZ, RZ, -R9 ;  /* 0x000000ffff09b224 */ /* 0x000fe200078e0a09 */
[----:B------:R-:W-:Y:S01]  /*5060*/  ISETP.GT.U32.AND P4, PT, R0, R6, PT ;  /* 0x000000060000720c */ /* 0x000fe20003f84070 */
[----:B------:R-:W-:-:S04]  /*5070*/  IMAD.HI.U32 R10, R5, R15, RZ ;  /* 0x0000000f050a7227 */ /* 0x000fc800078e00ff */
[----:B0-----:R-:W-:Y:S02]  /*5080*/  IMAD.MOV.U32 R3, RZ, RZ, R7 ;  /* 0x000000ffff037224 */ /* 0x001fe400078e0007 */
[----:B------:R-:W-:Y:S02]  /*5090*/  @!P6 IMAD.IADD R4, R4, 0x1, -R0 ;  /* 0x000000010404e824 */ /* 0x000fe400078e0a00 */
[----:B------:R-:W-:Y:S01]  /*50a0*/  @!P1 IMAD.MOV R3, RZ, RZ, -R3 ;  /* 0x000000ffff039224 */ /* 0x000fe200078e0a03 */
[----:B------:R-:W-:Y:S01]  /*50b0*/  ISETP.GE.AND P1, PT, R2, RZ, PT ;  /* 0x000000ff0200720c */ /* 0x000fe20003f26270 */
[----:B------:R-:W-:Y:S01]  /*50c0*/  STL [R1+0x194], R9 ;  /* 0x0001940901007387 */ /* 0x000fe20000100800 */
[----:B------:R-:W-:Y:S01]  /*50d0*/  IABS R2, R2 ;  /* 0x0000000200027213 */ /* 0x000fe20000000000 */
[----:B------:R-:W-:Y:S02]  /*50e0*/  IMAD.MOV R10, RZ, RZ, -R10 ;  /* 0x000000ffff0a7224 */ /* 0x000fe400078e0a0a */
[----:B------:R0:W-:Y:S01]  /*50f0*/  STL [R1+0x198], R3 ;  /* 0x0001980301007387 */ /* 0x0001e20000100800 */
[----:B------:R-:W-:-:S02]  /*5100*/  VIADD R12, R8, 0xa0 ;  /* 0x000000a0080c7836 */ /* 0x000fc40000000000 */
[----:B------:R-:W-:-:S04]  /*5110*/  IMAD.HI.U32 R7, R5, R2, RZ ;  /* 0x0000000205077227 */ /* 0x000fc800078e00ff */
[----:B------:R-:W-:Y:S02]  /*5120*/  IMAD R15, R0, R10, R15 ;  /* 0x0000000a000f7224 */ /* 0x000fe400078e020f */
[----:B0-----:R-:W-:Y:S01]  /*5130*/  IMAD.MOV.U32 R3, RZ, RZ, R4 ;  /* 0x000000ffff037224 */ /* 0x001fe200078e0004 */
[----:B------:R-:W-:Y:S01]  /*5140*/  ISETP.GE.AND P3, PT, R12, RZ, PT ;  /* 0x000000ff0c00720c */ /* 0x000fe20003f66270 */
[----:B------:R-:W-:Y:S02]  /*5150*/  IMAD.MOV R7, RZ, RZ, -R7 ;  /* 0x000000ffff077224 */ /* 0x000fe400078e0a07 */
[----:B------:R-:W-:Y:S01]  /*5160*/  @!P2 IMAD.MOV R3, RZ, RZ, -R3 ;  /* 0x000000ffff03a224 */ /* 0x000fe200078e0a03 */
[----:B------:R-:W-:Y:S01]  /*5170*/  ISETP.GT.U32.AND P2, PT, R0, R15, PT ;  /* 0x0000000f0000720c */ /* 0x000fe20003f44070 */
[----:B------:R-:W-:Y:S01]  /*5180*/  @!P4 IMAD.IADD R6, R6, 0x1, -R0 ;  /* 0x000000010606c824 */ /* 0x000fe200078e0a00 */
[----:B------:R-:W-:Y:S01]  /*5190*/  IABS R12, R12 ;  /* 0x0000000c000c7213 */ /* 0x000fe20000000000 */
[----:B------:R-:W-:Y:S01]  /*51a0*/  IMAD R2, R0, R7, R2 ;  /* 0x0000000700027224 */ /* 0x000fe200078e0202 */
[----:B------:R0:W-:Y:S01]  /*51b0*/  STL [R1+0x19c], R3 ;  /* 0x00019c0301007387 */ /* 0x0001e20000100800 */
[----:B------:R-:W-:-:S02]  /*51c0*/  VIADD R11, R8, 0x9c ;  /* 0x0000009c080b7836 */ /* 0x000fc40000000000 */
[----:B------:R-:W-:-:S04]  /*51d0*/  IMAD.HI.U32 R9, R5, R12, RZ ;  /* 0x0000000c05097227 */ /* 0x000fc800078e00ff */
[----:B0-----:R-:W-:-:S04]  /*51e0*/  IMAD.MOV.U32 R3, RZ, RZ, R6 ;  /* 0x000000ffff037224 */ /* 0x001fc800078e0006 */
[----:B------:R-:W-:Y:S01]  /*51f0*/  @!P5 IMAD.MOV R3, RZ, RZ, -R3 ;  /* 0x000000ffff03d224 */ /* 0x000fe200078e0a03 */
[C---:B------:R-:W-:Y:S01]  /*5200*/  ISETP.GT.U32.AND P5, PT, R0.reuse, R2, PT ;  /* 0x000000020000720c */ /* 0x040fe20003fa4070 */
[----:B------:R-:W-:Y:S01]  /*5210*/  IMAD.MOV R9, RZ, RZ, -R9 ;  /* 0x000000ffff097224 */ /* 0x000fe200078e0a09 */
[----:B------:R-:W-:Y:S01]  /*5220*/  ISETP.GE.AND P6, PT, R11, RZ, PT ;  /* 0x000000ff0b00720c */ /* 0x000fe20003fc6270 */
[----:B------:R-:W-:Y:S01]  /*5230*/  @!P2 IMAD.IADD R15, R15, 0x1, -R0 ;  /* 0x000000010f0fa824 */ /* 0x000fe200078e0a00 */
[----:B------:R-:W-:Y:S01]  /*5240*/  IABS R11, R11 ;  /* 0x0000000b000b7213 */ /* 0x000fe20000000000 */
[----:B------:R-:W-:Y:S02]  /*5250*/  IMAD R12, R0, R9, R12 ;  /* 0x00000009000c7224 */ /* 0x000fe400078e020c */
[----:B------:R-:W-:Y:S01]  /*5260*/  VIADD R14, R8, 0x98 ;  /* 0x00000098080e7836 */ /* 0x000fe20000000000 */
[C---:B------:R-:W-:Y:S01]  /*5270*/  ISETP.GT.U32.AND P2, PT, R0.reuse, R15, PT ;  /* 0x0000000f0000720c */ /* 0x040fe20003f44070 */
[----:B------:R-:W-:Y:S01]  /*5280*/  IMAD.HI.U32 R4, R5, R11, RZ ;  /* 0x0000000b05047227 */ /* 0x000fe200078e00ff */
[----:B------:R-:W-:-:S02]  /*5290*/  ISETP.GT.U32.AND P4, PT, R0, R12, PT ;  /* 0x0000000c0000720c */ /* 0x000fc40003f84070 */
[----:B------:R-:W-:Y:S01]  /*52a0*/  IABS R17, R14 ;  /* 0x0000000e00117213 */ /* 0x000fe20000000000 */
[----:B------:R-:W-:Y:S02]  /*52b0*/  @!P5 IMAD.IADD R2, R2, 0x1, -R0 ;  /* 0x000000010202d824 */ /* 0x000fe400078e0a00 */
[----:B------:R-:W-:Y:S02]  /*52c0*/  IMAD.MOV R4, RZ, RZ, -R4 ;  /* 0x000000ffff047224 */ /* 0x000fe400078e0a04 */
[----:B------:R-:W-:Y:S01]  /*52d0*/  IMAD.HI.U32 R7, R5, R17, RZ ;  /* 0x0000001105077227 */ /* 0x000fe200078e00ff */
[----:B------:R-:W-:-:S03]  /*52e0*/  ISETP.GT.U32.AND P5, PT, R0, R2, PT ;  /* 0x000000020000720c */ /* 0x000fc60003fa4070 */
[----:B------:R-:W-:Y:S02]  /*52f0*/  IMAD R11, R0, R4, R11 ;  /* 0x00000004000b7224 */ /* 0x000fe400078e020b */
[----:B------:R-:W-:Y:S02]  /*5300*/  VIADD R19, R8, 0x9a ;  /* 0x0000009a08137836 */ /* 0x000fe40000000000 */
[----:B------:R-:W-:Y:S02]  /*5310*/  IMAD.MOV R7, RZ, RZ, -R7 ;  /* 0x000000ffff077224 */ /* 0x000fe400078e0a07 */
[--C-:B------:R-:W-:Y:S01]  /*5320*/  @!P2 IMAD.IADD R15, R15, 0x1, -R0.reuse ;  /* 0x000000010f0fa824 */ /* 0x100fe200078e0a00 */
[----:B------:R-:W-:Y:S01]  /*5330*/  ISETP.GT.U32.AND P2, PT, R0, R11, PT ;  /* 0x0000000b0000720c */ /* 0x000fe20003f44070 */
[----:B------:R-:W-:Y:S01]  /*5340*/  @!P4 IMAD.IADD R12, R12, 0x1, -R0 ;  /* 0x000000010c0cc824 */ /* 0x000fe200078e0a00 */
[----:B------:R-:W-:Y:S01]  /*5350*/  IABS R4, R19 ;  /* 0x0000001300047213 */ /* 0x000fe20000000000 */
[----:B------:R-:W-:-:S03]  /*5360*/  IMAD R17, R0, R7, R17 ;  /* 0x0000000700117224 */ /* 0x000fc600078e0211 */
[----:B------:R-:W-:Y:S01]  /*5370*/  ISETP.GT.U32.AND P4, PT, R0, R12, PT ;  /* 0x0000000c0000720c */ /* 0x000fe20003f84070 */
[----:B------:R-:W-:-:S04]  /*5380*/  IMAD.HI.U32 R13, R5, R4, RZ ;  /* 0x00000004050d7227 */ /* 0x000fc800078e00ff */
[--C-:B------:R-:W-:Y:S01]  /*5390*/  @!P5 IMAD.IADD R2, R2, 0x1, -R0.reuse ;  /* 0x000000010202d824 */ /* 0x100fe200078e0a00 */
[----:B------:R-:W-:Y:S01]  /*53a0*/  ISETP.GT.U32.AND P5, PT, R0, R17, PT ;  /* 0x000000110000720c */ /* 0x000fe20003fa4070 */
[----:B------:R-:W-:Y:S01]  /*53b0*/  IMAD.MOV R13, RZ, RZ, -R13 ;  /* 0x000000ffff0d7224 */ /* 0x000fe200078e0a0d */
[----:B------:R0:W-:Y:S01]  /*53c0*/  STL [R1+0x1a4], R3 ;  /* 0x0001a40301007387 */ /* 0x0001e20000100800 */
[----:B------:R-:W-:Y:S02]  /*53d0*/  VIADD R10, R8, 0x96 ;  /* 0x00000096080a7836 */ /* 0x000fe40000000000 */
[----:B------:R-:W-:Y:S02]  /*53e0*/  @!P2 IMAD.IADD R11, R11, 0x1, -R0 ;  /* 0x000000010b0ba824 */ /* 0x000fe400078e0a00 */
[----:B------:R-:W-:Y:S01]  /*53f0*/  IMAD R4, R0, R13, R4 ;  /* 0x0000000d00047224 */ /* 0x000fe200078e0204 */
[----:B------:R-:W-:Y:S01]  /*5400*/  IABS R6, R10 ;  /* 0x0000000a00067213 */ /* 0x000fe20000000000 */
[----:B0-----:R-:W-:-:S02]  /*5410*/  IMAD.MOV.U32 R3, RZ, RZ, R15 ;  /* 0x000000ffff037224 */ /* 0x001fc400078e000f */
[C---:B------:R-:W-:Y:S02]  /*5420*/  VIADD R9, R8.reuse, 0x94 ;  /* 0x0000009408097836 */ /* 0x040fe40000000000 */
[----:B------:R-:W-:Y:S02]  /*5430*/  VIADD R7, R8, 0x92 ;  /* 0x0000009208077836 */ /* 0x000fe40000000000 */
[----:B------:R-:W-:Y:S01]  /*5440*/  @!P0 IMAD.MOV R3, RZ, RZ, -R3 ;  /* 0x000000ffff038224 */ /* 0x000fe200078e0a03 */
[----:B------:R-:W-:Y:S01]  /*5450*/  ISETP.GT.U32.AND P0, PT, R0, R11, PT ;  /* 0x0000000b0000720c */ /* 0x000fe20003f04070 */
[--C-:B------:R-:W-:Y:S01]  /*5460*/  @!P4 IMAD.IADD R12, R12, 0x1, -R0.reuse ;  /* 0x000000010c0cc824 */ /* 0x100fe200078e0a00 */
[C---:B------:R-:W-:Y:S01]  /*5470*/  ISETP.GT.U32.AND P4, PT, R0.reuse, R4, PT ;  /* 0x000000040000720c */ /* 0x040fe20003f84070 */
[----:B------:R-:W-:Y:S01]  /*5480*/  @!P5 IMAD.IADD R17, R17, 0x1, -R0 ;  /* 0x000000011111d824 */ /* 0x000fe200078e0a00 */
[----:B------:R-:W-:Y:S01]  /*5490*/  IABS R16, R9 ;  /* 0x0000000900107213 */ /* 0x000fe20000000000 */
[----:B------:R-:W-:Y:S01]  /*54a0*/  IMAD.HI.U32 R18, R5, R6, RZ ;  /* 0x0000000605127227 */ /* 0x000fe200078e00ff */
[----:B------:R-:W-:Y:S01]  /*54b0*/  IABS R15, R7 ;  /* 0x00000007000f7213 */ /* 0x000fe20000000000 */
[----:B------:R0:W-:Y:S01]  /*54c0*/  STL [R1+0x1a8], R3 ;  /* 0x0001a80301007387 */ /* 0x0001e20000100800 */
[----:B------:R-:W-:Y:S01]  /*54d0*/  ISETP.GT.U32.AND P5, PT, R0, R17, PT ;  /* 0x000000110000720c */ /* 0x000fe20003fa4070 */
[----:B------:R-:W-:-:S02]  /*54e0*/  IMAD.MOV R18, RZ, RZ, -R18 ;  /* 0x000000ffff127224 */ /* 0x000fc400078e0a12 */
[----:B------:R-:W-:-:S04]  /*54f0*/  IMAD.HI.U32 R13, R5, R16, RZ ;  /* 0x00000010050d7227 */ /* 0x000fc800078e00ff */
[----:B0-----:R-:W-:Y:S02]  /*5500*/  IMAD.MOV.U32 R3, RZ, RZ, R12 ;  /* 0x000000ffff037224 */ /* 0x001fe400078e000c */
[----:B------:R-:W-:-:S04]  /*5510*/  IMAD.HI.U32 R12, R5, R15, RZ ;  /* 0x0000000f050c7227 */ /* 0x000fc800078e00ff */
[----:B------:R-:W-:Y:S02]  /*5520*/  @!P3 IMAD.MOV R3, RZ, RZ, -R3 ;  /* 0x000000ffff03b224 */ /* 0x000fe400078e0a03 */
[----:B------:R-:W-:Y:S02]  /*5530*/  IMAD R6, R0, R18, R6 ;  /* 0x0000001200067224 */ /* 0x000fe400078e0206 */
[----:B------:R-:W-:Y:S02]  /*5540*/  IMAD.MOV R13, RZ, RZ, -R13 ;  /* 0x000000ffff0d7224 */ /* 0x000fe400078e0a0d */
[----:B------:R-:W-:Y:S02]  /*5550*/  @!P0 IMAD.IADD R11, R11, 0x1, -R0 ;  /* 0x000000010b0b8824 */ /* 0x000fe400078e0a00 */
[----:B------:R-:W-:Y:S02]  /*5560*/  IMAD.MOV R12, RZ, RZ, -R12 ;  /* 0x000000ffff0c7224 */ /* 0x000fe400078e0a0c */
[----:B------:R-:W-:Y:S01]  /*5570*/  @!P4 IMAD.IADD R4, R4, 0x1, -R0 ;  /* 0x000000010404c824 */ /* 0x000fe200078e0a00 */
[----:B------:R0:W-:Y:S01]  /*5580*/  STL [R1+0x1a0], R3 ;  /* 0x0001a00301007387 */ /* 0x0001e20000100800 */
[C---:B------:R-:W-:Y:S01]  /*5590*/  IMAD R16, R0.reuse, R13, R16 ;  /* 0x0000000d00107224 */ /* 0x040fe200078e0210 */
[C---:B------:R-:W-:Y:S01]  /*55a0*/  ISETP.GT.U32.AND P0, PT, R0.reuse, R6, PT ;  /* 0x000000060000720c */ /* 0x040fe20003f04070 */
[C---:B------:R-:W-:Y:S01]  /*55b0*/  IMAD R15, R0.reuse, R12, R15 ;  /* 0x0000000c000f7224 */ /* 0x040fe200078e020f */
[----:B------:R-:W-:Y:S01]  /*55c0*/  ISETP.GT.U32.AND P3, PT, R0, R4, PT ;  /* 0x000000040000720c */ /* 0x000fe20003f64070 */
[----:B------:R-:W-:-:S02]  /*55d0*/  @!P1 IMAD.MOV R2, RZ, RZ, -R2 ;  /* 0x000000ffff029224 */ /* 0x000fc400078e0a02 */
[----:B0-----:R-:W-:Y:S02]  /*55e0*/  IMAD.MOV.U32 R3, RZ, RZ, R11 ;  /* 0x000000ffff037224 */ /* 0x001fe400078e000b */
[--C-:B------:R-:W-:Y:S01]  /*55f0*/  @!P5 IMAD.IADD R17, R17, 0x1, -R0.reuse ;  /* 0x000000011111d824 */ /* 0x100fe200078e0a00 */
[C---:B------:R-:W-:Y:S01]  /*5600*/  ISETP.GT.U32.AND P5, PT, R0.reuse, R15, PT ;  /* 0x0000000f0000720c */ /* 0x040fe20003fa4070 */
[----:B------:R-:W-:Y:S01]  /*5610*/  @!P6 IMAD.MOV R3, RZ, RZ, -R3 ;  /* 0x000000ffff03e224 */ /* 0x000fe200078e0a03 */
[----:B------:R-:W-:Y:S01]  /*5620*/  ISETP.GT.U32.AND P6, PT, R0, R16, PT ;  /* 0x000000100000720c */ /* 0x000fe20003fc4070 */
[----:B------:R0:W-:Y:S01]  /*5630*/  STL [R1+0x190], R2 ;  /* 0x0001900201007387 */ /* 0x0001e20000100800 */
[----:B------:R-:W-:Y:S01]  /*5640*/  VIADD R11, R8, 0x8e ;  /* 0x0000008e080b7836 */ /* 0x000fe20000000000 */
[----:B------:R-:W-:Y:S01]  /*5650*/  ISETP.GE.AND P1, PT, R10, RZ, PT ;  /* 0x000000ff0a00720c */ /* 0x000fe20003f26270 */
[--C-:B------:R-:W-:Y:S01]  /*5660*/  @!P0 IMAD.IADD R6, R6, 0x1, -R0.reuse ;  /* 0x0000000106068824 */ /* 0x100fe200078e0a00 */
[----:B------:R-:W-:Y:S01]  /*5670*/  ISETP.GE.AND P0, PT, R7, RZ, PT ;  /* 0x000000ff0700720c */ /* 0x000fe20003f06270 */
[----:B------:R-:W-:-:S02]  /*5680*/  @!P3 IMAD.IADD R4, R4, 0x1, -R0 ;  /* 0x000000010404b824 */ /* 0x000fc400078e0a00 */
[----:B0-----:R-:W-:Y:S01]  /*5690*/  VIADD R2, R8, 0x90 ;  /* 0x0000009008027836 */ /* 0x001fe20000000000 */
[----:B------:R-:W-:Y:S01]  /*56a0*/  IABS R7, R11 ;  /* 0x0000000b00077213 */ /* 0x000fe20000000000 */
[----:B------:R0:W-:Y:S03]  /*56b0*/  STL [R1+0x184], R3 ;  /* 0x0001840301007387 */ /* 0x0001e60000100800 */
[----:B------:R-:W-:Y:S01]  /*56c0*/  IABS R10, R2 ;  /* 0x00000002000a7213 */ /* 0x000fe20000000000 */
[--C-:B------:R-:W-:Y:S01]  /*56d0*/  @!P6 IMAD.IADD R16, R16, 0x1, -R0.reuse ;  /* 0x000000011010e824 */ /* 0x100fe200078e0a00 */
[----:B------:R-:W-:Y:S01]  /*56e0*/  ISETP.GE.AND P3, PT, R9, RZ, PT ;  /* 0x000000ff0900720c */ /* 0x000fe20003f66270 */
[----:B------:R-:W-:Y:S01]  /*56f0*/  @!P5 IMAD.IADD R15, R15, 0x1, -R0 ;  /* 0x000000010f0fd824 */ /* 0x000fe200078e0a00 */
[----:B------:R-:W-:Y:S01]  /*5700*/  ISETP.GT.U32.AND P6, PT, R0, R6, PT ;  /* 0x000000060000720c */ /* 0x000fe20003fc4070 */
[----:B------:R-:W-:Y:S01]  /*5710*/  IMAD.HI.U32 R9, R5, R10, RZ ;  /* 0x0000000a05097227 */ /* 0x000fe200078e00ff */
[----:B------:R-:W-:-:S03]  /*5720*/  ISETP.GE.AND P2, PT, R19, RZ, PT ;  /* 0x000000ff1300720c */ /* 0x000fc60003f46270 */
[----:B0-----:R-:W-:Y:S02]  /*5730*/  IMAD.MOV.U32 R3, RZ, RZ, R4 ;  /* 0x000000ffff037224 */ /* 0x001fe400078e0004 */
[----:B------:R-:W-:Y:S01]  /*5740*/  IMAD.MOV.U32 R4, RZ, RZ, R7 ;  /* 0x000000ffff047224 */ /* 0x000fe200078e0007 */
[----:B------:R-:W-:Y:S01]  /*5750*/  ISETP.GT.U32.AND P5, PT, R0, R15, PT ;  /* 0x0000000f0000720c */ /* 0x000fe20003fa4070 */
[----:B------:R-:W-:Y:S02]  /*5760*/  IMAD.MOV R9, RZ, RZ, -R9 ;  /* 0x000000ffff097224 */ /* 0x000fe400078e0a09 */
[----:B------:R-:W-:-:S04]  /*5770*/  IMAD.HI.U32 R7, R5, R4, RZ ;  /* 0x0000000405077227 */ /* 0x000fc800078e00ff */
[----:B------:R-:W-:Y:S02]  /*5780*/  IMAD R10, R0, R9, R10 ;  /* 0x00000009000a7224 */ /* 0x000fe400078e020a */
[----:B------:R-:W-:Y:S02]  /*5790*/  IMAD.MOV R7, RZ, RZ, -R7 ;  /* 0x000000ffff077224 */ /* 0x000fe400078e0a07 */
[----:B------:R-:W-:Y:S01]  /*57a0*/  @!P6 IMAD.IADD R6, R6, 0x1, -R0 ;  /* 0x000000010606e824 */ /* 0x000fe200078e0a00 */
[C---:B------:R-:W-:Y:S01]  /*57b0*/  ISETP.GT.U32.AND P6, PT, R0.reuse, R10, PT ;  /* 0x0000000a0000720c */ /* 0x040fe20003fc4070 */
[----:B------:R-:W-:Y:S01]  /*57c0*/  IMAD R4, R0, R7, R4 ;  /* 0x0000000700047224 */ /* 0x000fe200078e0204 */
[----:B------:R-:W-:Y:S01]  /*57d0*/  ISETP.GE.AND P4, PT, R14, RZ, PT ;  /* 0x000000ff0e00720c */ /* 0x000fe20003f86270 */
[----:B------:R-:W-:Y:S01]  /*57e0*/  @!P2 IMAD.MOV R3, RZ, RZ, -R3 ;  /* 0x000000ffff03a224 */ /* 0x000fe200078e0a03 */
[----:B------:R-:W-:Y:S01]  /*57f0*/  ISETP.GT.U32.AND P2, PT, R0, R16, PT ;  /* 0x000000100000720c */ /* 0x000fe20003f44070 */
[----:B------:R-:W-:-:S02]  /*5800*/  VIADD R14, R8, 0x8c ;  /* 0x0000008c080e7836 */ /* 0x000fc40000000000 */
[----:B------:R-:W-:Y:S01]  /*5810*/  @!P5 IMAD.IADD R15, R15, 0x1, -R0 ;  /* 0x000000010f0fd824 */ /* 0x000fe200078e0a00 */
[----:B------:R-:W-:Y:S02]  /*5820*/  ISETP.GT.U32.AND P5, PT, R0, R4, PT ;  /* 0x000000040000720c */ /* 0x000fe40003fa4070 */
[----:B------:R-:W-:-:S03]  /*5830*/  IABS R12, R14 ;  /* 0x0000000e000c7213 */ /* 0x000fc60000000000 */
[----:B------:R-:W-:Y:S02]  /*5840*/  @!P6 IMAD.IADD R10, R10, 0x1, -R0 ;  /* 0x000000010a0ae824 */ /* 0x000fe400078e0a00 */
[----:B------:R-:W-:-:S04]  /*5850*/  IMAD.HI.U32 R7, R5, R12, RZ ;  /* 0x0000000c05077227 */ /* 0x000fc800078e00ff */
[--C-:B------:R-:W-:Y:S01]  /*5860*/  @!P2 IMAD.IADD R16, R16, 0x1, -R0.reuse ;  /* 0x000000011010a824 */ /* 0x100fe200078e0a00 */
[----:B------:R-:W-:Y:S01]  /*5870*/  ISETP.GE.AND P2, PT, R2, RZ, PT ;  /* 0x000000ff0200720c */ /* 0x000fe20003f46270 */
[----:B------:R-:W-:Y:S02]  /*5880*/  VIADD R2, R8, 0x88 ;  /* 0x0000008808027836 */ /* 0x000fe40000000000 */
[----:B------:R-:W-:Y:S02]  /*5890*/  IMAD.MOV R7, RZ, RZ, -R7 ;  /* 0x000000ffff077224 */ /* 0x000fe400078e0a07 */
[----:B------:R-:W-:Y:S01]  /*58a0*/  @!P5 IMAD.IADD R4, R4, 0x1, -R0 ;  /* 0x000000010404d824 */ /* 0x000fe200078e0a00 */
[----:B------:R-:W-:Y:S01]  /*58b0*/  ISETP.GT.U32.AND P5, PT, R0, R10, PT ;  /* 0x0000000a0000720c */ /* 0x000fe20003fa4070 */
[----:B------:R-:W-:Y:S01]  /*58c0*/  VIADD R13, R8, 0x8a ;  /* 0x0000008a080d7836 */ /* 0x000fe20000000000 */
[----:B------:R0:W-:Y:S01]  /*58d0*/  STL [R1+0x148], R3 ;  /* 0x0001480301007387 */ /* 0x0001e20000100800 */
[----:B------:R-:W-:Y:S01]  /*58e0*/  IMAD R12, R0, R7, R12 ;  /* 0x00000007000c7224 */ /* 0x000fe200078e020c */
[----:B------:R-:W-:-:S02]  /*58f0*/  IABS R7, R2 ;  /* 0x0000000200077213 */ /* 0x000fc40000000000 */
[----:B------:R-:W-:Y:S01]  /*5900*/  IABS R19, R13 ;  /* 0x0000000d00137213 */ /* 0x000fe20000000000 */
[----:B0-----:R-:W-:Y:S02]  /*5910*/  IMAD.MOV.U32 R3, RZ, RZ, R6 ;  /* 0x000000ffff037224 */ /* 0x001fe400078e0006 */
[----:B------:R-:W-:Y:S02]  /*5920*/  @!P4 IMAD.MOV R17, RZ, RZ, -R17 ;  /* 0x000000ffff11c224 */ /* 0x000fe400078e0a11 */
[----:B------:R-:W-:Y:S01]  /*5930*/  @!P1 IMAD.MOV R3, RZ, RZ, -R3 ;  /* 0x000000ffff039224 */ /* 0x000fe200078e0a03 */
[----:B------:R-:W-:Y:S01]  /*5940*/  ISETP.GT.U32.AND P1, PT, R0, R12, PT ;  /* 0x0000000c0000720c */ /* 0x000fe20003f24070 */
[----:B------:R-:W-:Y:S01]  /*5950*/  IMAD.HI.U32 R6, R5, R7, RZ ;  /* 0x0000000705067227 */ /* 0x000fe200078e00ff */
[----:B------:R-:W-:Y:S03]  /*5960*/  STL [R1+0x14c], R17 ;  /* 0x00014c1101007387 */ /* 0x000fe60000100800 */
[----:B------:R-:W-:-:S02]  /*5970*/  @!P3 IMAD.MOV R16, RZ, RZ, -R16 ;  /* 0x000000ffff10b224 */ /* 0x000fc400078e0a10 */
[----:B------:R-:W-:Y:S01]  /*5980*/  IMAD.HI.U32 R9, R5, R19, RZ ;  /* 0x0000001305097227 */ /* 0x000fe200078e00ff */
[----:B------:R-:W-:Y:S03]  /*5990*/  STL [R1+0x168], R3 ;  /* 0x0001680301007387 */ /* 0x000fe60000100800 */
[----:B------:R-:W-:Y:S02]  /*59a0*/  @!P5 IMAD.IADD R10, R10, 0x1, -R0 ;  /* 0x000000010a0ad824 */ /* 0x000fe400078e0a00 */
[----:B------:R-:W-:Y:S01]  /*59b0*/  IMAD.MOV R6, RZ, RZ, -R6 ;  /* 0x000000ffff067224 */ /* 0x000fe200078e0a06 */
[C---:B------:R-:W-:Y:S01]  /*59c0*/  ISETP.GT.U32.AND P4, PT, R0.reuse, R4, PT ;  /* 0x000000040000720c */ /* 0x040fe20003f84070 */
[----:B------:R-:W-:Y:S01]  /*59d0*/  IMAD.MOV R9, RZ, RZ, -R9 ;  /* 0x000000ffff097224 */ /* 0x000fe200078e0a09 */
[----:B------:R0:W-:Y:S01]  /*59e0*/  STL [R1+0x154], R16 ;  /* 0x0001541001007387 */ /* 0x0001e20000100800 */
[C---:B------:R-:W-:Y:S01]  /*59f0*/  IMAD R7, R0.reuse, R6, R7 ;  /* 0x0000000600077224 */ /* 0x040fe200078e0207 */
[----:B------:R-:W-:Y:S01]  /*5a00*/  ISETP.GE.AND P6, PT, R11, RZ, PT ;  /* 0x000000ff0b00720c */ /* 0x000fe20003fc6270 */
[----:B------:R-:W-:-:S02]  /*5a10*/  IMAD R19, R0, R9, R19 ;  /* 0x0000000900137224 */ /* 0x000fc400078e0213 */
[----:B------:R-:W-:Y:S02]  /*5a20*/  VIADD R11, R8, 0x86 ;  /* 0x00000086080b7836 */ /* 0x000fe40000000000 */
[----:B0-----:R-:W-:Y:S02]  /*5a30*/  IMAD.MOV.U32 R16, RZ, RZ, R10 ;  /* 0x000000ffff107224 */ /* 0x001fe400078e000a */
[----:B------:R-:W-:Y:S02]  /*5a40*/  @!P1 IMAD.IADD R12, R12, 0x1, -R0 ;  /* 0x000000010c0c9824 */ /* 0x000fe400078e0a00 */
[----:B------:R-:W-:Y:S01]  /*5a50*/  @!P2 IMAD.MOV R16, RZ, RZ, -R16 ;  /* 0x000000ffff10a224 */ /* 0x000fe200078e0a10 */
[C---:B------:R-:W-:Y:S02]  /*5a60*/  ISETP.GT.U32.AND P2, PT, R0.reuse, R7, PT ;  /* 0x000000070000720c */ /* 0x040fe40003f44070 */
[----:B------:R-:W-:Y:S02]  /*5a70*/  ISETP.GT.U32.AND P3, PT, R0, R19, PT ;  /* 0x000000130000720c */ /* 0x000fe40003f64070 */
[----:B------:R-:W-:-:S02]  /*5a80*/  IABS R9, R11 ;  /* 0x0000000b00097213 */ /* 0x000fc40000000000 */
[----:B------:R-:W-:Y:S01]  /*5a90*/  ISETP.GT.U32.AND P1, PT, R0, R12, PT ;  /* 0x0000000c0000720c */ /* 0x000fe20003f24070 */
[----:B------:R-:W-:Y:S02]  /*5aa0*/  IMAD.MOV.U32 R3, RZ, RZ, R15 ;  /* 0x000000ffff037224 */ /* 0x000fe400078e000f */
[----:B------:R-:W-:Y:S01]  /*5ab0*/  @!P4 IMAD.IADD R4, R4, 0x1, -R0 ;  /* 0x000000010404c824 */ /* 0x000fe200078e0a00 */
[----:B------:R-:W-:Y:S01]  /*5ac0*/  ISETP.GE.AND P4, PT, R2, RZ, PT ;  /* 0x000000ff0200720c */ /* 0x000fe20003f86270 */
[----:B------:R-:W-:-:S04]  /*5ad0*/  IMAD.HI.U32 R15, R5, R9, RZ ;  /* 0x00000009050f7227 */ /* 0x000fc800078e00ff */
[----:B------:R-:W-:Y:S02]  /*5ae0*/  VIADD R2, R8, 0x84 ;  /* 0x0000008408027836 */ /* 0x000fe40000000000 */
[----:B------:R-:W-:Y:S02]  /*5af0*/  @!P0 IMAD.MOV R3, RZ, RZ, -R3 ;  /* 0x000000ffff038224 */ /* 0x000fe400078e0a03 */
[----:B------:R-:W-:Y:S01]  /*5b00*/  IMAD.MOV R15, RZ, RZ, -R15 ;  /* 0x000000ffff0f7224 */ /* 0x000fe200078e0a0f */
[----:B------:R-:W-:Y:S01]  /*5b10*/  IABS R10, R2 ;  /* 0x00000002000a7213 */ /* 0x000fe20000000000 */
[--C-:B------:R-:W-:Y:S01]  /*5b20*/  @!P2 IMAD.IADD R7, R7, 0x1, -R0.reuse ;  /* 0x000000010707a824 */ /* 0x100fe200078e0a00 */
[----:B------:R0:W-:Y:S01]  /*5b30*/  STL [R1+0x164], R3 ;  /* 0x0001640301007387 */ /* 0x0001e20000100800 */
[--C-:B------:R-:W-:Y:S02]  /*5b40*/  @!P3 IMAD.IADD R19, R19, 0x1, -R0.reuse ;  /* 0x000000011313b824 */ /* 0x100fe400078e0a00 */
[C---:B------:R-:W-:Y:S01]  /*5b50*/  IMAD R9, R0.reuse, R15, R9 ;  /* 0x0000000f00097224 */ /* 0x040fe200078e0209 */
[----:B------:R-:W-:Y:S01]  /*5b60*/  ISETP.GT.U32.AND P2, PT, R0, R7, PT ;  /* 0x000000070000720c */ /* 0x000fe20003f44070 */
[----:B------:R-:W-:Y:S01]  /*5b70*/  @!P1 IMAD.IADD R12, R12, 0x1, -R0 ;  /* 0x000000010c0c9824 */ /* 0x000fe200078e0a00 */
[----:B------:R-:W-:Y:S01]  /*5b80*/  ISETP.GE.AND P1, PT, R11, RZ, PT ;  /* 0x000000ff0b00720c */ /* 0x000fe20003f26270 */
[----:B------:R-:W-:-:S04]  /*5b90*/  IMAD.HI.U32 R11, R5, R10, RZ ;  /* 0x0000000a050b7227 */ /* 0x000fc800078e00ff */
[----:B0-----:R-:W-:Y:S01]  /*5ba0*/  IMAD.MOV.U32 R3, RZ, RZ, R4 ;  /* 0x000000ffff037224 */ /* 0x001fe200078e0004 */
[C---:B------:R-:W-:Y:S01]  /*5bb0*/  ISETP.GT.U32.AND P3, PT, R0.reuse, R19, PT ;  /* 0x000000130000720c */ /* 0x040fe20003f64070 */
[----:B------:R-:W-:Y:S02]  /*5bc0*/  IMAD.MOV R11, RZ, RZ, -R11 ;  /* 0x000000ffff0b7224 */ /* 0x000fe400078e0a0b */
[----:B------:R-:W-:Y:S01]  /*5bd0*/  @!P6 IMAD.MOV R3, RZ, RZ, -R3 ;  /* 0x000000ffff03e224 */ /* 0x000fe200078e0a03 */
[----:B------:R-:W-:Y:S01]  /*5be0*/  ISETP.GT.U32.AND P6, PT, R0, R9, PT ;  /* 0x000000090000720c */ /* 0x000fe20003fc4070 */
[----:B------:R-:W-:Y:S01]  /*5bf0*/  VIADD R6, R8, 0x82 ;  /* 0x0000008208067836 */ /* 0x000fe20000000000 */
[----:B------:R-:W-:Y:S01]  /*5c00*/  ISETP.GE.AND P0, PT, R14, RZ, PT ;  /* 0x000000ff0e00720c */ /* 0x000fe20003f06270 */
[C---:B------:R-:W-:Y:S02]  /*5c10*/  IMAD R10, R0.reuse, R11, R10 ;  /* 0x0000000b000a7224 */ /* 0x040fe400078e020a */
[--C-:B------:R-:W-:Y:S01]  /*5c20*/  @!P2 IMAD.IADD R7, R7, 0x1, -R0.reuse ;  /* 0x000000010707a824 */ /* 0x100fe200078e0a00 */
[----:B------:R-:W-:Y:S01]  /*5c30*/  IABS R4, R6 ;  /* 0x0000000600047213 */ /* 0x000fe20000000000 */
[----:B------:R-:W-:Y:S01]  /*5c40*/  STL [R1+0x158], R16 ;  /* 0x0001581001007387 */ /* 0x000fe20000100800 */
[----:B------:R-:W-:Y:S01]  /*5c50*/  ISETP.GT.U32.AND P2, PT, R0, R10, PT ;  /* 0x0000000a0000720c */ /* 0x000fe20003f44070 */
[--C-:B------:R-:W-:Y:S01]  /*5c60*/  @!P3 IMAD.IADD R19, R19, 0x1, -R0.reuse ;  /* 0x000000011313b824 */ /* 0x100fe200078e0a00 */
[----:B------:R-:W-:Y:S01]  /*5c70*/  ISETP.GE.AND P3, PT, R2, RZ, PT ;  /* 0x000000ff0200720c */ /* 0x000fe20003f66270 */
[----:B------:R0:W-:Y:S01]  /*5c80*/  STL [R1+0x160], R3 ;  /* 0x0001600301007387 */ /* 0x0001e20000100800 */
[----:B------:R-:W-:Y:S01]  /*5c90*/  VIADD R14, R8, 0x80 ;  /* 0x00000080080e7836 */ /* 0x000fe20000000000 */
[----:B------:R-:W-:Y:S01]  /*5ca0*/  ISETP.GE.AND P5, PT, R13, RZ, PT ;  /* 0x000000ff0d00720c */ /* 0x000fe20003fa6270 */
[----:B------:R-:W-:-:S02]  /*5cb0*/  @!P6 IMAD.IADD R9, R9, 0x1, -R0 ;  /* 0x000000010909e824 */ /* 0x000fc400078e0a00 */
[----:B------:R-:W-:-:S04]  /*5cc0*/  IMAD.HI.U32 R2, R5, R4, RZ ;  /* 0x0000000405027227 */ /* 0x000fc800078e00ff */
[----:B0-----:R-:W-:Y:S01]  /*5cd0*/  IMAD.MOV.U32 R3, RZ, RZ, R12 ;  /* 0x000000ffff037224 */ /* 0x001fe200078e000c */
[----:B------:R-:W-:Y:S01]  /*5ce0*/  IABS R18, R14 ;  /* 0x0000000e00127213 */ /* 0x000fe20000000000 */
[----:B------:R-:W-:Y:S01]  /*5cf0*/  IMAD.MOV R2, RZ, RZ, -R2 ;  /* 0x000000ffff027224 */ /* 0x000fe200078e0a02 */
[----:B------:R-:W-:Y:S01]  /*5d00*/  ISETP.GT.U32.AND P6, PT, R0, R9, PT ;  /* 0x000000090000720c */ /* 0x000fe20003fc4070 */
[----:B------:R-:W-:Y:S02]  /*5d10*/  @!P0 IMAD.MOV R3, RZ, RZ, -R3 ;  /* 0x000000ffff038224 */ /* 0x000fe400078e0a03 */
[----:B------:R-:W-:Y:S02]  /*5d20*/  VIADD R11, R8, 0x7e ;  /* 0x0000007e080b7836 */ /* 0x000fe40000000000 */
[----:B------:R-:W-:Y:S01]  /*5d30*/  IMAD R4, R0, R2, R4 ;  /* 0x0000000200047224 */ /* 0x000fe200078e0204 */
[----:B------:R0:W-:Y:S01]  /*5d40*/  STL [R1+0x15c], R3 ;  /* 0x00015c0301007387 */ /* 0x0001e20000100800 */
[----:B------:R-:W-:Y:S01]  /*5d50*/  IMAD.HI.U32 R2, R5, R18, RZ ;  /* 0x0000001205027227 */ /* 0x000fe200078e00ff */
[----:B------:R-:W-:-:S03]  /*5d60*/  IABS R17, R11 ;  /* 0x0000000b00117213 */ /* 0x000fc60000000000 */
[----:B------:R-:W-:Y:S02]  /*5d70*/  @!P2 IMAD.IADD R10, R10, 0x1, -R0 ;  /* 0x000000010a0aa824 */ /* 0x000fe400078e0a00 */
[----:B0-----:R-:W-:Y:S02]  /*5d80*/  IMAD.MOV.U32 R3, RZ, RZ, R19 ;  /* 0x000000ffff037224 */ /* 0x001fe400078e0013 */
[----:B------:R-:W-:Y:S02]  /*5d90*/  IMAD.MOV R2, RZ, RZ, -R2 ;  /* 0x000000ffff027224 */ /* 0x000fe400078e0a02 */
[----:B------:R-:W-:Y:S01]  /*5da0*/  @!P5 IMAD.MOV R3, RZ, RZ, -R3 ;  /* 0x000000ffff03d224 */ /* 0x000fe200078e0a03 */
[----:B------:R-:W-:Y:S01]  /*5db0*/  ISETP.GT.U32.AND P5, PT, R0, R10, PT ;  /* 0x0000000a0000720c */ /* 0x000fe20003fa4070 */
[----:B------:R-:W-:Y:S01]  /*5dc0*/  IMAD.HI.U32 R20, R5, R17, RZ ;  /* 0x0000001105147227 */ /* 0x000fe200078e00ff */
[----:B------:R-:W-:-:S03]  /*5dd0*/  ISETP.GE.AND P0, PT, R6, RZ, PT ;  /* 0x000000ff0600720c */ /* 0x000fc60003f06270 */
[----:B------:R-:W-:Y:S02]  /*5de0*/  VIADD R12, R8, 0x7c ;  /* 0x0000007c080c7836 */ /* 0x000fe40000000000 */
[----:B------:R-:W-:Y:S01]  /*5df0*/  @!P6 IMAD.IADD R9, R9, 0x1, -R0 ;  /* 0x000000010909e824 */ /* 0x000fe200078e0a00 */
[C---:B------:R-:W-:Y:S01]  /*5e00*/  ISETP.GT.U32.AND P6, PT, R0.reuse, R4, PT ;  /* 0x000000040000720c */ /* 0x040fe20003fc4070 */
[----:B------:R-:W-:Y:S02]  /*5e10*/  IMAD R18, R0, R2, R18 ;  /* 0x0000000200127224 */ /* 0x000fe400078e0212 */
[----:B------:R-:W-:Y:S02]  /*5e20*/  VIADD R6, R8, 0x7a ;  /* 0x0000007a08067836 */ /* 0x000fe40000000000 */
[----:B------:R-:W-:Y:S01]  /*5e30*/  IMAD.MOV R20, RZ, RZ, -R20 ;  /* 0x000000ffff147224 */ /* 0x000fe200078e0a14 */
[----:B------:R-:W-:Y:S02]  /*5e40*/  IABS R15, R12 ;  /* 0x0000000c000f7213 */ /* 0x000fe40000000000 */
[C---:B------:R-:W-:Y:S01]  /*5e50*/  ISETP.GT.U32.AND P2, PT, R0.reuse, R18, PT ;  /* 0x000000120000720c */ /* 0x040fe20003f44070 */
[----:B------:R-:W-:Y:S01]  /*5e60*/  IMAD R17, R0, R20, R17 ;  /* 0x0000001400117224 */ /* 0x000fe200078e0211 */
[----:B------:R-:W-:Y:S01]  /*5e70*/  IABS R13, R6 ;  /* 0x00000006000d7213 */ /* 0x000fe20000000000 */
[----:B------:R0:W-:Y:S01]  /*5e80*/  STL [R1+0x150], R3 ;  /* 0x0001500301007387 */ /* 0x0001e20000100800 */
[----:B------:R-:W-:-:S04]  /*5e90*/  IMAD.HI.U32 R16, R5, R15, RZ ;  /* 0x0000000f05107227 */ /* 0x000fc800078e00ff */
[----:B------:R-:W-:Y:S01]  /*5ea0*/  @!P5 IMAD.IADD R10, R10, 0x1, -R0 ;  /* 0x000000010a0ad824 */ /* 0x000fe200078e0a00 */
[----:B------:R-:W-:Y:S01]  /*5eb0*/  ISETP.GT.U32.AND P5, PT, R0, R17, PT ;  /* 0x000000110000720c */ /* 0x000fe20003fa4070 */
[----:B0-----:R-:W-:Y:S02]  /*5ec0*/  IMAD.MOV.U32 R3, RZ, RZ, R7 ;  /* 0x000000ffff037224 */ /* 0x001fe400078e0007 */
[----:B------:R-:W-:-:S04]  /*5ed0*/  IMAD.HI.U32 R7, R5, R13, RZ ;  /* 0x0000000d05077227 */ /* 0x000fc800078e00ff */
[----:B------:R-:W-:Y:S02]  /*5ee0*/  @!P4 IMAD.MOV R3, RZ, RZ, -R3 ;  /* 0x000000ffff03c224 */ /* 0x000fe400078e0a03 */
[----:B------:R-:W-:Y:S02]  /*5ef0*/  IMAD.MOV R16, RZ, RZ, -R16 ;  /* 0x000000ffff107224 */ /* 0x000fe400078e0a10 */
[--C-:B------:R-:W-:Y:S01]  /*5f00*/  @!P6 IMAD.IADD R4, R4, 0x1, -R0.reuse ;  /* 0x000000010404e824 */ /* 0x100fe200078e0a00 */
[----:B------:R0:W-:Y:S01]  /*5f10*/  STL [R1+0x144], R3 ;  /* 0x0001440301007387 */ /* 0x0001e20000100800 */
[----:B------:R-:W-:Y:S02]  /*5f20*/  IMAD.MOV R7, RZ, RZ, -R7 ;  /* 0x000000ffff077224 */ /* 0x000fe400078e0a07 */
[----:B------:R-:W-:Y:S02]  /*5f30*/  IMAD R15, R0, R16, R15 ;  /* 0x00000010000f7224 */ /* 0x000fe400078e020f */
[----:B------:R-:W-:Y:S01]  /*5f40*/  @!P2 IMAD.IADD R18, R18, 0x1, -R0 ;  /* 0x000000011212a824 */ /* 0x000fe200078e0a00 */
[C---:B------:R-:W-:Y:S01]  /*5f50*/  ISETP.GT.U32.AND P2, PT, R0.reuse, R4, PT ;  /* 0x000000040000720c */ /* 0x040fe20003f44070 */
[----:B------:R-:W-:-:S02]  /*5f60*/  IMAD R13, R0, R7, R13 ;  /* 0x00000007000d7224 */ /* 0x000fc400078e020d */
[----:B0-----:R-:W-:Y:S02]  /*5f70*/  IMAD.MOV.U32 R3, RZ, RZ, R10 ;  /* 0x000000ffff037224 */ /* 0x001fe400078e000a */
[----:B------:R-:W-:Y:S02]  /*5f80*/  IMAD.MOV.U32 R16, RZ, RZ, R9 ;  /* 0x000000ffff107224 */ /* 0x000fe400078e0009 */
[----:B------:R-:W-:Y:S01]  /*5f90*/  @!P3 IMAD.MOV R3, RZ, RZ, -R3 ;  /* 0x000000ffff03b224 */ /* 0x000fe200078e0a03 */
[C---:B------:R-:W-:Y:S01]  /*5fa0*/  ISETP.GT.U32.AND P3, PT, R0.reuse, R15, PT ;  /* 0x0000000f0000720c */ /* 0x040fe20003f64070 */
[----:B------:R-:W-:Y:S01]  /*5fb0*/  @!P5 IMAD.IADD R17, R17, 0x1, -R0 ;  /* 0x000000011111d824 */ /* 0x000fe200078e0a00 */
[----:B------:R-:W-:Y:S01]  /*5fc0*/  ISETP.GT.U32.AND P5, PT, R0, R13, PT ;  /* 0x0000000d0000720c */ /* 0x000fe20003fa4070 */
[----:B------:R-:W-:Y:S02]  /*5fd0*/  @!P1 IMAD.MOV R16, RZ, RZ, -R16 ;  /* 0x000000ffff109224 */ /* 0x000fe400078e0a10 */
[----:B------:R-:W-:Y:S01]  /*5fe0*/  VIADD R2, R8, 0x78 ;  /* 0x0000007808027836 */ /* 0x000fe20000000000 */
[----:B------:R-:W-:Y:S01]  /*5ff0*/  ISETP.GT.U32.AND P4, PT, R0, R18, PT ;  /* 0x000000120000720c */ /* 0x000fe20003f84070 */
[----:B------:R-:W-:Y:S01]  /*6000*/  @!P2 IMAD.IADD R4, R4, 0x1, -R0 ;  /* 0x000000010404a824 */ /* 0x000fe200078e0a00 */
[----:B------:R0:W-:Y:S01]  /*6010*/  STL [R1+0x138], R16 ;  /* 0x0001381001007387 */ /* 0x0001e20000100800 */
[----:B------:R-:W-:-:S02]  /*6020*/  ISETP.GE.AND P6, PT, R14, RZ, PT ;  /* 0x000000ff0e00720c */ /* 0x000fc40003fc6270 */
[----:B------:R-:W-:Y:S01]  /*6030*/  IABS R14, R2 ;  /* 0x00000002000e7213 */ /* 0x000fe20000000000 */
[----:B------:R1:W-:Y:S01]  /*6040*/  STL [R1+0x130], R3 ;  /* 0x0001300301007387 */ /* 0x0003e20000100800 */
[--C-:B------:R-:W-:Y:S02]  /*6050*/  @!P3 IMAD.IADD R15, R15, 0x1, -R0.reuse ;  /* 0x000000010f0fb824 */ /* 0x100fe400078e0a00 */
[----:B0-----:R-:W-:Y:S01]  /*6060*/  VIADD R16, R8, 0x76 ;  /* 0x0000007608107836 */ /* 0x001fe20000000000 */
[C---:B------:R-:W-:Y:S01]  /*6070*/  ISETP.GT.U32.AND P3, PT, R0.reuse, R17, PT ;  /* 0x000000110000720c */ /* 0x040fe20003f64070 */
[----:B------:R-:W-:Y:S02]  /*6080*/  @!P5 IMAD.IADD R13, R13, 0x1, -R0 ;  /* 0x000000010d0dd824 */ /* 0x000fe400078e0a00 */
[----:B-1----:R-:W-:Y:S01]  /*6090*/  IMAD.MOV.U32 R3, RZ, RZ, R4 ;  /* 0x000000ffff037224 */ /* 0x002fe200078e0004 */
[----:B------:R-:W-:Y:S01]  /*60a0*/  IABS R4, R16 ;  /* 0x0000001000047213 */ /* 0x000fe20000000000 */
[----:B------:R-:W-:Y:S01]  /*60b0*/  IMAD.HI.U32 R9, R5, R14, RZ ;  /* 0x0000000e05097227 */ /* 0x000fe200078e00ff */
[----:B------:R-:W-:-:S03]  /*60c0*/  ISETP.GT.U32.AND P5, PT, R0, R13, PT ;  /* 0x0000000d0000720c */ /* 0x000fc60003fa4070 */
[----:B------:R-:W-:Y:S01]  /*60d0*/  @!P0 IMAD.MOV R3, RZ, RZ, -R3 ;  /* 0x000000ffff038224 */ /* 0x000fe200078e0a03 */
[----:B------:R-:W-:Y:S01]  /*60e0*/  ISETP.GT.U32.AND P0, PT, R0, R15, PT ;  /* 0x0000000f0000720c */ /* 0x000fe20003f04070 */
[----:B------:R-:W-:Y:S01]  /*60f0*/  IMAD.MOV R9, RZ, RZ, -R9 ;  /* 0x000000ffff097224 */ /* 0x000fe200078e0a09 */
[----:B------:R-:W-:Y:S01]  /*6100*/  ISETP.GE.AND P1, PT, R11, RZ, PT ;  /* 0x000000ff0b00720c */ /* 0x000fe20003f26270 */
[----:B------:R-:W-:-:S04]  /*6110*/  IMAD.HI.U32 R10, R5, R4, RZ ;  /* 0x00000004050a7227 */ /* 0x000fc800078e00ff */
[----:B------:R-:W-:Y:S01]  /*6120*/  @!P4 IMAD.IADD R18, R18, 0x1, -R0 ;  /* 0x000000011212c824 */ /* 0x000fe200078e0a00 */
[----:B------:R-:W-:Y:S01]  /*6130*/  ISETP.GE.AND P4, PT, R6, RZ, PT ;  /* 0x000000ff0600720c */ /* 0x000fe20003f86270 */
[----:B------:R-:W-:Y:S02]  /*6140*/  VIADD R11, R8, 0x72 ;  /* 0x00000072080b7836 */ /* 0x000fe40000000000 */
[----:B------:R-:W-:Y:S02]  /*6150*/  IMAD R6, R0, R9, R14 ;  /* 0x0000000900067224 */ /* 0x000fe400078e020e */
[----:B------:R-:W-:Y:S01]  /*6160*/  IMAD.MOV R10, RZ, RZ, -R10 ;  /* 0x000000ffff0a7224 */ /* 0x000fe200078e0a0a */
[----:B------:R-:W-:Y:S01]  /*6170*/  IABS R14, R11 ;  /* 0x0000000b000e7213 */ /* 0x000fe20000000000 */
[----:B------:R-:W-:Y:S02]  /*6180*/  VIADD R7, R8, 0x74 ;  /* 0x0000007408077836 */ /* 0x000fe40000000000 */
[----:B------:R-:W-:Y:S01]  /*6190*/  @!P3 IMAD.IADD R17, R17, 0x1, -R0 ;  /* 0x000000011111b824 */ /* 0x000fe200078e0a00 */
[C---:B------:R-:W-:Y:S01]  /*61a0*/  ISETP.GT.U32.AND P3, PT, R0.reuse, R6, PT ;  /* 0x000000060000720c */ /* 0x040fe20003f64070 */
[----:B------:R-:W-:-:S02]  /*61b0*/  IMAD R4, R0, R10, R4 ;  /* 0x0000000a00047224 */ /* 0x000fc400078e0204 */
[----:B------:R-:W-:Y:S01]  /*61c0*/  @!P0 IMAD.IADD R15, R15, 0x1, -R0 ;  /* 0x000000010f0f8824 */ /* 0x000fe200078e0a00 */
[----:B------:R-:W-:Y:S01]  /*61d0*/  ISETP.GE.AND P0, PT, R2, RZ, PT ;  /* 0x000000ff0200720c */ /* 0x000fe20003f06270 */
[----:B------:R-:W-:Y:S01]  /*61e0*/  IMAD.HI.U32 R2, R5, R14, RZ ;  /* 0x0000000e05027227 */ /* 0x000fe200078e00ff */
[----:B------:R-:W-:-:S03]  /*61f0*/  IABS R19, R7 ;  /* 0x0000000700137213 */ /* 0x000fc60000000000 */
[----:B------:R-:W-:Y:S01]  /*6200*/  @!P5 IMAD.IADD R13, R13, 0x1, -R0 ;  /* 0x000000010d0dd824 */ /* 0x000fe200078e0a00 */
[----:B------:R-:W-:Y:S01]  /*6210*/  ISETP.GT.U32.AND P5, PT, R0, R4, PT ;  /* 0x000000040000720c */ /* 0x000fe20003fa4070 */
[----:B------:R-:W-:Y:S02]  /*6220*/  IMAD.MOV R2, RZ, RZ, -R2 ;  /* 0x000000ffff027224 */ /* 0x000fe400078e0a02 */
[----:B------:R-:W-:-:S04]  /*6230*/  IMAD.HI.U32 R20, R5, R19, RZ ;  /* 0x0000001305147227 */ /* 0x000fc800078e00ff */
[----:B------:R-:W-:Y:S02]  /*6240*/  VIADD R9, R8, 0x70 ;  /* 0x0000007008097836 */ /* 0x000fe40000000000 */
[----:B------:R-:W-:Y:S01]  /*6250*/  IMAD R14, R0, R2, R14 ;  /* 0x00000002000e7224 */ /* 0x000fe200078e020e */
[----:B------:R-:W-:Y:S01]  /*6260*/  ISETP.GE.AND P2, PT, R12, RZ, PT ;  /* 0x000000ff0c00720c */ /* 0x000fe20003f46270 */
[----:B------:R-:W-:Y:S02]  /*6270*/  IMAD.MOV R20, RZ, RZ, -R20 ;  /* 0x000000ffff147224 */ /* 0x000fe400078e0a14 */
[----:B------:R-:W-:Y:S01]  /*6280*/  VIADD R2, R8, 0x6e ;  /* 0x0000006e08027836 */ /* 0x000fe20000000000 */
[----:B------:R-:W-:Y:S01]  /*6290*/  IABS R12, R9 ;  /* 0x00000009000c7213 */ /* 0x000fe20000000000 */
[--C-:B------:R-:W-:Y:S01]  /*62a0*/  @!P3 IMAD.IADD R6, R6, 0x1, -R0.reuse ;  /* 0x000000010606b824 */ /* 0x100fe200078e0a00 */
[----:B------:R-:W-:Y:S01]  /*62b0*/  ISETP.GE.AND P3, PT, R16, RZ, PT ;  /* 0x000000ff1000720c */ /* 0x000fe20003f66270 */
[----:B------:R-:W-:Y:S01]  /*62c0*/  IMAD R16, R0, R20, R19 ;  /* 0x0000001400107224 */ /* 0x000fe200078e0213 */
[----:B------:R-:W-:Y:S01]  /*62d0*/  IABS R19, R2 ;  /* 0x0000000200137213 */ /* 0x000fe20000000000 */
[----:B------:R-:W-:Y:S01]  /*62e0*/  @!P5 IMAD.IADD R4, R4, 0x1, -R0 ;  /* 0x000000010404d824 */ /* 0x000fe200078e0a00 */
[----:B------:R-:W-:Y:S01]  /*62f0*/  ISETP.GT.U32.AND P5, PT, R0, R6, PT ;  /* 0x000000060000720c */ /* 0x000fe20003fa4070 */
[----:B------:R-:W-:Y:S01]  /*6300*/  IMAD.HI.U32 R10, R5, R12, RZ ;  /* 0x0000000c050a7227 */ /* 0x000fe200078e00ff */
[----:B------:R0:W-:Y:S03]  /*6310*/  STL [R1+0x120], R3 ;  /* 0x0001200301007387 */ /* 0x0001e60000100800 */
[----:B------:R-:W-:-:S02]  /*6320*/  IMAD.MOV R10, RZ, RZ, -R10 ;  /* 0x000000ffff0a7224 */ /* 0x000fc400078e0a0a */
[----:B------:R-:W-:Y:S02]  /*6330*/  @!P6 IMAD.MOV R18, RZ, RZ, -R18 ;  /* 0x000000ffff12e224 */ /* 0x000fe400078e0a12 */
[----:B0-----:R-:W-:Y:S02]  /*6340*/  IMAD.MOV.U32 R3, RZ, RZ, R17 ;  /* 0x000000ffff037224 */ /* 0x001fe400078e0011 */
[----:B------:R-:W-:Y:S02]  /*6350*/  IMAD.MOV.U32 R17, RZ, RZ, R19 ;  /* 0x000000ffff117224 */ /* 0x000fe400078e0013 */
[----:B------:R-:W-:Y:S02]  /*6360*/  IMAD.MOV.U32 R19, RZ, RZ, R15 ;  /* 0x000000ffff137224 */ /* 0x000fe400078e000f */
[----:B------:R-:W-:Y:S02]  /*6370*/  @!P1 IMAD.MOV R3, RZ, RZ, -R3 ;  /* 0x000000ffff039224 */ /* 0x000fe400078e0a03 */
[----:B------:R-:W-:-:S02]  /*6380*/  IMAD R12, R0, R10, R12 ;  /* 0x0000000a000c7224 */ /* 0x000fc400078e020c */
[----:B------:R-:W-:Y:S01]  /*6390*/  @!P2 IMAD.MOV R19, RZ, RZ, -R19 ;  /* 0x000000ffff13a224 */ /* 0x000fe200078e0a13 */
[----:B------:R-:W-:Y:S01]  /*63a0*/  ISETP.GT.U32.AND P2, PT, R0, R14, PT ;  /* 0x0000000e0000720c */ /* 0x000fe20003f44070 */
[----:B------:R-:W-:Y:S01]  /*63b0*/  STL [R1+0x110], R18 ;  /* 0x0001101201007387 */ /* 0x000fe20000100800 */
[----:B------:R-:W-:Y:S01]  /*63c0*/  @!P5 IMAD.IADD R6, R6, 0x1, -R0 ;  /* 0x000000010606d824 */ /* 0x000fe200078e0a00 */
[C---:B------:R-:W-:Y:S02]  /*63d0*/  ISETP.GT.U32.AND P1, PT, R0.reuse, R16, PT ;  /* 0x000000100000720c */ /* 0x040fe40003f24070 */
[----:B------:R0:W-:Y:S01]  /*63e0*/  STL [R1+0xfc], R3 ;  /* 0x0000fc0301007387 */ /* 0x0001e20000100800 */
[----:B------:R-:W-:Y:S01]  /*63f0*/  ISETP.GT.U32.AND P5, PT, R0, R12, PT ;  /* 0x0000000c0000720c */ /* 0x000fe20003fa4070 */
[----:B------:R-:W-:Y:S01]  /*6400*/  VIADD R10, R8, 0x6c ;  /* 0x0000006c080a7836 */ /* 0x000fe20000000000 */
[----:B------:R-:W-:Y:S01]  /*6410*/  ISETP.GT.U32.AND P6, PT, R0, R4, PT ;  /* 0x000000040000720c */ /* 0x000fe20003fc4070 */
[----:B0-----:R-:W-:-:S03]  /*6420*/  IMAD.MOV.U32 R3, RZ, RZ, R13 ;  /* 0x000000ffff037224 */ /* 0x001fc600078e000d */
[----:B------:R-:W-:Y:S01]  /*6430*/  IABS R18, R10 ;  /* 0x0000000a00127213 */ /* 0x000fe20000000000 */
[----:B------:R-:W-:Y:S01]  /*6440*/  @!P4 IMAD.MOV R3, RZ, RZ, -R3 ;  /* 0x000000ffff03c224 */ /* 0x000fe200078e0a03 */
[----:B------:R-:W-:Y:S01]  /*6450*/  STL [R1+0xf8], R19 ;  /* 0x0000f81301007387 */ /* 0x000fe20000100800 */
[----:B------:R-:W-:-:S03]  /*6460*/  @!P2 IMAD.IADD R14, R14, 0x1, -R0 ;  /* 0x000000010e0ea824 */ /* 0x000fc600078e0a00 */
[----:B------:R0:W-:Y:S01]  /*6470*/  STL [R1+0xd4], R3 ;  /* 0x0000d40301007387 */ /* 0x0001e20000100800 */
[----:B------:R-:W-:-:S04]  /*6480*/  IMAD.HI.U32 R15, R5, R17, RZ ;  /* 0x00000011050f7227 */ /* 0x000fc800078e00ff */
[----:B------:R-:W-:Y:S02]  /*6490*/  IMAD.MOV.U32 R13, RZ, RZ, R18 ;  /* 0x000000ffff0d7224 */ /* 0x000fe400078e0012 */
[----:B0-----:R-:W-:Y:S02]  /*64a0*/  IMAD.MOV.U32 R3, RZ, RZ, R6 ;  /* 0x000000ffff037224 */ /* 0x001fe400078e0006 */
[--C-:B------:R-:W-:Y:S01]  /*64b0*/  @!P1 IMAD.IADD R16, R16, 0x1, -R0.reuse ;  /* 0x0000000110109824 */ /* 0x100fe200078e0a00 */
[----:B------:R-:W-:Y:S01]  /*64c0*/  ISETP.GE.AND P1, PT, R9, RZ, PT ;  /* 0x000000ff0900720c */ /* 0x000fe20003f26270 */
[----:B------:R-:W-:Y:S01]  /*64d0*/  @!P5 IMAD.IADD R12, R12, 0x1, -R0 ;  /* 0x000000010c0cd824 */ /* 0x000fe200078e0a00 */
[----:B------:R-:W-:Y:S01]  /*64e0*/  ISETP.GT.U32.AND P5, PT, R0, R14, PT ;  /* 0x0000000e0000720c */ /* 0x000fe20003fa4070 */
[----:B------:R-:W-:Y:S02]  /*64f0*/  @!P0 IMAD.MOV R3, RZ, RZ, -R3 ;  /* 0x000000ffff038224 */ /* 0x000fe400078e0a03 */
[----:B------:R-:W-:-:S02]  /*6500*/  IMAD.MOV R15, RZ, RZ, -R15 ;  /* 0x000000ffff0f7224 */ /* 0x000fc400078e0a0f */
[----:B------:R-:W-:Y:S02]  /*6510*/  @!P6 IMAD.IADD R4, R4, 0x1, -R0 ;  /* 0x000000010404e824 */ /* 0x000fe400078e0a00 */
[----:B------:R-:W-:Y:S01]  /*6520*/  IMAD.HI.U32 R9, R5, R13, RZ ;  /* 0x0000000d05097227 */ /* 0x000fe200078e00ff */
[----:B------:R-:W-:Y:S01]  /*6530*/  ISETP.GE.AND P4, PT, R7, RZ, PT ;  /* 0x000000ff0700720c */ /* 0x000fe20003f86270 */
[----:B------:R0:W-:Y:S02]  /*6540*/  STL [R1+0xcc], R3 ;  /* 0x0000cc0301007387 */ /* 0x0001e40000100800 */
[C---:B------:R-:W-:Y:S02]  /*6550*/  IMAD R7, R0.reuse, R15, R17 ;  /* 0x0000000f00077224 */ /* 0x040fe400078e0211 */
[----:B------:R-:W-:Y:S01]  /*6560*/  IMAD.MOV R9, RZ, RZ, -R9 ;  /* 0x000000ffff097224 */ /* 0x000fe200078e0a09 */
[----:B------:R-:W-:Y:S01]  /*6570*/  ISETP.GT.U32.AND P2, PT, R0, R16, PT ;  /* 0x000000100000720c */ /* 0x000fe20003f44070 */
[----:B0-----:R-:W-:-:S02]  /*6580*/  IMAD.MOV.U32 R3, RZ, RZ, R4 ;  /* 0x000000ffff037224 */ /* 0x001fc400078e0004 */
[C---:B------:R-:W-:Y:S02]  /*6590*/  IMAD R6, R0.reuse, R9, R13 ;  /* 0x0000000900067224 */ /* 0x040fe400078e020d */
[----:B------:R-:W-:Y:S01]  /*65a0*/  @!P3 IMAD.MOV R3, RZ, RZ, -R3 ;  /* 0x000000ffff03b224 */ /* 0x000fe200078e0a03 */
[----:B------:R-:W-:Y:S01]  /*65b0*/  ISETP.GT.U32.AND P3, PT, R0, R7, PT ;  /* 0x000000070000720c */ /* 0x000fe20003f64070 */
[----:B------:R-:W-:Y:S01]  /*65c0*/  @!P5 IMAD.IADD R14, R14, 0x1, -R0 ;  /* 0x000000010e0ed824 */ /* 0x000fe200078e0a00 */
[----:B------:R-:W-:Y:S02]  /*65d0*/  ISETP.GT.U32.AND P5, PT, R0, R6, PT ;  /* 0x000000060000720c */ /* 0x000fe40003fa4070 */
[----:B------:R-:W-:Y:S01]  /*65e0*/  ISETP.GE.AND P6, PT, R11, RZ, PT ;  /* 0x000000ff0b00720c */ /* 0x000fe20003fc6270 */
[----:B------:R-:W-:Y:S01]  /*65f0*/  VIADD R11, R8, 0x6a ;  /* 0x0000006a080b7836 */ /* 0x000fe20000000000 */
[----:B------:R-:W-:Y:S01]  /*6600*/  ISETP.GT.U32.AND P0, PT, R0, R12, PT ;  /* 0x0000000c0000720c */ /* 0x000fe20003f04070 */
[----:B------:R-:W-:-:S02]  /*6610*/  VIADD R9, R8, 0x68 ;  /* 0x0000006808097836 */ /* 0x000fc40000000000 */
[--C-:B------:R-:W-:Y:S01]  /*6620*/  @!P2 IMAD.IADD R16, R16, 0x1, -R0.reuse ;  /* 0x000000011010a824 */ /* 0x100fe200078e0a00 */
[----:B------:R-:W-:Y:S01]  /*6630*/  IABS R4, R11 ;  /* 0x0000000b00047213 */ /* 0x000fe20000000000 */
[----:B------:R0:W-:Y:S01]  /*6640*/  STL [R1+0xc4], R3 ;  /* 0x0000c40301007387 */ /* 0x0001e20000100800 */
[----:B------:R-:W-:Y:S01]  /*6650*/  ISETP.GE.AND P2, PT, R2, RZ, PT ;  /* 0x000000ff0200720c */ /* 0x000fe20003f46270 */
[----:B------:R-:W-:Y:S01]  /*6660*/  @!P3 IMAD.IADD R7, R7, 0x1, -R0 ;  /* 0x000000010707b824 */ /* 0x000fe200078e0a00 */
[----:B------:R-:W-:Y:S01]  /*6670*/  IABS R2, R9 ;  /* 0x0000000900027213 */ /* 0x000fe20000000000 */
[----:B------:R-:W-:-:S04]  /*6680*/  IMAD.HI.U32 R15, R5, R4, RZ ;  /* 0x00000004050f7227 */ /* 0x000fc800078e00ff */
[----:B------:R-:W-:Y:S02]  /*6690*/  @!P5 IMAD.IADD R6, R6, 0x1, -R0 ;  /* 0x000000010606d824 */ /* 0x000fe400078e0a00 */
[----:B0-----:R-:W-:Y:S01]  /*66a0*/  IMAD.MOV.U32 R3, RZ, RZ, R16 ;  /* 0x000000ffff037224 */ /* 0x001fe200078e0010 */
[----:B------:R-:W-:Y:S01]  /*66b0*/  ISETP.GT.U32.AND P5, PT, R0, R7, PT ;  /* 0x000000070000720c */ /* 0x000fe20003fa4070 */
[----:B------:R-:W-:-:S04]  /*66c0*/  IMAD.HI.U32 R13, R5, R2, RZ ;  /* 0x00000002050d7227 */ /* 0x000fc800078e00ff */
[----:B------:R-:W-:Y:S02]  /*66d0*/  @!P4 IMAD.MOV R3, RZ, RZ, -R3 ;  /* 0x000000ffff03c224 */ /* 0x000fe400078e0a03 */
[----:B------:R-:W-:Y:S02]  /*66e0*/  @!P0 IMAD.IADD R12, R12, 0x1, -R0 ;  /* 0x000000010c0c8824 */ /* 0x000fe400078e0a00 */
[----:B------:R-:W-:Y:S01]  /*66f0*/  IMAD.MOV R15, RZ, RZ, -R15 ;  /* 0x000000ffff0f7224 */ /* 0x000fe200078e0a0f */
[----:B------:R0:W-:Y:S01]  /*6700*/  STL [R1+0xbc], R3 ;  /* 0x0000bc0301007387 */ /* 0x0001e20000100800 */
[----:B------:R-:W-:Y:S01]  /*6710*/  IMAD.MOV R13, RZ, RZ, -R13 ;  /* 0x000000ffff0d7224 */ /* 0x000fe200078e0a0d */
[----:B------:R-:W-:Y:S01]  /*6720*/  ISETP.GE.AND P0, PT, R10, RZ, PT ;  /* 0x000000ff0a00720c */ /* 0x000fe20003f06270 */
[C---:B------:R-:W-:Y:S01]  /*6730*/  IMAD R4, R0.reuse, R15, R4 ;  /* 0x0000000f00047224 */ /* 0x040fe200078e0204 */
[----:B------:R-:W-:Y:S01]  /*6740*/  ISETP.GT.U32.AND P4, PT, R0, R6, PT ;  /* 0x000000060000720c */ /* 0x000fe20003f84070 */
[----:B------:R-:W-:-:S02]  /*6750*/  VIADD R10, R8, 0x66 ;  /* 0x00000066080a7836 */ /* 0x000fc40000000000 */
[C---:B------:R-:W-:Y:S02]  /*6760*/  IMAD R2, R0.reuse, R13, R2 ;  /* 0x0000000d00027224 */ /* 0x040fe400078e0202 */
[----:B0-----:R-:W-:Y:S02]  /*6770*/  IMAD.MOV.U32 R3, RZ, RZ, R12 ;  /* 0x000000ffff037224 */ /* 0x001fe400078e000c */
[----:B------:R-:W-:Y:S01]  /*6780*/  @!P6 IMAD.MOV R14, RZ, RZ, -R14 ;  /* 0x000000ffff0ee224 */ /* 0x000fe200078e0a0e */
[C---:B------:R-:W-:Y:S01]  /*6790*/  ISETP.GT.U32.AND P6, PT, R0.reuse, R4, PT ;  /* 0x000000040000720c */ /* 0x040fe20003fc4070 */
[----:B------:R-:W-:Y:S01]  /*67a0*/  @!P1 IMAD.MOV R3, RZ, RZ, -R3 ;  /* 0x000000ffff039224 */ /* 0x000fe200078e0a03 */
[----:B------:R-:W-:Y:S01]  /*67b0*/  ISETP.GE.AND P3, PT, R11, RZ, PT ;  /* 0x000000ff0b00720c */ /* 0x000fe20003f66270 */
[----:B------:R-:W-:Y:S01]  /*67c0*/  @!P5 IMAD.IADD R7, R7, 0x1, -R0 ;  /* 0x000000010707d824 */ /* 0x000fe200078e0a00 */
[----:B------:R-:W-:Y:S01]  /*67d0*/  IABS R11, R10 ;  /* 0x0000000a000b7213 */ /* 0x000fe20000000000 */
[----:B------:R-:W-:Y:S01]  /*67e0*/  STL [R1+0xe0], R14 ;  /* 0x0000e00e01007387 */ /* 0x000fe20000100800 */
[----:B------:R-:W-:-:S03]  /*67f0*/  ISETP.GT.U32.AND P5, PT, R0, R2, PT ;  /* 0x000000020000720c */ /* 0x000fc60003fa4070 */
[----:B------:R0:W-:Y:S01]  /*6800*/  STL [R1+0xec], R3 ;  /* 0x0000ec0301007387 */ /* 0x0001e20000100800 */
[----:B------:R-:W-:-:S04]  /*6810*/  IMAD.HI.U32 R12, R5, R11, RZ ;  /* 0x0000000b050c7227 */ /* 0x000fc800078e00ff */
[----:B0-----:R-:W-:Y:S02]  /*6820*/  IMAD.MOV.U32 R3, RZ, RZ, R7 ;  /* 0x000000ffff037224 */ /* 0x001fe400078e0007 */
[----:B------:R-:W-:Y:S02]  /*6830*/  IMAD.MOV R12, RZ, RZ, -R12 ;  /* 0x000000ffff0c7224 */ /* 0x000fe400078e0a0c */
[----:B------:R-:W-:Y:S02]  /*6840*/  @!P2 IMAD.MOV R3, RZ, RZ, -R3 ;  /* 0x000000ffff03a224 */ /* 0x000fe400078e0a03 */
[--C-:B------:R-:W-:Y:S02]  /*6850*/  @!P4 IMAD.IADD R6, R6, 0x1, -R0.reuse ;  /* 0x000000010606c824 */ /* 0x100fe400078e0a00 */
[----:B------:R-:W-:Y:S01]  /*6860*/  @!P6 IMAD.IADD R4, R4, 0x1, -R0 ;  /* 0x000000010404e824 */ /* 0x000fe200078e0a00 */
[----:B------:R0:W-:Y:S01]  /*6870*/  STL [R1+0xf0], R3 ;  /* 0x0000f00301007387 */ /* 0x0001e20000100800 */
[----:B------:R-:W-:-:S02]  /*6880*/  IMAD R11, R0, R12, R11 ;  /* 0x0000000c000b7224 */ /* 0x000fc400078e020b */
[----:B------:R-:W-:Y:S01]  /*6890*/  @!P5 IMAD.IADD R2, R2, 0x1, -R0 ;  /* 0x000000010202d824 */ /* 0x000fe200078e0a00 */
[----:B------:R-:W-:Y:S01]  /*68a0*/  ISETP.GE.AND P4, PT, R10, RZ, PT ;  /* 0x000000ff0a00720c */ /* 0x000fe20003f86270 */
[----:B------:R-:W-:Y:S01]  /*68b0*/  VIADD R10, R8, 0x64 ;  /* 0x00000064080a7836 */ /* 0x000fe20000000000 */
[C---:B------:R-:W-:Y:S01]  /*68c0*/  ISETP.GT.U32.AND P2, PT, R0.reuse, R4, PT ;  /* 0x000000040000720c */ /* 0x040fe20003f44070 */
[----:B0-----:R-:W-:Y:S01]  /*68d0*/  IMAD.MOV.U32 R3, RZ, RZ, R6 ;  /* 0x000000ffff037224 */ /* 0x001fe200078e0006 */
[----:B------:R-:W-:-:S03]  /*68e0*/  ISETP.GT.U32.AND P5, PT, R0, R2, PT ;  /* 0x000000020000720c */ /* 0x000fc60003fa4070 */
[----:B------:R-:W-:Y:S01]  /*68f0*/  @!P0 IMAD.MOV R3, RZ, RZ, -R3 ;  /* 0x000000ffff038224 */ /* 0x000fe200078e0a03 */
[----:B------:R-:W-:Y:S02]  /*6900*/  ISETP.GT.U32.AND P0, PT, R0, R11, PT ;  /* 0x0000000b0000720c */ /* 0x000fe40003f04070 */
[----:B------:R-:W-:Y:S02]  /*6910*/  ISETP.GE.AND P6, PT, R10, RZ, PT ;  /* 0x000000ff0a00720c */ /* 0x000fe40003fc6270 */
[----:B------:R-:W-:Y:S01]  /*6920*/  IABS R10, R10 ;  /* 0x0000000a000a7213 */ /* 0x000fe20000000000 */
[C---:B------:R-:W-:Y:S01]  /*6930*/  VIADD R12, R8.reuse, 0x62 ;  /* 0x00000062080c7836 */ /* 0x040fe20000000000 */
[----:B------:R-:W-:Y:S01]  /*6940*/  ISETP.GE.AND P1, PT, R9, RZ, PT ;  /* 0x000000ff0900720c */ /* 0x000fe20003f26270 */
[----:B------:R-:W-:Y:S02]  /*6950*/  VIADD R7, R8, 0x60 ;  /* 0x0000006008077836 */ /* 0x000fe40000000000 */
[----:B------:R-:W-:Y:S01]  /*6960*/  IMAD.HI.U32 R13, R5, R10, RZ ;  /* 0x0000000a050d7227 */ /* 0x000fe200078e00ff */
[----:B------:R-:W-:-:S03]  /*6970*/  IABS R15, R12 ;  /* 0x0000000c000f7213 */ /* 0x000fc60000000000 */
[--C-:B------:R-:W-:Y:S01]  /*6980*/  @!P2 IMAD.IADD R4, R4, 0x1, -R0.reuse ;  /* 0x000000010404a824 */ /* 0x100fe200078e0a00 */
[----:B------:R-:W-:Y:S01]  /*6990*/  ISETP.GE.AND P2, PT, R12, RZ, PT ;  /* 0x000000ff0c00720c */ /* 0x000fe20003f46270 */
[----:B------:R-:W-:Y:S02]  /*69a0*/  IMAD.MOV R12, RZ, RZ, -R13 ;  /* 0x000000ffff0c7224 */ /* 0x000fe400078e0a0d */
[--C-:B------:R-:W-:Y:S02]  /*69b0*/  @!P5 IMAD.IADD R2, R2, 0x1, -R0.reuse ;  /* 0x000000010202d824 */ /* 0x100fe400078e0a00 */
[----:B------:R-:W-:Y:S01]  /*69c0*/  @!P0 IMAD.IADD R11, R11, 0x1, -R0 ;  /* 0x000000010b0b8824 */ /* 0x000fe200078e0a00 */
[----:B------:R-:W-:Y:S01]  /*69d0*/  IABS R19, R7 ;  /* 0x0000000700137213 */ /* 0x000fe20000000000 */
[----:B------:R0:W-:Y:S01]  /*69e0*/  STL [R1+0xf4], R3 ;  /* 0x0000f40301007387 */ /* 0x0001e20000100800 */
[----:B------:R-:W-:Y:S01]  /*69f0*/  ISETP.GE.AND P5, PT, R7, RZ, PT ;  /* 0x000000ff0700720c */ /* 0x000fe20003fa6270 */
[C---:B------:R-:W-:Y:S01]  /*6a00*/  IMAD R7, R0.reuse, R12, R10 ;  /* 0x0000000c00077224 */ /* 0x040fe200078e020a */
[----:B------:R-:W-:Y:S01]  /*6a10*/  ISETP.GT.U32.AND P0, PT, R0, R11, PT ;  /* 0x0000000b0000720c */ /* 0x000fe20003f04070 */
[----:B------:R-:W-:-:S04]  /*6a20*/  IMAD.HI.U32 R9, R5, R15, RZ ;  /* 0x0000000f05097227 */ /* 0x000fc800078e00ff */
[----:B0-----:R-:W-:Y:S02]  /*6a30*/  IMAD.MOV.U32 R3, RZ, RZ, R2 ;  /* 0x000000ffff037224 */ /* 0x001fe400078e0002 */
[----:B------:R-:W-:Y:S02]  /*6a40*/  IMAD.MOV R9, RZ, RZ, -R9 ;  /* 0x000000ffff097224 */ /* 0x000fe400078e0a09 */
[----:B------:R-:W-:Y:S01]  /*6a50*/  @!P1 IMAD.MOV R3, RZ, RZ, -R3 ;  /* 0x000000ffff039224 */ /* 0x000fe200078e0a03 */
[C---:B------:R-:W-:Y:S01]  /*6a60*/  ISETP.GT.U32.AND P1, PT, R0.reuse, R7, PT ;  /* 0x000000070000720c */ /* 0x040fe20003f24070 */
[----:B------:R-:W-:Y:S02]  /*6a70*/  IMAD R15, R0, R9, R15 ;  /* 0x00000009000f7224 */ /* 0x000fe400078e020f */
[----:B------:R-:W-:Y:S02]  /*6a80*/  VIADD R18, R8, 0x5e ;  /* 0x0000005e08127836 */ /* 0x000fe40000000000 */
[----:B------:R-:W-:-:S02]  /*6a90*/  IMAD.MOV.U32 R16, RZ, RZ, R4 ;  /* 0x000000ffff107224 */ /* 0x000fc400078e0004 */
[----:B------:R-:W-:Y:S01]  /*6aa0*/  @!P0 IMAD.IADD R11, R11, 0x1, -R0 ;  /* 0x000000010b0b8824 */ /* 0x000fe200078e0a00 */
[----:B------:R-:W-:Y:S01]  /*6ab0*/  ISETP.GT.U32.AND P0, PT, R0, R15, PT ;  /* 0x0000000f0000720c */ /* 0x000fe20003f04070 */
[----:B------:R-:W-:Y:S01]  /*6ac0*/  @!P3 IMAD.MOV R16, RZ, RZ, -R16 ;  /* 0x000000ffff10b224 */ /* 0x000fe200078e0a10 */
[----:B------:R-:W-:Y:S01]  /*6ad0*/  ISETP.GE.AND P3, PT, R18, RZ, PT ;  /* 0x000000ff1200720c */ /* 0x000fe20003f66270 */
[----:B------:R-:W-:Y:S01]  /*6ae0*/  IMAD.HI.U32 R6, R5, R19, RZ ;  /* 0x0000001305067227 */ /* 0x000fe200078e00ff */
[----:B------:R-:W-:-:S03]  /*6af0*/  IABS R18, R18 ;  /* 0x0000001200127213 */ /* 0x000fc60000000000 */
[----:B------:R-:W-:Y:S02]  /*6b00*/  @!P1 IMAD.IADD R7, R7, 0x1, -R0 ;  /* 0x0000000107079824 */ /* 0x000fe400078e0a00 */
[----:B------:R-:W-:Y:S02]  /*6b10*/  IMAD.MOV R6, RZ, RZ, -R6 ;  /* 0x000000ffff067224 */ /* 0x000fe400078e0a06 */
[----:B------:R-:W-:Y:S01]  /*6b20*/  VIADD R21, R8, 0x5c ;  /* 0x0000005c08157836 */ /* 0x000fe20000000000 */
[C---:B------:R-:W-:Y:S01]  /*6b30*/  ISETP.GT.U32.AND P1, PT, R0.reuse, R7, PT ;  /* 0x000000070000720c */ /* 0x040fe20003f24070 */
[----:B------:R-:W-:Y:S01]  /*6b40*/  IMAD.HI.U32 R12, R5, R18, RZ ;  /* 0x00000012050c7227 */ /* 0x000fe200078e00ff */
[----:B------:R-:W-:Y:S02]  /*6b50*/  STL [R1+0xe4], R16 ;  /* 0x0000e41001007387 */ /* 0x000fe40000100800 */
[----:B------:R-:W-:Y:S01]  /*6b60*/  IABS R17, R21 ;  /* 0x0000001500117213 */ /* 0x000fe20000000000 */
[----:B------:R-:W-:Y:S01]  /*6b70*/  IMAD R19, R0, R6, R19 ;  /* 0x0000000600137224 */ /* 0x000fe200078e0213 */
[----:B------:R0:W-:Y:S01]  /*6b80*/  STL [R1+0xe8], R3 ;  /* 0x0000e80301007387 */ /* 0x0001e20000100800 */
[----:B------:R-:W-:-:S02]  /*6b90*/  @!P0 IMAD.IADD R15, R15, 0x1, -R0 ;  /* 0x000000010f0f8824 */ /* 0x000fc400078e0a00 */
[----:B------:R-:W-:Y:S02]  /*6ba0*/  IMAD.MOV R12, RZ, RZ, -R12 ;  /* 0x000000ffff0c7224 */ /* 0x000fe400078e0a0c */
[----:B------:R-:W-:Y:S02]  /*6bb0*/  VIADD R14, R8, 0x5a ;  /* 0x0000005a080e7836 */ /* 0x000fe40000000000 */
[----:B0-----:R-:W-:Y:S01]  /*6bc0*/  IMAD.MOV.U32 R3, RZ, RZ, R11 ;  /* 0x000000ffff037224 */ /* 0x001fe200078e000b */
[C---:B------:R-:W-:Y:S01]  /*6bd0*/  ISETP.GT.U32.AND P0, PT, R0.reuse, R15, PT ;  /* 0x0000000f0000720c */ /* 0x040fe20003f04070 */
[C---:B------:R-:W-:Y:S02]  /*6be0*/  IMAD R18, R0.reuse, R12, R18 ;  /* 0x0000000c00127224 */ /* 0x040fe400078e0212 */
[----:B------:R-:W-:Y:S01]  /*6bf0*/  @!P4 IMAD.MOV R3, RZ, RZ, -R3 ;  /* 0x000000ffff03c224 */ /* 0x000fe200078e0a03 */
[----:B------:R-:W-:Y:S01]  /*6c00*/  ISETP.GT.U32.AND P4, PT, R0, R19, PT ;  /* 0x000000130000720c */ /* 0x000fe20003f84070 */
[----:B------:R-:W-:Y:S01]  /*6c10*/  IMAD.HI.U32 R9, R5, R17, RZ ;  /* 0x0000001105097227 */ /* 0x000fe200078e00ff */
[----:B------:R-:W-:-:S03]  /*6c20*/  IABS R16, R14 ;  /* 0x0000000e00107213 */ /* 0x000fc60000000000 */
[----:B------:R-:W-:Y:S01]  /*6c30*/  @!P1 IMAD.IADD R7, R7, 0x1, -R0 ;  /* 0x0000000107079824 */ /* 0x000fe200078e0a00 */
[----:B------:R-:W-:Y:S01]  /*6c40*/  ISETP.GT.U32.AND P1, PT, R0, R18, PT ;  /* 0x000000120000720c */ /* 0x000fe20003f24070 */
[----:B------:R-:W-:Y:S02]  /*6c50*/  IMAD.MOV R9, RZ, RZ, -R9 ;  /* 0x000000ffff097224 */ /* 0x000fe400078e0a09 */
[----:B------:R-:W-:-:S04]  /*6c60*/  IMAD.HI.U32 R6, R5, R16, RZ ;  /* 0x0000001005067227 */ /* 0x000fc800078e00ff */
[----:B------:R-:W-:Y:S02]  /*6c70*/  VIADD R20, R8, 0x58 ;  /* 0x0000005808147836 */ /* 0x000fe40000000000 */
[C---:B------:R-:W-:Y:S02]  /*6c80*/  IMAD R17, R0.reuse, R9, R17 ;  /* 0x0000000900117224 */ /* 0x040fe400078e0211 */
[----:B------:R-:W-:Y:S01]  /*6c90*/  IMAD.MOV R11, RZ, RZ, -R6 ;  /* 0x000000ffff0b7224 */ /* 0x000fe200078e0a06 */
[----:B------:R-:W-:Y:S01]  /*6ca0*/  IABS R10, R20 ;  /* 0x00000014000a7213 */ /* 0x000fe20000000000 */
[--C-:B------:R-:W-:Y:S01]  /*6cb0*/  @!P0 IMAD.IADD R15, R15, 0x1, -R0.reuse ;  /* 0x000000010f0f8824 */ /* 0x100fe200078e0a00 */
[C---:B------:R-:W-:Y:S01]  /*6cc0*/  ISETP.GT.U32.AND P0, PT, R0.reuse, R17, PT ;  /* 0x000000110000720c */ /* 0x040fe20003f04070 */
[----:B------:R-:W-:Y:S02]  /*6cd0*/  @!P4 IMAD.IADD R19, R19, 0x1, -R0 ;  /* 0x000000011313c824 */ /* 0x000fe400078e0a00 */
[----:B------:R-:W-:-:S02]  /*6ce0*/  IMAD R16, R0, R11, R16 ;  /* 0x0000000b00107224 */ /* 0x000fc400078e0210 */
[----:B------:R-:W-:Y:S01]  /*6cf0*/  @!P1 IMAD.IADD R18, R18, 0x1, -R0 ;  /* 0x0000000112129824 */ /* 0x000fe200078e0a00 */
[C---:B------:R-:W-:Y:S01]  /*6d00*/  ISETP.GT.U32.AND P1, PT, R0.reuse, R19, PT ;  /* 0x000000130000720c */ /* 0x040fe20003f24070 */
[----:B------:R-:W-:Y:S01]  /*6d10*/  IMAD.HI.U32 R9, R5, R10, RZ ;  /* 0x0000000a05097227 */ /* 0x000fe200078e00ff */
[----:B------:R-:W-:Y:S01]  /*6d20*/  ISETP.GT.U32.AND P4, PT, R0, R16, PT ;  /* 0x000000100000720c */ /* 0x000fe20003f84070 */
[----:B------:R0:W-:Y:S02]  /*6d30*/  STL [R1+0xdc], R3 ;  /* 0x0000dc0301007387 */ /* 0x0001e40000100800 */
[----:B------:R-:W-:Y:S02]  /*6d40*/  IMAD.MOV R9, RZ, RZ, -R9 ;  /* 0x000000ffff097224 */ /* 0x000fe400078e0a09 */
[----:B------:R-:W-:Y:S02]  /*6d50*/  VIADD R2, R8, 0x56 ;  /* 0x0000005608027836 */ /* 0x000fe40000000000 */
[----:B------:R-:W-:-:S02]  /*6d60*/  IMAD R10, R0, R9, R10 ;  /* 0x00000009000a7224 */ /* 0x000fc400078e020a */
[--C-:B------:R-:W-:Y:S02]  /*6d70*/  @!P0 IMAD.IADD R17, R17, 0x1, -R0.reuse ;  /* 0x0000000111118824 */ /* 0x100fe400078e0a00 */
[----:B0-----:R-:W-:Y:S01]  /*6d80*/  IMAD.MOV.U32 R3, RZ, RZ, R7 ;  /* 0x000000ffff037224 */ /* 0x001fe200078e0007 */
[C---:B------:R-:W-:Y:S01]  /*6d90*/  ISETP.GT.U32.AND P0, PT, R0.reuse, R18, PT ;  /* 0x000000120000720c */ /* 0x040fe20003f04070 */
[--C-:B------:R-:W-:Y:S01]  /*6da0*/  @!P1 IMAD.IADD R19, R19, 0x1, -R0.reuse ;  /* 0x0000000113139824 */ /* 0x100fe200078e0a00 */
[----:B------:R-:W-:Y:S01]  /*6db0*/  IABS R4, R2 ;  /* 0x0000000200047213 */ /* 0x000fe20000000000 */
[----:B------:R-:W-:Y:S01]  /*6dc0*/  @!P6 IMAD.MOV R3, RZ, RZ, -R3 ;  /* 0x000000ffff03e224 */ /* 0x000fe200078e0a03 */
[----:B------:R-:W-:Y:S01]  /*6dd0*/  ISETP.GT.U32.AND P6, PT, R0, R17, PT ;  /* 0x000000110000720c */ /* 0x000fe20003fc4070 */
[----:B------:R-:W-:Y:S01]  /*6de0*/  @!P4 IMAD.IADD R16, R16, 0x1, -R0 ;  /* 0x000000011010c824 */ /* 0x000fe200078e0a00 */
[C---:B------:R-:W-:Y:S01]  /*6df0*/  ISETP.GT.U32.AND P1, PT, R0.reuse, R10, PT ;  /* 0x0000000a0000720c */ /* 0x040fe20003f24070 */
[----:B------:R-:W-:Y:S01]  /*6e00*/  IMAD.HI.U32 R6, R5, R4, RZ ;  /* 0x0000000405067227 */ /* 0x000fe200078e00ff */
[----:B------:R0:W-:Y:S02]  /*6e10*/  STL [R1+0xb8], R3 ;  /* 0x0000b80301007387 */ /* 0x0001e40000100800 */
[----:B------:R-:W-:Y:S01]  /*6e20*/  ISETP.GT.U32.AND P4, PT, R0, R16, PT ;  /* 0x000000100000720c */ /* 0x000fe20003f84070 */
[----:B------:R-:W-:-:S02]  /*6e30*/  VIADD R13, R8, 0x50 ;  /* 0x00000050080d7836 */ /* 0x000fc40000000000 */
[----:B------:R-:W-:Y:S02]  /*6e40*/  IMAD.MOV R6, RZ, RZ, -R6 ;  /* 0x000000ffff067224 */ /* 0x000fe400078e0a06 */
[----:B0-----:R-:W-:Y:S02]  /*6e50*/  IMAD.MOV.U32 R3, RZ, RZ, R15 ;  /* 0x000000ffff037224 */ /* 0x001fe400078e000f */
[----:B------:R-:W-:Y:S02]  /*6e60*/  VIADD R11, R8, 0x54 ;  /* 0x00000054080b7836 */ /* 0x000fe40000000000 */
[----:B------:R-:W-:Y:S01]  /*6e70*/  @!P2 IMAD.MOV R3, RZ, RZ, -R3 ;  /* 0x000000ffff03a224 */ /* 0x000fe200078e0a03 */
[----:B------:R-:W-:Y:S01]  /*6e80*/  IABS R7, R13 ;  /* 0x0000000d00077213 */ /* 0x000fe20000000000 */
[----:B------:R-:W-:Y:S02]  /*6e90*/  @!P0 IMAD.IADD R18, R18, 0x1, -R0 ;  /* 0x0000000112128824 */ /* 0x000fe400078e0a00 */
[----:B------:R-:W-:Y:S01]  /*6ea0*/  IMAD R4, R0, R6, R4 ;  /* 0x0000000600047224 */ /* 0x000fe200078e0204 */
[----:B------:R-:W-:Y:S01]  /*6eb0*/  IABS R6, R11 ;  /* 0x0000000b00067213 */ /* 0x000fe20000000000 */
[----:B------:R-:W-:Y:S01]  /*6ec0*/  IMAD.MOV.U32 R23, RZ, RZ, R19 ;  /* 0x000000ffff177224 */ /* 0x000fe200078e0013 */
[----:B------:R0:W-:Y:S01]  /*6ed0*/  STL [R1+0xb4], R3 ;  /* 0x0000b40301007387 */ /* 0x0001e20000100800 */
[--C-:B------:R-:W-:Y:S01]  /*6ee0*/  @!P6 IMAD.IADD R17, R17, 0x1, -R0.reuse ;  /* 0x000000011111e824 */ /* 0x100fe200078e0a00 */
[----:B------:R-:W-:Y:S01]  /*6ef0*/  ISETP.GE.AND P6, PT, R21, RZ, PT ;  /* 0x000000ff1500720c */ /* 0x000fe20003fc6270 */
[----:B------:R-:W-:Y:S01]  /*6f00*/  @!P1 IMAD.IADD R10, R10, 0x1, -R0 ;  /* 0x000000010a0a9824 */ /* 0x000fe200078e0a00 */
[----:B------:R-:W-:Y:S01]  /*6f10*/  ISETP.GE.AND P1, PT, R14, RZ, PT ;  /* 0x000000ff0e00720c */ /* 0x000fe20003f26270 */
[----:B------:R-:W-:-:S04]  /*6f20*/  IMAD.HI.U32 R21, R5, R7, RZ ;  /* 0x0000000705157227 */ /* 0x000fc800078e00ff */
[----:B0-----:R-:W-:Y:S02]  /*6f30*/  IMAD.MOV.U32 R3, RZ, RZ, R18 ;  /* 0x000000ffff037224 */ /* 0x001fe400078e0012 */
[----:B------:R-:W-:Y:S02]  /*6f40*/  @!P5 IMAD.MOV R23, RZ, RZ, -R23 ;  /* 0x000000ffff17d224 */ /* 0x000fe400078e0a17 */
[----:B------:R-:W-:-:S04]  /*6f50*/  IMAD.HI.U32 R22, R5, R6, RZ ;  /* 0x0000000605167227 */ /* 0x000fc800078e00ff */
[----:B------:R-:W-:Y:S02]  /*6f60*/  @!P3 IMAD.MOV R3, RZ, RZ, -R3 ;  /* 0x000000ffff03b224 */ /* 0x000fe400078e0a03 */
[----:B------:R-:W-:Y:S02]  /*6f70*/  @!P4 IMAD.IADD R16, R16, 0x1, -R0 ;  /* 0x000000011010c824 */ /* 0x000fe400078e0a00 */
[----:B------:R-:W-:Y:S01]  /*6f80*/  IMAD.MOV R21, RZ, RZ, -R21 ;  /* 0x000000ffff157224 */ /* 0x000fe200078e0a15 */
[----:B------:R-:W-:Y:S01]  /*6f90*/  STL [R1+0x98], R23 ;  /* 0x0000981701007387 */ /* 0x000fe20000100800 */
[----:B------:R-:W-:Y:S01]  /*6fa0*/  IMAD.MOV R22, RZ, RZ, -R22 ;  /* 0x000000ffff167224 */ /* 0x000fe200078e0a16 */
[----:B------:R-:W-:Y:S01]  /*6fb0*/  ISETP.GT.U32.AND P0, PT, R0, R4, PT ;  /* 0x000000040000720c */ /* 0x000fe20003f04070 */
[----:B------:R-:W-:Y:S01]  /*6fc0*/  VIADD R12, R8, 0x52 ;  /* 0x00000052080c7836 */ /* 0x000fe20000000000 */
[----:B------:R0:W-:Y:S01]  /*6fd0*/  STL [R1+0x94], R3 ;  /* 0x0000940301007387 */ /* 0x0001e20000100800 */
[----:B------:R-:W-:-:S02]  /*6fe0*/  IMAD R7, R0, R21, R7 ;  /* 0x0000001500077224 */ /* 0x000fc400078e0207 */
[----:B------:R-:W-:Y:S01]  /*6ff0*/  IMAD R6, R0, R22, R6 ;  /* 0x0000001600067224 */ /* 0x000fe200078e0206 */
[----:B------:R-:W-:Y:S01]  /*7000*/  IABS R9, R12 ;  /* 0x0000000c00097213 */ /* 0x000fe20000000000 */
[----:B0-----:R-:W-:-:S03]  /*7010*/  IMAD.MOV.U32 R3, RZ, RZ, R16 ;  /* 0x000000ffff037224 */ /* 0x001fc600078e0010 */
[C---:B------:R-:W-:Y:S01]  /*7020*/  ISETP.GT.U32.AND P4, PT, R0.reuse, R6, PT ;  /* 0x000000060000720c */ /* 0x040fe20003f84070 */
[----:B------:R-:W-:Y:S01]  /*7030*/  @!P1 IMAD.MOV R3, RZ, RZ, -R3 ;  /* 0x000000ffff039224 */ /* 0x000fe200078e0a03 */
[----:B------:R-:W-:Y:S01]  /*7040*/  ISETP.GT.U32.AND P1, PT, R0, R7, PT ;  /* 0x000000070000720c */ /* 0x000fe20003f24070 */
[----:B------:R-:W-:-:S04]  /*7050*/  IMAD.HI.U32 R22, R5, R9, RZ ;  /* 0x0000000905167227 */ /* 0x000fc800078e00ff */
[----:B------:R-:W-:Y:S02]  /*7060*/  VIADD R14, R8, 0x4e ;  /* 0x0000004e080e7836 */ /* 0x000fe40000000000 */
[----:B------:R-:W-:Y:S01]  /*7070*/  @!P0 IMAD.IADD R4, R4, 0x1, -R0 ;  /* 0x0000000104048824 */ /* 0x000fe200078e0a00 */
[----:B------:R-:W-:Y:S01]  /*7080*/  ISETP.GE.AND P0, PT, R20, RZ, PT ;  /* 0x000000ff1400720c */ /* 0x000fe20003f06270 */
[----:B------:R-:W-:Y:S01]  /*7090*/  IMAD.MOV R22, RZ, RZ, -R22 ;  /* 0x000000ffff167224 */ /* 0x000fe200078e0a16 */
[----:B------:R-:W-:Y:S02]  /*70a0*/  IABS R20, R14 ;  /* 0x0000000e00147213 */ /* 0x000fe40000000000 */
[C---:B------:R-:W-:Y:S01]  /*70b0*/  ISETP.GT.U32.AND P2, PT, R0.reuse, R10, PT ;  /* 0x0000000a0000720c */ /* 0x040fe20003f44070 */
[----:B------:R-:W-:Y:S02]  /*70c0*/  IMAD R9, R0, R22, R9 ;  /* 0x0000001600097224 */ /* 0x000fe400078e0209 */
[----:B------:R-:W-:-:S02]  /*70d0*/  @!P1 IMAD.IADD R7, R7, 0x1, -R0 ;  /* 0x0000000107079824 */ /* 0x000fc400078e0a00 */
[----:B------:R-:W-:Y:S02]  /*70e0*/  IMAD.MOV.U32 R15, RZ, RZ, R20 ;  /* 0x000000ffff0f7224 */ /* 0x000fe400078e0014 */
[----:B------:R-:W-:Y:S01]  /*70f0*/  @!P4 IMAD.IADD R6, R6, 0x1, -R0 ;  /* 0x000000010606c824 */ /* 0x000fe200078e0a00 */
[C---:B------:R-:W-:Y:S01]  /*7100*/  ISETP.GT.U32.AND P4, PT, R0.reuse, R4, PT ;  /* 0x000000040000720c */ /* 0x040fe20003f84070 */
[----:B------:R-:W-:Y:S01]  /*7110*/  @!P6 IMAD.MOV R17, RZ, RZ, -R17 ;  /* 0x000000ffff11e224 */ /* 0x000fe200078e0a11 */
[----:B------:R-:W-:Y:S02]  /*7120*/  ISETP.GT.U32.AND P3, PT, R0, R9, PT ;  /* 0x000000090000720c */ /* 0x000fe40003f64070 */
[----:B------:R-:W-:Y:S01]  /*7130*/  ISETP.GE.AND P6, PT, R2, RZ, PT ;  /* 0x000000ff0200720c */ /* 0x000fe20003fc6270 */
[----:B------:R-:W-:Y:S01]  /*7140*/  IMAD.HI.U32 R2, R5, R15, RZ ;  /* 0x0000000f05027227 */ /* 0x000fe200078e00ff */
[C---:B------:R-:W-:Y:S02]  /*7150*/  ISETP.GT.U32.AND P1, PT, R0.reuse, R7, PT ;  /* 0x000000070000720c */ /* 0x040fe40003f24070 */
[----:B------:R-:W-:Y:S01]  /*7160*/  ISETP.GT.U32.AND P5, PT, R0, R6, PT ;  /* 0x000000060000720c */ /* 0x000fe20003fa4070 */
[----:B------:R-:W-:-:S02]  /*7170*/  IMAD.MOV R2, RZ, RZ, -R2 ;  /* 0x000000ffff027224 */ /* 0x000fc400078e0a02 */
[--C-:B------:R-:W-:Y:S01]  /*7180*/  @!P2 IMAD.IADD R10, R10, 0x1, -R0.reuse ;  /* 0x000000010a0aa824 */ /* 0x100fe200078e0a00 */
[----:B------:R-:W-:Y:S01]  /*7190*/  STL [R1+0x8c], R17 ;  /* 0x00008c1101007387 */ /* 0x000fe20000100800 */
[----:B------:R-:W-:Y:S01]  /*71a0*/  IMAD R2, R0, R2, R15 ;  /* 0x0000000200027224 */ /* 0x000fe200078e020f */
[----:B------:R-:W-:Y:S01]  /*71b0*/  ISETP.GE.AND P2, PT, R11, RZ, PT ;  /* 0x000000ff0b00720c */ /* 0x000fe20003f46270 */
[--C-:B------:R-:W-:Y:S01]  /*71c0*/  @!P4 IMAD.IADD R4, R4, 0x1, -R0.reuse ;  /* 0x000000010404c824 */ /* 0x100fe200078e0a00 */
[----:B------:R0:W-:Y:S01]  /*71d0*/  STL [R1+0x84], R3 ;  /* 0x0000840301007387 */ /* 0x0001e20000100800 */
[----:B------:R-:W-:Y:S01]  /*71e0*/  ISETP.GE.AND P4, PT, R12, RZ, PT ;  /* 0x000000ff0c00720c */ /* 0x000fe20003f86270 */
[--C-:B------:R-:W-:Y:S02]  /*71f0*/  @!P3 IMAD.IADD R9, R9, 0x1, -R0.reuse ;  /* 0x000000010909b824 */ /* 0x100fe400078e0a00 */
[----:B------:R-:W-:Y:S02]  /*7200*/  VIADD R12, R8, 0x4a ;  /* 0x0000004a080c7836 */ /* 0x000fe40000000000 */
[----:B------:R-:W-:Y:S01]  /*7210*/  @!P1 IMAD.IADD R7, R7, 0x1, -R0 ;  /* 0x0000000107079824 */ /* 0x000fe200078e0a00 */
[----:B------:R-:W-:Y:S01]  /*7220*/  ISETP.GT.U32.AND P1, PT, R0, R2, PT ;  /* 0x000000020000720c */ /* 0x000fe20003f24070 */
[----:B0-----:R-:W-:Y:S01]  /*7230*/  IMAD.MOV.U32 R3, RZ, RZ, R10 ;  /* 0x000000ffff037224 */ /* 0x001fe200078e000a */
[----:B------:R-:W-:Y:S01]  /*7240*/  IABS R18, R12 ;  /* 0x0000000c00127213 */ /* 0x000fe20000000000 */
[----:B------:R-:W-:-:S02]  /*7250*/  @!P5 IMAD.IADD R6, R6, 0x1, -R0 ;  /* 0x000000010606d824 */ /* 0x000fc400078e0a00 */
[----:B------:R-:W-:Y:S01]  /*7260*/  @!P0 IMAD.MOV R3, RZ, RZ, -R3 ;  /* 0x000000ffff038224 */ /* 0x000fe200078e0a03 */
[----:B------:R-:W-:Y:S01]  /*7270*/  ISETP.GT.U32.AND P0, PT, R0, R9, PT ;  /* 0x000000090000720c */ /* 0x000fe20003f04070 */
[C---:B------:R-:W-:Y:S01]  /*7280*/  VIADD R11, R8.reuse, 0x4c ;  /* 0x0000004c080b7836 */ /* 0x040fe20000000000 */
[----:B------:R-:W-:Y:S01]  /*7290*/  ISETP.GE.AND P5, PT, R13, RZ, PT ;  /* 0x000000ff0d00720c */ /* 0x000fe20003fa6270 */
[----:B------:R-:W-:Y:S01]  /*72a0*/  IMAD.MOV.U32 R13, RZ, RZ, R4 ;  /* 0x000000ffff0d7224 */ /* 0x000fe200078e0004 */
[----:B------:R0:W-:Y:S02]  /*72b0*/  STL [R1+0x7c], R3 ;  /* 0x00007c0301007387 */ /* 0x0001e40000100800 */
[----:B------:R-:W-:Y:S01]  /*72c0*/  IABS R16, R11 ;  /* 0x0000000b00107213 */ /* 0x000fe20000000000 */
[----:B------:R-:W-:Y:S02]  /*72d0*/  @!P6 IMAD.MOV R13, RZ, RZ, -R13 ;  /* 0x000000ffff0de224 */ /* 0x000fe400078e0a0d */
[----:B------:R-:W-:-:S02]  /*72e0*/  VIADD R10, R8, 0x48 ;  /* 0x00000048080a7836 */ /* 0x000fc40000000000 */
[----:B0-----:R-:W-:Y:S02]  /*72f0*/  IMAD.MOV.U32 R3, RZ, RZ, R6 ;  /* 0x000000ffff037224 */ /* 0x001fe400078e0006 */
[----:B------:R-:W-:-:S04]  /*7300*/  IMAD.HI.U32 R6, R5, R18, RZ ;  /* 0x0000001205067227 */ /* 0x000fc800078e00ff */
[----:B------:R-:W-:Y:S01]  /*7310*/  @!P2 IMAD.MOV R3, RZ, RZ, -R3 ;  /* 0x000000ffff03a224 */ /* 0x000fe200078e0a03 */
[----:B------:R-:W-:Y:S01]  /*7320*/  ISETP.GE.AND P2, PT, R12, RZ, PT ;  /* 0x000000ff0c00720c */ /* 0x000fe20003f46270 */
[----:B------:R-:W-:Y:S01]  /*7330*/  IMAD.HI.U32 R12, R5, R16, RZ ;  /* 0x00000010050c7227 */ /* 0x000fe200078e00ff */
[----:B------:R-:W-:Y:S03]  /*7340*/  STL [R1+0x9c], R13 ;  /* 0x00009c0d01007387 */ /* 0x000fe60000100800 */
[----:B------:R-:W-:Y:S02]  /*7350*/  IMAD.MOV R6, RZ, RZ, -R6 ;  /* 0x000000ffff067224 */ /* 0x000fe400078e0a06 */
[----:B------:R-:W-:Y:S01]  /*7360*/  @!P1 IMAD.IADD R2, R2, 0x1, -R0 ;  /* 0x0000000102029824 */ /* 0x000fe200078e0a00 */
[----:B------:R0:W-:Y:S01]  /*7370*/  STL [R1+0xb0], R3 ;  /* 0x0000b00301007387 */ /* 0x0001e20000100800 */
[----:B------:R-:W-:Y:S01]  /*7380*/  IABS R17, R10 ;  /* 0x0000000a00117213 */ /* 0x000fe20000000000 */
[----:B------:R-:W-:-:S02]  /*7390*/  VIADD R4, R8, 0x46 ;  /* 0x0000004608047836 */ /* 0x000fc40000000000 */
[----:B------:R-:W-:Y:S01]  /*73a0*/  @!P0 IMAD.IADD R9, R9, 0x1, -R0 ;  /* 0x0000000109098824 */ /* 0x000fe200078e0a00 */
[C---:B------:R-:W-:Y:S01]  /*73b0*/  ISETP.GT.U32.AND P1, PT, R0.reuse, R2, PT ;  /* 0x000000020000720c */ /* 0x040fe20003f24070 */
[----:B------:R-:W-:Y:S02]  /*73c0*/  IMAD.MOV R12, RZ, RZ, -R12 ;  /* 0x000000ffff0c7224 */ /* 0x000fe400078e0a0c */
[----:B------:R-:W-:Y:S02]  /*73d0*/  IMAD R18, R0, R6, R18 ;  /* 0x0000000600127224 */ /* 0x000fe400078e0212 */
[----:B0-----:R-:W-:Y:S01]  /*73e0*/  IMAD.MOV.U32 R3, RZ, RZ, R7 ;  /* 0x000000ffff037224 */ /* 0x001fe200078e0007 */
[----:B------:R-:W-:Y:S01]  /*73f0*/  ISETP.GE.AND P0, PT, R10, RZ, PT ;  /* 0x000000ff0a00720c */ /* 0x000fe20003f06270 */
[----:B------:R-:W-:Y:S01]  /*7400*/  IMAD.HI.U32 R10, R5, R17, RZ ;  /* 0x00000011050a7227 */ /* 0x000fe200078e00ff */
[----:B------:R-:W-:Y:S02]  /*7410*/  ISETP.GE.AND P3, PT, R14, RZ, PT ;  /* 0x000000ff0e00720c */ /* 0x000fe40003f66270 */
[----:B------:R-:W-:Y:S01]  /*7420*/  IABS R14, R4 ;  /* 0x00000004000e7213 */ /* 0x000fe20000000000 */
[----:B------:R-:W-:-:S02]  /*7430*/  IMAD R16, R0, R12, R16 ;  /* 0x0000000c00107224 */ /* 0x000fc400078e0210 */
[----:B------:R-:W-:Y:S02]  /*7440*/  IMAD.MOV.U32 R15, RZ, RZ, R9 ;  /* 0x000000ffff0f7224 */ /* 0x000fe400078e0009 */
[----:B------:R-:W-:Y:S01]  /*7450*/  @!P5 IMAD.MOV R3, RZ, RZ, -R3 ;  /* 0x000000ffff03d224 */ /* 0x000fe200078e0a03 */
[C---:B------:R-:W-:Y:S01]  /*7460*/  ISETP.GT.U32.AND P5, PT, R0.reuse, R18, PT ;  /* 0x000000120000720c */ /* 0x040fe20003fa4070 */
[----:B------:R-:W-:Y:S02]  /*7470*/  IMAD.MOV R10, RZ, RZ, -R10 ;  /* 0x000000ffff0a7224 */ /* 0x000fe400078e0a0a */
[----:B------:R-:W-:Y:S01]  /*7480*/  @!P4 IMAD.MOV R15, RZ, RZ, -R15 ;  /* 0x000000ffff0fc224 */ /* 0x000fe200078e0a0f */
[----:B------:R-:W-:Y:S01]  /*7490*/  ISETP.GT.U32.AND P4, PT, R0, R16, PT ;  /* 0x000000100000720c */ /* 0x000fe20003f84070 */
[----:B------:R-:W-:Y:S01]  /*74a0*/  IMAD.HI.U32 R6, R5, R14, RZ ;  /* 0x0000000e05067227 */ /* 0x000fe200078e00ff */
[----:B------:R-:W-:-:S03]  /*74b0*/  ISETP.GE.AND P6, PT, R11, RZ, PT ;  /* 0x000000ff0b00720c */ /* 0x000fc60003fc6270 */
[----:B------:R-:W-:Y:S02]  /*74c0*/  IMAD R17, R0, R10, R17 ;  /* 0x0000000a00117224 */ /* 0x000fe400078e0211 */
[C---:B------:R-:W-:Y:S02]  /*74d0*/  VIADD R11, R8.reuse, 0x44 ;  /* 0x00000044080b7836 */ /* 0x040fe40000000000 */
[----:B------:R-:W-:Y:S02]  /*74e0*/  IMAD.MOV R6, RZ, RZ, -R6 ;  /* 0x000000ffff067224 */ /* 0x000fe400078e0a06 */
[----:B------:R-:W-:Y:S02]  /*74f0*/  VIADD R7, R8, 0x42 ;  /* 0x0000004208077836 */ /* 0x000fe40000000000 */
[----:B------:R-:W-:Y:S01]  /*7500*/  @!P1 IMAD.IADD R2, R2, 0x1, -R0 ;  /* 0x0000000102029824 */ /* 0x000fe200078e0a00 */
[----:B------:R-:W-:Y:S01]  /*7510*/  STL [R1+0xa0], R15 ;  /* 0x0000a00f01007387 */ /* 0x000fe20000100800 */
[C---:B------:R-:W-:Y:S01]  /*7520*/  ISETP.GT.U32.AND P1, PT, R0.reuse, R17, PT ;  /* 0x000000110000720c */ /* 0x040fe20003f24070 */
[----:B------:R-:W-:Y:S01]  /*7530*/  IMAD R14, R0, R6, R14 ;  /* 0x00000006000e7224 */ /* 0x000fe200078e020e */
[----:B------:R-:W-:Y:S01]  /*7540*/  IABS R13, R11 ;  /* 0x0000000b000d7213 */ /* 0x000fe20000000000 */
[----:B------:R0:W-:Y:S01]  /*7550*/  STL [R1+0xac], R3 ;  /* 0x0000ac0301007387 */ /* 0x0001e20000100800 */
[--C-:B------:R-:W-:Y:S01]  /*7560*/  @!P5 IMAD.IADD R18, R18, 0x1, -R0.reuse ;  /* 0x000000011212d824 */ /* 0x100fe200078e0a00 */
[----:B------:R-:W-:Y:S01]  /*7570*/  IABS R6, R7 ;  /* 0x0000000700067213 */ /* 0x000fe20000000000 */
[----:B------:R-:W-:Y:S01]  /*7580*/  @!P4 IMAD.IADD R16, R16, 0x1, -R0 ;  /* 0x000000011010c824 */ /* 0x000fe200078e0a00 */
[----:B------:R-:W-:Y:S01]  /*7590*/  ISETP.GT.U32.AND P4, PT, R0, R14, PT ;  /* 0x0000000e0000720c */ /* 0x000fe20003f84070 */
[----:B------:R-:W-:-:S04]  /*75a0*/  IMAD.HI.U32 R9, R5, R13, RZ ;  /* 0x0000000d05097227 */ /* 0x000fc800078e00ff */
[----:B0-----:R-:W-:Y:S02]  /*75b0*/  IMAD.MOV.U32 R3, RZ, RZ, R2 ;  /* 0x000000ffff037224 */ /* 0x001fe400078e0002 */
[----:B------:R-:W-:-:S04]  /*75c0*/  IMAD.HI.U32 R15, R5, R6, RZ ;  /* 0x00000006050f7227 */ /* 0x000fc800078e00ff */
[----:B------:R-:W-:Y:S01]  /*75d0*/  @!P3 IMAD.MOV R3, RZ, RZ, -R3 ;  /* 0x000000ffff03b224 */ /* 0x000fe200078e0a03 */
[C---:B------:R-:W-:Y:S01]  /*75e0*/  ISETP.GT.U32.AND P3, PT, R0.reuse, R18, PT ;  /* 0x000000120000720c */ /* 0x040fe20003f64070 */
[----:B------:R-:W-:Y:S02]  /*75f0*/  IMAD.MOV R9, RZ, RZ, -R9 ;  /* 0x000000ffff097224 */ /* 0x000fe400078e0a09 */
[----:B------:R-:W-:Y:S01]  /*7600*/  IMAD.MOV R15, RZ, RZ, -R15 ;  /* 0x000000ffff0f7224 */ /* 0x000fe200078e0a0f */
[C---:B------:R-:W-:Y:S01]  /*7610*/  ISETP.GT.U32.AND P5, PT, R0.reuse, R16, PT ;  /* 0x000000100000720c */ /* 0x040fe20003fa4070 */
[----:B------:R-:W-:Y:S02]  /*7620*/  @!P1 IMAD.IADD R17, R17, 0x1, -R0 ;  /* 0x0000000111119824 */ /* 0x000fe400078e0a00 */
[----:B------:R-:W-:Y:S02]  /*7630*/  IMAD R13, R0, R9, R13 ;  /* 0x00000009000d7224 */ /* 0x000fe400078e020d */
[----:B------:R-:W-:-:S02]  /*7640*/  VIADD R9, R8, 0x40 ;  /* 0x0000004008097836 */ /* 0x000fc40000000000 */
[C---:B------:R-:W-:Y:S01]  /*7650*/  IMAD R6, R0.reuse, R15, R6 ;  /* 0x0000000f00067224 */ /* 0x040fe200078e0206 */
[----:B------:R-:W-:Y:S01]  /*7660*/  ISETP.GT.U32.AND P1, PT, R0, R17, PT ;  /* 0x000000110000720c */ /* 0x000fe20003f24070 */
[--C-:B------:R-:W-:Y:S01]  /*7670*/  @!P4 IMAD.IADD R14, R14, 0x1, -R0.reuse ;  /* 0x000000010e0ec824 */ /* 0x100fe200078e0a00 */
[----:B------:R-:W-:Y:S01]  /*7680*/  IABS R10, R9 ;  /* 0x00000009000a7213 */ /* 0x000fe20000000000 */
[----:B------:R-:W-:Y:S01]  /*7690*/  @!P3 IMAD.IADD R18, R18, 0x1, -R0 ;  /* 0x000000011212b824 */ /* 0x000fe200078e0a00 */
[C---:B------:R-:W-:Y:S02]  /*76a0*/  ISETP.GT.U32.AND P3, PT, R0.reuse, R6, PT ;  /* 0x000000060000720c */ /* 0x040fe40003f64070 */
[----:B------:R-:W-:Y:S01]  /*76b0*/  ISETP.GT.U32.AND P4, PT, R0, R14, PT ;  /* 0x0000000e0000720c */ /* 0x000fe20003f84070 */
[----:B------:R-:W-:-:S04]  /*76c0*/  IMAD.HI.U32 R15, R5, R10, RZ ;  /* 0x0000000a050f7227 */ /* 0x000fc800078e00ff */
[----:B------:R-:W-:Y:S01]  /*76d0*/  @!P5 IMAD.IADD R16, R16, 0x1, -R0 ;  /* 0x000000011010d824 */ /* 0x000fe200078e0a00 */
[----:B------:R0:W-:Y:S01]  /*76e0*/  STL [R1+0xa4], R3 ;  /* 0x0000a40301007387 */ /* 0x0001e20000100800 */
[----:B------:R-:W-:Y:S02]  /*76f0*/  VIADD R2, R8, 0x3c ;  /* 0x0000003c08027836 */ /* 0x000fe40000000000 */
[----:B------:R-:W-:Y:S02]  /*7700*/  IMAD.MOV R15, RZ, RZ, -R15 ;  /* 0x000000ffff0f7224 */ /* 0x000fe400078e0a0f */
[----:B------:R-:W-:Y:S02]  /*7710*/  IMAD.MOV.U32 R21, RZ, RZ, R16 ;  /* 0x000000ffff157224 */ /* 0x000fe400078e0010 */
[----:B------:R-:W-:Y:S01]  /*7720*/  @!P1 IMAD.IADD R17, R17, 0x1, -R0 ;  /* 0x0000000111119824 */ /* 0x000fe200078e0a00 */
[----:B------:R-:W-:Y:S01]  /*7730*/  ISETP.GE.AND P1, PT, R4, RZ, PT ;  /* 0x000000ff0400720c */ /* 0x000fe20003f26270 */
[----:B0-----:R-:W-:-:S02]  /*7740*/  IMAD.MOV.U32 R3, RZ, RZ, R18 ;  /* 0x000000ffff037224 */ /* 0x001fc400078e0012 */
[----:B------:R-:W-:Y:S01]  /*7750*/  IMAD R4, R0, R15, R10 ;  /* 0x0000000f00047224 */ /* 0x000fe200078e020a */
[----:B------:R-:W-:Y:S01]  /*7760*/  IABS R15, R2 ;  /* 0x00000002000f7213 */ /* 0x000fe20000000000 */
[--C-:B------:R-:W-:Y:S02]  /*7770*/  @!P3 IMAD.IADD R6, R6, 0x1, -R0.reuse ;  /* 0x000000010606b824 */ /* 0x100fe400078e0a00 */
[----:B------:R-:W-:Y:S02]  /*7780*/  @!P6 IMAD.MOV R21, RZ, RZ, -R21 ;  /* 0x000000ffff15e224 */ /* 0x000fe400078e0a15 */
[----:B------:R-:W-:Y:S01]  /*7790*/  @!P2 IMAD.MOV R3, RZ, RZ, -R3 ;  /* 0x000000ffff03a224 */ /* 0x000fe200078e0a03 */
[----:B------:R-:W-:Y:S01]  /*77a0*/  ISETP.GT.U32.AND P2, PT, R0, R6, PT ;  /* 0x000000060000720c */ /* 0x000fe20003f44070 */
[----:B------:R-:W-:Y:S01]  /*77b0*/  @!P4 IMAD.IADD R14, R14, 0x1, -R0 ;  /* 0x000000010e0ec824 */ /* 0x000fe200078e0a00 */
[----:B------:R-:W-:Y:S01]  /*77c0*/  STL [R1+0x78], R21 ;  /* 0x0000781501007387 */ /* 0x000fe20000100800 */
[----:B------:R-:W-:-:S02]  /*77d0*/  VIADD R12, R8, 0x3e ;  /* 0x0000003e080c7836 */ /* 0x000fc40000000000 */
[----:B------:R-:W-:Y:S01]  /*77e0*/  IMAD.HI.U32 R16, R5, R15, RZ ;  /* 0x0000000f05107227 */ /* 0x000fe200078e00ff */
[----:B------:R0:W-:Y:S01]  /*77f0*/  STL [R1+0x70], R3 ;  /* 0x0000700301007387 */ /* 0x0001e20000100800 */
[C---:B------:R-:W-:Y:S02]  /*7800*/  ISETP.GT.U32.AND P5, PT, R0.reuse, R13, PT ;  /* 0x0000000d0000720c */ /* 0x040fe40003fa4070 */
[----:B------:R-:W-:Y:S01]  /*7810*/  IMAD.MOV R16, RZ, RZ, -R16 ;  /* 0x000000ffff107224 */ /* 0x000fe200078e0a10 */
[----:B------:R-:W-:Y:S02]  /*7820*/  IABS R19, R12 ;  /* 0x0000000c00137213 */ /* 0x000fe40000000000 */
[----:B------:R-:W-:Y:S01]  /*7830*/  ISETP.GT.U32.AND P4, PT, R0, R4, PT ;  /* 0x000000040000720c */ /* 0x000fe20003f84070 */
[----:B0-----:R-:W-:-:S04]  /*7840*/  IMAD.MOV.U32 R3, RZ, RZ, R14 ;  /* 0x000000ffff037224 */ /* 0x001fc800078e000e */
[----:B------:R-:W-:Y:S01]  /*7850*/  @!P1 IMAD.MOV R3, RZ, RZ, -R3 ;  /* 0x000000ffff039224 */ /* 0x000fe200078e0a03 */
[----:B------:R-:W-:Y:S01]  /*7860*/  ISETP.GE.AND P1, PT, R9, RZ, PT ;  /* 0x000000ff0900720c */ /* 0x000fe20003f26270 */
[----:B------:R-:W-:Y:S02]  /*7870*/  IMAD R9, R0, R16, R15 ;  /* 0x0000001000097224 */ /* 0x000fe400078e020f */
[----:B------:R-:W-:-:S04]  /*7880*/  IMAD.HI.U32 R20, R5, R19, RZ ;  /* 0x0000001305147227 */ /* 0x000fc800078e00ff */
[----:B------:R-:W-:Y:S01]  /*7890*/  @!P2 IMAD.IADD R6, R6, 0x1, -R0 ;  /* 0x000000010606a824 */ /* 0x000fe200078e0a00 */
[C---:B------:R-:W-:Y:S01]  /*78a0*/  ISETP.GT.U32.AND P2, PT, R0.reuse, R9, PT ;  /* 0x000000090000720c */ /* 0x040fe20003f44070 */
[----:B------:R-:W-:Y:S01]  /*78b0*/  IMAD.MOV R20, RZ, RZ, -R20 ;  /* 0x000000ffff147224 */ /* 0x000fe200078e0a14 */
[----:B------:R-:W-:Y:S01]  /*78c0*/  ISETP.GE.AND P3, PT, R7, RZ, PT ;  /* 0x000000ff0700720c */ /* 0x000fe20003f66270 */
[--C-:B------:R-:W-:Y:S02]  /*78d0*/  @!P5 IMAD.IADD R13, R13, 0x1, -R0.reuse ;  /* 0x000000010d0dd824 */ /* 0x100fe400078e0a00 */
[----:B------:R-:W-:Y:S02]  /*78e0*/  IMAD R7, R0, R20, R19 ;  /* 0x0000001400077224 */ /* 0x000fe400078e0213 */
[----:B------:R-:W-:Y:S01]  /*78f0*/  @!P4 IMAD.IADD R4, R4, 0x1, -R0 ;  /* 0x000000010404c824 */ /* 0x000fe200078e0a00 */
[----:B------:R-:W-:Y:S01]  /*7900*/  ISETP.GT.U32.AND P4, PT, R0, R13, PT ;  /* 0x0000000d0000720c */ /* 0x000fe20003f84070 */
[----:B------:R-:W-:-:S02]  /*7910*/  VIADD R10, R8, 0x3a ;  /* 0x0000003a080a7836 */ /* 0x000fc40000000000 */
[----:B------:R-:W-:Y:S01]  /*7920*/  @!P0 IMAD.MOV R17, RZ, RZ, -R17 ;  /* 0x000000ffff118224 */ /* 0x000fe200078e0a11 */
[C---:B------:R-:W-:Y:S02]  /*7930*/  ISETP.GT.U32.AND P0, PT, R0.reuse, R7, PT ;  /* 0x000000070000720c */ /* 0x040fe40003f04070 */
[C---:B------:R-:W-:Y:S01]  /*7940*/  ISETP.GT.U32.AND P6, PT, R0.reuse, R4, PT ;  /* 0x000000040000720c */ /* 0x040fe20003fc4070 */
[----:B------:R-:W-:Y:S01]  /*7950*/  @!P2 IMAD.IADD R9, R9, 0x1, -R0 ;  /* 0x000000010909a824 */ /* 0x000fe200078e0a00 */
[----:B------:R-:W-:Y:S02]  /*7960*/  ISETP.GE.AND P5, PT, R11, RZ, PT ;  /* 0x000000ff0b00720c */ /* 0x000fe40003fa6270 */
[----:B------:R-:W-:Y:S02]  /*7970*/  IABS R11, R10 ;  /* 0x0000000a000b7213 */ /* 0x000fe40000000000 */
[----:B------:R-:W-:-:S03]  /*7980*/  ISETP.GT.U32.AND P2, PT, R0, R9, PT ;  /* 0x000000090000720c */ /* 0x000fc60003f44070 */
[----:B------:R-:W-:Y:S01]  /*7990*/  IMAD.HI.U32 R14, R5, R11, RZ ;  /* 0x0000000b050e7227 */ /* 0x000fe200078e00ff */
[----:B------:R-:W-:Y:S03]  /*79a0*/  STL [R1+0x68], R17 ;  /* 0x0000681101007387 */ /* 0x000fe60000100800 */
[----:B------:R-:W-:Y:S02]  /*79b0*/  @!P4 IMAD.IADD R13, R13, 0x1, -R0 ;  /* 0x000000010d0dc824 */ /* 0x000fe400078e0a00 */
[----:B------:R-:W-:Y:S01]  /*79c0*/  IMAD.MOV R14, RZ, RZ, -R14 ;  /* 0x000000ffff0e7224 */ /* 0x000fe200078e0a0e */
[----:B------:R0:W-:Y:S01]  /*79d0*/  STL [R1+0x60], R3 ;  /* 0x0000600301007387 */ /* 0x0001e20000100800 */
[--C-:B------:R-:W-:Y:S02]  /*79e0*/  @!P0 IMAD.IADD R7, R7, 0x1, -R0.reuse ;  /* 0x0000000107078824 */ /* 0x100fe400078e0a00 */
[----:B------:R-:W-:Y:S01]  /*79f0*/  @!P6 IMAD.IADD R4, R4, 0x1, -R0 ;  /* 0x000000010404e824 */ /* 0x000fe200078e0a00 */
[----:B------:R-:W-:Y:S01]  /*7a00*/  ISETP.GE.AND P6, PT, R2, RZ, PT ;  /* 0x000000ff0200720c */ /* 0x000fe20003fc6270 */
[C---:B------:R-:W-:Y:S01]  /*7a10*/  IMAD R2, R0.reuse, R14, R11 ;  /* 0x0000000e00027224 */ /* 0x040fe200078e020b */
[----:B------:R-:W-:Y:S01]  /*7a20*/  ISETP.GT.U32.AND P0, PT, R0, R7, PT ;  /* 0x000000070000720c */ /* 0x000fe20003f04070 */
[----:B------:R-:W-:-:S02]  /*7a30*/  VIADD R11, R8, 0x38 ;  /* 0x00000038080b7836 */ /* 0x000fc40000000000 */
[----:B0-----:R-:W-:Y:S02]  /*7a40*/  IMAD.MOV.U32 R3, RZ, RZ, R13 ;  /* 0x000000ffff037224 */ /* 0x001fe400078e000d */
[----:B------:R-:W-:Y:S02]  /*7a50*/  @!P2 IMAD.IADD R9, R9, 0x1, -R0 ;  /* 0x000000010909a824 */ /* 0x000fe400078e0a00 */
[----:B------:R-:W-:Y:S01]  /*7a60*/  @!P5 IMAD.MOV R3, RZ, RZ, -R3 ;  /* 0x000000ffff03d224 */ /* 0x000fe200078e0a03 */
[----:B------:R-:W-:Y:S02]  /*7a70*/  IABS R19, R11 ;  /* 0x0000000b00137213 */ /* 0x000fe40000000000 */
[----:B------:R-:W-:Y:S02]  /*7a80*/  ISETP.GT.U32.AND P2, PT, R0, R2, PT ;  /* 0x000000020000720c */ /* 0x000fe40003f44070 */
[----:B------:R0:W-:Y:S01]  /*7a90*/  STL [R1+0x58], R3 ;  /* 0x0000580301007387 */ /* 0x0001e20000100800 */
[----:B------:R-:W-:Y:S01]  /*7aa0*/  ISETP.GE.AND P4, PT, R12, RZ, PT ;  /* 0x000000ff0c00720c */ /* 0x000fe20003f86270 */
[----:B------:R-:W-:Y:S01]  /*7ab0*/  IMAD.HI.U32 R16, R5, R19, RZ ;  /* 0x0000001305107227 */ /* 0x000fe200078e00ff */
[----:B------:R-:W-:-:S03]  /*7ac0*/  ISETP.GE.AND P5, PT, R10, RZ, PT ;  /* 0x000000ff0a00720c */ /* 0x000fc60003fa6270 */
[----:B------:R-:W-:Y:S02]  /*7ad0*/  @!P3 IMAD.MOV R6, RZ, RZ, -R6 ;  /* 0x000000ffff06b224 */ /* 0x000fe400078e0a06 */
[----:B0-----:R-:W-:Y:S02]  /*7ae0*/  IMAD.MOV.U32 R3, RZ, RZ, R4 ;  /* 0x000000ffff037224 */ /* 0x001fe400078e0004 */
[C---:B------:R-:W-:Y:S02]  /*7af0*/  VIADD R10, R8.reuse, 0x36 ;  /* 0x00000036080a7836 */ /* 0x040fe40000000000 */
[----:B------:R-:W-:Y:S02]  /*7b00*/  VIADD R12, R8, 0x34 ;  /* 0x00000034080c7836 */ /* 0x000fe40000000000 */
[----:B------:R-:W-:Y:S02]  /*7b10*/  @!P1 IMAD.MOV R3, RZ, RZ, -R3 ;  /* 0x000000ffff039224 */ /* 0x000fe400078e0a03 */
[----:B------:R-:W-:-:S02]  /*7b20*/  @!P0 IMAD.IADD R7, R7, 0x1, -R0 ;  /* 0x0000000107078824 */ /* 0x000fc400078e0a00 */
[----:B------:R-:W-:Y:S01]  /*7b30*/  IMAD.MOV R16, RZ, RZ, -R16 ;  /* 0x000000ffff107224 */ /* 0x000fe200078e0a10 */
[----:B------:R-:W-:Y:S01]  /*7b40*/  STL [R1+0x50], R6 ;  /* 0x0000500601007387 */ /* 0x000fe20000100800 */
[----:B------:R-:W-:Y:S01]  /*7b50*/  IABS R13, R10 ;  /* 0x0000000a000d7213 */ /* 0x000fe20000000000 */
[----:B------:R-:W-:Y:S01]  /*7b60*/  @!P2 IMAD.IADD R2, R2, 0x1, -R0 ;  /* 0x000000010202a824 */ /* 0x000fe200078e0a00 */
[----:B------:R-:W-:Y:S01]  /*7b70*/  ISETP.GE.AND P0, PT, R12, RZ, PT ;  /* 0x000000ff0c00720c */ /* 0x000fe20003f06270 */
[----:B------:R0:W-:Y:S01]  /*7b80*/  STL [R1+0x40], R3 ;  /* 0x0000400301007387 */ /* 0x0001e20000100800 */
[----:B------:R-:W-:Y:S01]  /*7b90*/  IABS R12, R12 ;  /* 0x0000000c000c7213 */ /* 0x000fe20000000000 */
[----:B------:R-:W-:Y:S01]  /*7ba0*/  IMAD R19, R0, R16, R19 ;  /* 0x0000001000137224 */ /* 0x000fe200078e0213 */
[----:B------:R-:W-:Y:S01]  /*7bb0*/  ISETP.GE.AND P1, PT, R10, RZ, PT ;  /* 0x000000ff0a00720c */ /* 0x000fe20003f26270 */
[----:B------:R-:W-:Y:S02]  /*7bc0*/  VIADD R4, R8, 0x32 ;  /* 0x0000003208047836 */ /* 0x000fe40000000000 */
[----:B------:R-:W-:-:S04]  /*7bd0*/  IMAD.HI.U32 R15, R5, R13, RZ ;  /* 0x0000000d050f7227 */ /* 0x000fc800078e00ff */
[----:B0-----:R-:W-:Y:S01]  /*7be0*/  IMAD.MOV.U32 R3, RZ, RZ, R7 ;  /* 0x000000ffff037224 */ /* 0x001fe200078e0007 */
[----:B------:R-:W-:Y:S01]  /*7bf0*/  ISETP.GT.U32.AND P2, PT, R0, R19, PT ;  /* 0x000000130000720c */ /* 0x000fe20003f44070 */
[----:B------:R-:W-:-:S04]  /*7c00*/  IMAD.HI.U32 R10, R5, R12, RZ ;  /* 0x0000000c050a7227 */ /* 0x000fc800078e00ff */
[----:B------:R-:W-:Y:S01]  /*7c10*/  @!P4 IMAD.MOV R3, RZ, RZ, -R3 ;  /* 0x000000ffff03c224 */ /* 0x000fe200078e0a03 */
[C---:B------:R-:W-:Y:S01]  /*7c20*/  ISETP.GT.U32.AND P4, PT, R0.reuse, R2, PT ;  /* 0x000000020000720c */ /* 0x040fe20003f84070 */
[----:B------:R-:W-:Y:S01]  /*7c30*/  IMAD.MOV R15, RZ, RZ, -R15 ;  /* 0x000000ffff0f7224 */ /* 0x000fe200078e0a0f */
[----:B------:R-:W-:Y:S01]  /*7c40*/  ISETP.GE.AND P3, PT, R11, RZ, PT ;  /* 0x000000ff0b00720c */ /* 0x000fe20003f66270 */
[----:B------:R-:W-:Y:S01]  /*7c50*/  IMAD.MOV R10, RZ, RZ, -R10 ;  /* 0x000000ffff0a7224 */ /* 0x000fe200078e0a0a */
[----:B------:R-:W-:Y:S01]  /*7c60*/  IABS R11, R4 ;  /* 0x00000004000b7213 */ /* 0x000fe20000000000 */
[----:B------:R0:W-:Y:S01]  /*7c70*/  STL [R1+0x30], R3 ;  /* 0x0000300301007387 */ /* 0x0001e20000100800 */
[C---:B------:R-:W-:Y:S02]  /*7c80*/  IMAD R13, R0.reuse, R15, R13 ;  /* 0x0000000f000d7224 */ /* 0x040fe400078e020d */
[----:B------:R-:W-:Y:S02]  /*7c90*/  IMAD R12, R0, R10, R12 ;  /* 0x0000000a000c7224 */ /* 0x000fe400078e020c */
[----:B------:R-:W-:-:S04]  /*7ca0*/  IMAD.HI.U32 R10, R5, R11, RZ ;  /* 0x0000000b050a7227 */ /* 0x000fc800078e00ff */
[----:B0-----:R-:W-:Y:S02]  /*7cb0*/  IMAD.MOV.U32 R3, RZ, RZ, R9 ;  /* 0x000000ffff037224 */ /* 0x001fe400078e0009 */
[----:B------:R-:W-:Y:S02]  /*7cc0*/  IMAD.MOV R10, RZ, RZ, -R10 ;  /* 0x000000ffff0a7224 */ /* 0x000fe400078e0a0a */
[----:B------:R-:W-:Y:S01]  /*7cd0*/  @!P6 IMAD.MOV R3, RZ, RZ, -R3 ;  /* 0x000000ffff03e224 */ /* 0x000fe200078e0a03 */
[----:B------:R-:W-:Y:S01]  /*7ce0*/  ISETP.GT.U32.AND P6, PT, R0, R13, PT ;  /* 0x0000000d0000720c */ /* 0x000fe20003fc4070 */
[--C-:B------:R-:W-:Y:S02]  /*7cf0*/  @!P4 IMAD.IADD R2, R2, 0x1, -R0.reuse ;  /* 0x000000010202c824 */ /* 0x100fe400078e0a00 */
[----:B------:R-:W-:Y:S01]  /*7d00*/  @!P2 IMAD.IADD R19, R19, 0x1, -R0 ;  /* 0x000000011313a824 */ /* 0x000fe200078e0a00 */
[----:B------:R0:W-:Y:S01]  /*7d10*/  STL [R1+0x2c], R3 ;  /* 0x00002c0301007387 */ /* 0x0001e20000100800 */
[----:B------:R-:W-:-:S02]  /*7d20*/  VIADD R14, R8, 0x30 ;  /* 0x00000030080e7836 */ /* 0x000fc40000000000 */
[C---:B------:R-:W-:Y:S01]  /*7d30*/  IMAD R11, R0.reuse, R10, R11 ;  /* 0x0000000a000b7224 */ /* 0x040fe200078e020b */
[----:B------:R-:W-:Y:S01]  /*7d40*/  ISETP.GT.U32.AND P2, PT, R0, R19, PT ;  /* 0x000000130000720c */ /* 0x000fe20003f44070 */
[----:B------:R-:W-:Y:S02]  /*7d50*/  VIADD R15, R8, 0x2e ;  /* 0x0000002e080f7836 */ /* 0x000fe40000000000 */
[----:B0-----:R-:W-:Y:S01]  /*7d60*/  IMAD.MOV.U32 R3, RZ, RZ, R2 ;  /* 0x000000ffff037224 */ /* 0x001fe200078e0002 */
[----:B------:R-:W-:-:S03]  /*7d70*/  IABS R6, R14 ;  /* 0x0000000e00067213 */ /* 0x000fc60000000000 */
[----:B------:R-:W-:Y:S01]  /*7d80*/  @!P5 IMAD.MOV R3, RZ, RZ, -R3 ;  /* 0x000000ffff03d224 */ /* 0x000fe200078e0a03 */
[C---:B------:R-:W-:Y:S01]  /*7d90*/  ISETP.GT.U32.AND P5, PT, R0.reuse, R11, PT ;  /* 0x0000000b0000720c */ /* 0x040fe20003fa4070 */
[--C-:B------:R-:W-:Y:S01]  /*7da0*/  @!P6 IMAD.IADD R13, R13, 0x1, -R0.reuse ;  /* 0x000000010d0de824 */ /* 0x100fe200078e0a00 */
[----:B------:R-:W-:Y:S01]  /*7db0*/  IABS R9, R15 ;  /* 0x0000000f00097213 */ /* 0x000fe20000000000 */
[C---:B------:R-:W-:Y:S01]  /*7dc0*/  IMAD.HI.U32 R7, R5.reuse, R6, RZ ;  /* 0x0000000605077227 */ /* 0x040fe200078e00ff */
[C---:B------:R-:W-:Y:S02]  /*7dd0*/  ISETP.GT.U32.AND P4, PT, R0.reuse, R12, PT ;  /* 0x0000000c0000720c */ /* 0x040fe40003f84070 */
[----:B------:R-:W-:Y:S01]  /*7de0*/  ISETP.GT.U32.AND P6, PT, R0, R13, PT ;  /* 0x0000000d0000720c */ /* 0x000fe20003fc4070 */
[----:B------:R-:W-:Y:S02]  /*7df0*/  IMAD.MOV R7, RZ, RZ, -R7 ;  /* 0x000000ffff077224 */ /* 0x000fe400078e0a07 */
[----:B------:R-:W-:Y:S01]  /*7e00*/  IMAD.HI.U32 R17, R5, R9, RZ ;  /* 0x0000000905117227 */ /* 0x000fe200078e00ff */
[----:B------:R0:W-:Y:S03]  /*7e10*/  STL [R1+0x28], R3 ;  /* 0x0000280301007387 */ /* 0x0001e60000100800 */
[----:B------:R-:W-:-:S02]  /*7e20*/  @!P2 IMAD.IADD R19, R19, 0x1, -R0 ;  /* 0x000000011313a824 */ /* 0x000fc400078e0a00 */
[C---:B------:R-:W-:Y:S02]  /*7e30*/  IMAD R6, R0.reuse, R7, R6 ;  /* 0x0000000700067224 */ /* 0x040fe400078e0206 */
[----:B------:R-:W-:Y:S02]  /*7e40*/  IMAD.MOV R17, RZ, RZ, -R17 ;  /* 0x000000ffff117224 */ /* 0x000fe400078e0a11 */
[----:B------:R-:W-:Y:S02]  /*7e50*/  @!P5 IMAD.IADD R11, R11, 0x1, -R0 ;  /* 0x000000010b0bd824 */ /* 0x000fe400078e0a00 */
[----:B0-----:R-:W-:Y:S01]  /*7e60*/  IMAD.MOV.U32 R3, RZ, RZ, R19 ;  /* 0x000000ffff037224 */ /* 0x001fe200078e0013 */
[----:B------:R-:W-:Y:S01]  /*7e70*/  ISETP.GT.U32.AND P2, PT, R0, R6, PT ;  /* 0x000000060000720c */ /* 0x000fe20003f44070 */
[----:B------:R-:W-:Y:S02]  /*7e80*/  VIADD R10, R8, 0x2a ;  /* 0x0000002a080a7836 */ /* 0x000fe40000000000 */
[----:B------:R-:W-:-:S02]  /*7e90*/  IMAD R9, R0, R17, R9 ;  /* 0x0000001100097224 */ /* 0x000fc400078e0209 */
[----:B------:R-:W-:Y:S01]  /*7ea0*/  @!P3 IMAD.MOV R3, RZ, RZ, -R3 ;  /* 0x000000ffff03b224 */ /* 0x000fe200078e0a03 */
[----:B------:R-:W-:Y:S01]  /*7eb0*/  ISETP.GT.U32.AND P3, PT, R0, R11, PT ;  /* 0x0000000b0000720c */ /* 0x000fe20003f64070 */
[--C-:B------:R-:W-:Y:S01]  /*7ec0*/  @!P4 IMAD.IADD R12, R12, 0x1, -R0.reuse ;  /* 0x000000010c0cc824 */ /* 0x100fe200078e0a00 */
[----:B------:R-:W-:Y:S01]  /*7ed0*/  IABS R2, R10 ;  /* 0x0000000a00027213 */ /* 0x000fe20000000000 */
[----:B------:R-:W-:Y:S01]  /*7ee0*/  @!P6 IMAD.IADD R13, R13, 0x1, -R0 ;  /* 0x000000010d0de824 */ /* 0x000fe200078e0a00 */
[C---:B------:R-:W-:Y:S01]  /*7ef0*/  ISETP.GT.U32.AND P6, PT, R0.reuse, R9, PT ;  /* 0x000000090000720c */ /* 0x040fe20003fc4070 */
[----:B------:R0:W-:Y:S01]  /*7f00*/  STL [R1+0x24], R3 ;  /* 0x0000240301007387 */ /* 0x0001e20000100800 */
[----:B------:R-:W-:Y:S01]  /*7f10*/  ISETP.GT.U32.AND P4, PT, R0, R12, PT ;  /* 0x0000000c0000720c */ /* 0x000fe20003f84070 */
[----:B------:R-:W-:Y:S01]  /*7f20*/  VIADD R7, R8, 0x2c ;  /* 0x0000002c08077836 */ /* 0x000fe20000000000 */
[----:B------:R-:W-:Y:S01]  /*7f30*/  ISETP.GE.AND P5, PT, R4, RZ, PT ;  /* 0x000000ff0400720c */ /* 0x000fe20003fa6270 */
[----:B------:R-:W-:-:S04]  /*7f40*/  IMAD.HI.U32 R18, R5, R2, RZ ;  /* 0x0000000205127227 */ /* 0x000fc800078e00ff */
[----:B0-----:R-:W-:Y:S01]  /*7f50*/  IMAD.MOV.U32 R3, RZ, RZ, R13 ;  /* 0x000000ffff037224 */ /* 0x001fe200078e000d */
[----:B------:R-:W-:Y:S01]  /*7f60*/  IABS R16, R7 ;  /* 0x0000000700107213 */ /* 0x000fe20000000000 */
[----:B------:R-:W-:Y:S02]  /*7f70*/  IMAD.MOV R18, RZ, RZ, -R18 ;  /* 0x000000ffff127224 */ /* 0x000fe400078e0a12 */
[----:B------:R-:W-:Y:S02]  /*7f80*/  @!P1 IMAD.MOV R3, RZ, RZ, -R3 ;  /* 0x000000ffff039224 */ /* 0x000fe400078e0a03 */
[--C-:B------:R-:W-:Y:S02]  /*7f90*/  @!P2 IMAD.IADD R6, R6, 0x1, -R0.reuse ;  /* 0x000000010606a824 */ /* 0x100fe400078e0a00 */
[----:B------:R-:W-:Y:S01]  /*7fa0*/  @!P3 IMAD.IADD R11, R11, 0x1, -R0 ;  /* 0x000000010b0bb824 */ /* 0x000fe200078e0a00 */
[----:B------:R0:W-:Y:S01]  /*7fb0*/  STL [R1+0x20], R3 ;  /* 0x0000200301007387 */ /* 0x0001e20000100800 */
[----:B------:R-:W-:-:S02]  /*7fc0*/  IMAD R2, R0, R18, R2 ;  /* 0x0000001200027224 */ /* 0x000fc400078e0202 */
[----:B------:R-:W-:Y:S01]  /*7fd0*/  @!P6 IMAD.IADD R9, R9, 0x1, -R0 ;  /* 0x000000010909e824 */ /* 0x000fe200078e0a00 */
[----:B------:R-:W-:Y:S01]  /*7fe0*/  ISETP.GT.U32.AND P6, PT, R0, R6, PT ;  /* 0x000000060000720c */ /* 0x000fe20003fc4070 */
[----:B------:R-:W-:-:S04]  /*7ff0*/  IMAD.HI.U32 R17, R5, R16, RZ ;  /* 0x0000001005117227 */ /* 0x000fc800078e00ff */
[----:B0-----:R-:W-:Y:S02]  /*8000*/  IMAD.MOV.U32 R3, RZ, RZ, R11 ;  /* 0x000000ffff037224 */ /* 0x001fe400078e000b */
[----:B------:R-:W-:Y:S02]  /*8010*/  @!P4 IMAD.IADD R12, R12, 0x1, -R0 ;  /* 0x000000010c0cc824 */ /* 0x000fe400078e0a00 */
[----:B------:R-:W-:Y:S01]  /*8020*/  @!P5 IMAD.MOV R3, RZ, RZ, -R3 ;  /* 0x000000ffff03d224 */ /* 0x000fe200078e0a03 */
[----:B------:R-:W-:Y:S01]  /*8030*/  ISETP.GT.U32.AND P5, PT, R0, R2, PT ;  /* 0x000000020000720c */ /* 0x000fe20003fa4070 */
[----:B------:R-:W-:Y:S01]  /*8040*/  IMAD.MOV R17, RZ, RZ, -R17 ;  /* 0x000000ffff117224 */ /* 0x000fe200078e0a11 */
[----:B------:R-:W-:Y:S01]  /*8050*/  ISETP.GE.AND P2, PT, R15, RZ, PT ;  /* 0x000000ff0f00720c */ /* 0x000fe20003f46270 */
[----:B------:R-:W-:Y:S01]  /*8060*/  IMAD.MOV.U32 R15, RZ, RZ, R12 ;  /* 0x000000ffff0f7224 */ /* 0x000fe200078e000c */
[----:B------:R-:W-:Y:S01]  /*8070*/  ISETP.GE.AND P4, PT, R14, RZ, PT ;  /* 0x000000ff0e00720c */ /* 0x000fe20003f86270 */
[----:B------:R-:W-:-:S02]  /*8080*/  IMAD R4, R0, R17, R16 ;  /* 0x0000001100047224 */ /* 0x000fc400078e0210 */
[----:B------:R-:W-:Y:S02]  /*8090*/  @!P0 IMAD.MOV R15, RZ, RZ, -R15 ;  /* 0x000000ffff0f8224 */ /* 0x000fe400078e0a0f */
[--C-:B------:R-:W-:Y:S01]  /*80a0*/  @!P6 IMAD.IADD R6, R6, 0x1, -R0.reuse ;  /* 0x000000010606e824 */ /* 0x100fe200078e0a00 */
[----:B------:R-:W-:Y:S02]  /*80b0*/  ISETP.GT.U32.AND P3, PT, R0, R4, PT ;  /* 0x000000040000720c */ /* 0x000fe40003f64070 */
[----:B------:R-:W-:Y:S01]  /*80c0*/  STL [R1+0x18], R15 ;  /* 0x0000180f01007387 */ /* 0x000fe20000100800 */
[----:B------:R-:W-:-:S03]  /*80d0*/  @!P5 IMAD.IADD R2, R2, 0x1, -R0 ;  /* 0x000000010202d824 */ /* 0x000fc600078e0a00 */
[----:B------:R0:W-:Y:S01]  /*80e0*/  STL [R1+0x10], R3 ;  /* 0x0000100301007387 */ /* 0x0001e20000100800 */
[C---:B------:R-:W-:Y:S02]  /*80f0*/  VIADD R13, R8.reuse, 0x26 ;  /* 0x00000026080d7836 */ /* 0x040fe40000000000 */
[----:B------:R-:W-:Y:S02]  /*8100*/  VIADD R14, R8, 0x28 ;  /* 0x00000028080e7836 */ /* 0x000fe40000000000 */
[----:B0-----:R-:W-:-:S04]  /*8110*/  IMAD.MOV.U32 R3, RZ, RZ, R6 ;  /* 0x000000ffff037224 */ /* 0x001fc800078e0006 */
[----:B------:R-:W-:Y:S01]  /*8120*/  @!P4 IMAD.MOV R3, RZ, RZ, -R3 ;  /* 0x000000ffff03c224 */ /* 0x000fe200078e0a03 */
[----:B------:R-:W-:Y:S01]  /*8130*/  ISETP.GT.U32.AND P4, PT, R0, R2, PT ;  /* 0x000000020000720c */ /* 0x000fe20003f84070 */
[----:B------:R-:W-:Y:S01]  /*8140*/  @!P3 IMAD.IADD R4, R4, 0x1, -R0 ;  /* 0x000000010404b824 */ /* 0x000fe200078e0a00 */
[----:B------:R-:W-:Y:S02]  /*8150*/  ISETP.GE.AND P0, PT, R7, RZ, PT ;  /* 0x000000ff0700720c */ /* 0x000fe40003f06270 */
[----:B------:R-:W-:Y:S02]  /*8160*/  IABS R7, R13 ;  /* 0x0000000d00077213 */ /* 0x000fe40000000000 */
[----:B------:R-:W-:Y:S02]  /*8170*/  IABS R12, R14 ;  /* 0x0000000e000c7213 */ /* 0x000fe40000000000 */
[----:B------:R-:W-:Y:S01]  /*8180*/  ISETP.GE.AND P6, PT, R10, RZ, PT ;  /* 0x000000ff0a00720c */ /* 0x000fe20003fc6270 */
[----:B------:R-:W-:Y:S01]  /*8190*/  IMAD.HI.U32 R11, R5, R7, RZ ;  /* 0x00000007050b7227 */ /* 0x000fe200078e00ff */
[----:B------:R-:W-:-:S03]  /*81a0*/  ISETP.GT.U32.AND P5, PT, R0, R4, PT ;  /* 0x000000040000720c */ /* 0x000fc60003fa4070 */
[----:B------:R-:W-:-:S04]  /*81b0*/  IMAD.HI.U32 R10, R5, R12, RZ ;  /* 0x0000000c050a7227 */ /* 0x000fc800078e00ff */
[----:B------:R-:W-:Y:S02]  /*81c0*/  IMAD.MOV R11, RZ, RZ, -R11 ;  /* 0x000000ffff0b7224 */ /* 0x000fe400078e0a0b */
[----:B------:R-:W-:Y:S02]  /*81d0*/  @!P4 IMAD.IADD R2, R2, 0x1, -R0 ;  /* 0x000000010202c824 */ /* 0x000fe400078e0a00 */
[----:B------:R-:W-:Y:S01]  /*81e0*/  IMAD.MOV R10, RZ, RZ, -R10 ;  /* 0x000000ffff0a7224 */ /* 0x000fe200078e0a0a */
[C---:B------:R-:W-:Y:S01]  /*81f0*/  ISETP.GT.U32.AND P1, PT, R0.reuse, R9, PT ;  /* 0x000000090000720c */ /* 0x040fe20003f24070 */
[C---:B------:R-:W-:Y:S02]  /*8200*/  IMAD R7, R0.reuse, R11, R7 ;  /* 0x0000000b00077224 */ /* 0x040fe400078e0207 */
[----:B------:R-:W-:Y:S02]  /*8210*/  IMAD.MOV.U32 R28, RZ, RZ, R2 ;  /* 0x000000ffff1c7224 */ /* 0x000fe400078e0002 */
[----:B------:R-:W-:-:S02]  /*8220*/  IMAD R6, R0, R10, R12 ;  /* 0x0000000a00067224 */ /* 0x000fc400078e020c */
[----:B------:R-:W-:Y:S01]  /*8230*/  @!P6 IMAD.MOV R28, RZ, RZ, -R28 ;  /* 0x000000ffff1ce224 */ /* 0x000fe200078e0a1c */
[----:B------:R-:W-:Y:S01]  /*8240*/  ISETP.GT.U32.AND P6, PT, R0, R7, PT ;  /* 0x000000070000720c */ /* 0x000fe20003fc4070 */
[----:B------:R-:W-:Y:S01]  /*8250*/  @!P5 IMAD.IADD R4, R4, 0x1, -R0 ;  /* 0x000000010404d824 */ /* 0x000fe200078e0a00 */
[----:B------:R-:W-:Y:S01]  /*8260*/  ISETP.GT.U32.AND P5, PT, R0, R6, PT ;  /* 0x000000060000720c */ /* 0x000fe20003fa4070 */
[C---:B------:R-:W-:Y:S01]  /*8270*/  VIADD R12, R8.reuse, 0x20 ;  /* 0x00000020080c7836 */ /* 0x040fe20000000000 */
[----:B------:R-:W-:Y:S01]  /*8280*/  ISETP.GE.AND P3, PT, R13, RZ, PT ;  /* 0x000000ff0d00720c */ /* 0x000fe20003f66270 */
[----:B------:R-:W-:Y:S02]  /*8290*/  IMAD.MOV.U32 R29, RZ, RZ, R4 ;  /* 0x000000ffff1d7224 */ /* 0x000fe400078e0004 */
[--C-:B------:R-:W-:Y:S02]  /*82a0*/  @!P1 IMAD.IADD R9, R9, 0x1, -R0.reuse ;  /* 0x0000000109099824 */ /* 0x100fe400078e0a00 */
[----:B------:R-:W-:Y:S01]  /*82b0*/  VIADD R13, R8, 0x24 ;  /* 0x00000024080d7836 */ /* 0x000fe20000000000 */
[----:B------:R0:W-:Y:S01]  /*82c0*/  STL [R1+0xc], R3 ;  /* 0x00000c0301007387 */ /* 0x0001e20000100800 */
[----:B------:R-:W-:Y:S01]  /*82d0*/  @!P0 IMAD.MOV R29, RZ, RZ, -R29 ;  /* 0x000000ffff1d8224 */ /* 0x000fe200078e0a1d */
[----:B------:R-:W-:Y:S01]  /*82e0*/  ISETP.GE.AND P0, PT, R12, RZ, PT ;  /* 0x000000ff0c00720c */ /* 0x000fe20003f06270 */
[----:B------:R-:W-:Y:S01]  /*82f0*/  VIADD R11, R8, 0x22 ;  /* 0x00000022080b7836 */ /* 0x000fe20000000000 */
[----:B------:R-:W-:Y:S01]  /*8300*/  IABS R12, R12 ;  /* 0x0000000c000c7213 */ /* 0x000fe20000000000 */
[----:B------:R-:W-:-:S02]  /*8310*/  @!P6 IMAD.IADD R7, R7, 0x1, -R0 ;  /* 0x000000010707e824 */ /* 0x000fc400078e0a00 */
[----:B------:R-:W-:Y:S02]  /*8320*/  @!P5 IMAD.IADD R6, R6, 0x1, -R0 ;  /* 0x000000010606d824 */ /* 0x000fe400078e0a00 */
[----:B0-----:R-:W-:Y:S01]  /*8330*/  IMAD.MOV.U32 R3, RZ, RZ, R9 ;  /* 0x000000ffff037224 */ /* 0x001fe200078e0009 */
[----:B------:R-:W-:Y:S02]  /*8340*/  IABS R9, R13 ;  /* 0x0000000d00097213 */ /* 0x000fe40000000000 */
[----:B------:R-:W-:Y:S01]  /*8350*/  ISETP.GE.AND P4, PT, R11, RZ, PT ;  /* 0x000000ff0b00720c */ /* 0x000fe20003f86270 */
[----:B------:R-:W-:Y:S01]  /*8360*/  @!P2 IMAD.MOV R3, RZ, RZ, -R3 ;  /* 0x000000ffff03a224 */ /* 0x000fe200078e0a03 */
[----:B------:R-:W-:Y:S01]  /*8370*/  ISETP.GE.AND P2, PT, R13, RZ, PT ;  /* 0x000000ff0d00720c */ /* 0x000fe20003f46270 */
[C---:B------:R-:W-:Y:S01]  /*8380*/  IMAD.HI.U32 R13, R5.reuse, R12, RZ ;  /* 0x0000000c050d7227 */ /* 0x040fe200078e00ff */
[C---:B------:R-:W-:Y:S02]  /*8390*/  ISETP.GT.U32.AND P6, PT, R0.reuse, R7, PT ;  /* 0x000000070000720c */ /* 0x040fe40003fc4070 */
[----:B------:R-:W-:Y:S01]  /*83a0*/  IABS R11, R11 ;  /* 0x0000000b000b7213 */ /* 0x000fe20000000000 */
[----:B------:R-:W-:Y:S01]  /*83b0*/  IMAD.HI.U32 R4, R5, R9, RZ ;  /* 0x0000000905047227 */ /* 0x000fe200078e00ff */
[----:B------:R-:W-:-:S02]  /*83c0*/  ISETP.GT.U32.AND P5, PT, R0, R6, PT ;  /* 0x000000060000720c */ /* 0x000fc40003fa4070 */
[----:B------:R-:W-:Y:S01]  /*83d0*/  ISETP.GE.AND P1, PT, R14, RZ, PT ;  /* 0x000000ff0e00720c */ /* 0x000fe20003f26270 */
[----:B------:R-:W-:Y:S02]  /*83e0*/  IMAD.MOV R13, RZ, RZ, -R13 ;  /* 0x000000ffff0d7224 */ /* 0x000fe400078e0a0d */
[----:B------:R-:W-:-:S04]  /*83f0*/  IMAD.HI.U32 R2, R5, R11, RZ ;  /* 0x0000000b05027227 */ /* 0x000fc800078e00ff */
[----:B------:R-:W-:Y:S02]  /*8400*/  IMAD.MOV R4, RZ, RZ, -R4 ;  /* 0x000000ffff047224 */ /* 0x000fe400078e0a04 */
[C---:B------:R-:W-:Y:S02]  /*8410*/  IMAD R12, R0.reuse, R13, R12 ;  /* 0x0000000d000c7224 */ /* 0x040fe400078e020c */
[----:B------:R-:W-:Y:S02]  /*8420*/  IMAD.MOV R2, RZ, RZ, -R2 ;  /* 0x000000ffff027224 */ /* 0x000fe400078e0a02 */
[C---:B------:R-:W-:Y:S02]  /*8430*/  IMAD R9, R0.reuse, R4, R9 ;  /* 0x0000000400097224 */ /* 0x040fe400078e0209 */
[----:B------:R-:W-:Y:S01]  /*8440*/  @!P6 IMAD.IADD R7, R7, 0x1, -R0 ;  /* 0x000000010707e824 */ /* 0x000fe200078e0a00 */
[----:B------:R-:W-:Y:S01]  /*8450*/  ISETP.GT.U32.AND P6, PT, R0, R12, PT ;  /* 0x0000000c0000720c */ /* 0x000fe20003fc4070 */
[----:B------:R-:W-:-:S02]  /*8460*/  VIADD R24, R8, 0x1c ;  /* 0x0000001c08187836 */ /* 0x000fc40000000000 */
[----:B------:R-:W-:Y:S02]  /*8470*/  IMAD R11, R0, R2, R11 ;  /* 0x00000002000b7224 */ /* 0x000fe400078e020b */
[----:B------:R-:W-:Y:S01]  /*8480*/  @!P5 IMAD.IADD R6, R6, 0x1, -R0 ;  /* 0x000000010606d824 */ /* 0x000fe200078e0a00 */
[C---:B------:R-:W-:Y:S02]  /*8490*/  ISETP.GT.U32.AND P5, PT, R0.reuse, R9, PT ;  /* 0x000000090000720c */ /* 0x040fe40003fa4070 */
[----:B------:R-:W-:Y:S01]  /*84a0*/  IABS R15, R24 ;  /* 0x00000018000f7213 */ /* 0x000fe20000000000 */
[----:B------:R-:W-:Y:S01]  /*84b0*/  @!P1 IMAD.MOV R6, RZ, RZ, -R6 ;  /* 0x000000ffff069224 */ /* 0x000fe200078e0a06 */
[----:B------:R-:W-:Y:S01]  /*84c0*/  ISETP.GT.U32.AND P1, PT, R0, R11, PT ;  /* 0x0000000b0000720c */ /* 0x000fe20003f24070 */
[C---:B------:R-:W-:Y:S02]  /*84d0*/  VIADD R23, R8.reuse, 0x1a ;  /* 0x0000001a08177836 */ /* 0x040fe40000000000 */
[----:B------:R-:W-:-:S02]  /*84e0*/  VIADD R10, R8, 0x1e ;  /* 0x0000001e080a7836 */ /* 0x000fc40000000000 */
[----:B------:R-:W-:Y:S01]  /*84f0*/  IMAD.HI.U32 R2, R5, R15, RZ ;  /* 0x0000000f05027227 */ /* 0x000fe200078e00ff */
[----:B------:R-:W-:-:S03]  /*8500*/  IABS R16, R23 ;  /* 0x0000001700107213 */ /* 0x000fc60000000000 */
[----:B------:R-:W-:Y:S01]  /*8510*/  @!P6 IMAD.IADD R12, R12, 0x1, -R0 ;  /* 0x000000010c0ce824 */ /* 0x000fe200078e0a00 */
[----:B------:R-:W-:Y:S01]  /*8520*/  IABS R14, R10 ;  /* 0x0000000a000e7213 */ /* 0x000fe20000000000 */
[----:B------:R-:W-:Y:S02]  /*8530*/  IMAD.MOV R2, RZ, RZ, -R2 ;  /* 0x000000ffff027224 */ /* 0x000fe400078e0a02 */
[--C-:B------:R-:W-:Y:S01]  /*8540*/  @!P5 IMAD.IADD R9, R9, 0x1, -R0.reuse ;  /* 0x000000010909d824 */ /* 0x100fe200078e0a00 */
[C---:B------:R-:W-:Y:S01]  /*8550*/  ISETP.GT.U32.AND P6, PT, R0.reuse, R12, PT ;  /* 0x0000000c0000720c */ /* 0x040fe20003fc4070 */
[C---:B------:R-:W-:Y:S02]  /*8560*/  IMAD R15, R0.reuse, R2, R15 ;  /* 0x00000002000f7224 */ /* 0x040fe400078e020f */
[----:B------:R-:W-:Y:S01]  /*8570*/  @!P1 IMAD.IADD R11, R11, 0x1, -R0 ;  /* 0x000000010b0b9824 */ /* 0x000fe200078e0a00 */
[----:B------:R-:W-:Y:S01]  /*8580*/  ISETP.GT.U32.AND P5, PT, R0, R9, PT ;  /* 0x000000090000720c */ /* 0x000fe20003fa4070 */
[----:B------:R-:W-:-:S04]  /*8590*/  IMAD.HI.U32 R2, R5, R16, RZ ;  /* 0x0000001005027227 */ /* 0x000fc800078e00ff */
[----:B------:R-:W-:Y:S01]  /*85a0*/  IMAD.HI.U32 R4, R5, R14, RZ ;  /* 0x0000000e05047227 */ /* 0x000fe200078e00ff */
[----:B------:R-:W-:-:S03]  /*85b0*/  ISETP.GT.U32.AND P1, PT, R0, R11, PT ;  /* 0x0000000b0000720c */ /* 0x000fc60003f24070 */
[----:B------:R-:W-:Y:S02]  /*85c0*/  IMAD.MOV R2, RZ, RZ, -R2 ;  /* 0x000000ffff027224 */ /* 0x000fe400078e0a02 */
[----:B------:R-:W-:Y:S02]  /*85d0*/  IMAD.MOV R4, RZ, RZ, -R4 ;  /* 0x000000ffff047224 */ /* 0x000fe400078e0a04 */
[C---:B------:R-:W-:Y:S02]  /*85e0*/  IMAD R16, R0.reuse, R2, R16 ;  /* 0x0000000200107224 */ /* 0x040fe400078e0210 */
[----:B------:R-:W-:Y:S02]  /*85f0*/  IMAD R14, R0, R4, R14 ;  /* 0x00000004000e7224 */ /* 0x000fe400078e020e */
[--C-:B------:R-:W-:Y:S01]  /*8600*/  @!P6 IMAD.IADD R12, R12, 0x1, -R0.reuse ;  /* 0x000000010c0ce824 */ /* 0x100fe200078e0a00 */
[C---:B------:R-:W-:Y:S01]  /*8610*/  ISETP.GT.U32.AND P6, PT, R0.reuse, R16, PT ;  /* 0x000000100000720c */ /* 0x040fe20003fc4070 */
[--C-:B------:R-:W-:Y:S01]  /*8620*/  @!P5 IMAD.IADD R9, R9, 0x1, -R0.reuse ;  /* 0x000000010909d824 */ /* 0x100fe200078e0a00 */
[C---:B------:R-:W-:Y:S01]  /*8630*/  ISETP.GT.U32.AND P5, PT, R0.reuse, R14, PT ;  /* 0x0000000e0000720c */ /* 0x040fe20003fa4070 */
[----:B------:R-:W-:Y:S01]  /*8640*/  @!P1 IMAD.IADD R11, R11, 0x1, -R0 ;  /* 0x000000010b0b9824 */ /* 0x000fe200078e0a00 */
[----:B------:R-:W-:Y:S01]  /*8650*/  ISETP.GT.U32.AND P1, PT, R0, R15, PT ;  /* 0x0000000f0000720c */ /* 0x000fe20003f24070 */
[----:B------:R0:W-:Y:S01]  /*8660*/  STL [R1+0x8], R3 ;  /* 0x0000080301007387 */ /* 0x0001e20000100800 */
[----:B------:R-:W-:-:S03]  /*8670*/  VIADD R17, R8, 0x18 ;  /* 0x0000001808117836 */ /* 0x000fc60000000000 */
[----:B------:R-:W-:Y:S01]  /*8680*/  STL [R1+0x1b0c], R29 ;  /* 0x001b0c1d01007387 */ /* 0x000fe20000100800 */
[----:B0-----:R-:W-:-:S03]  /*8690*/  VIADD R3, R8, 0x14 ;  /* 0x0000001408037836 */ /* 0x001fc60000000000 */
[----:B------:R-:W-:Y:S01]  /*86a0*/  STL [R1+0x1b10], R28 ;  /* 0x001b101c01007387 */ /* 0x000fe20000100800 */
[--C-:B------:R-:W-:Y:S02]  /*86b0*/  @!P6 IMAD.IADD R16, R16, 0x1, -R0.reuse ;  /* 0x000000011010e824 */ /* 0x100fe400078e0a00 */
[--C-:B------:R-:W-:Y:S01]  /*86c0*/  @!P5 IMAD.IADD R14, R14, 0x1, -R0.reuse ;  /* 0x000000010e0ed824 */ /* 0x100fe200078e0a00 */
[----:B------:R-:W-:Y:S01]  /*86d0*/  STL [R1+0x1b14], R6 ;  /* 0x001b140601007387 */ /* 0x000fe20000100800 */
[----:B------:R-:W-:Y:S01]  /*86e0*/  IABS R19, R3 ;  /* 0x0000000300137213 */ /* 0x000fe20000000000 */
[----:B------:R-:W-:Y:S02]  /*86f0*/  VIADD R18, R8, 0x16 ;  /* 0x0000001608127836 */ /* 0x000fe40000000000 */
[----:B------:R0:W-:Y:S01]  /*8700*/  STL [R1+0x6c], R17 ;  /* 0x00006c1101007387 */ /* 0x0001e20000100800 */
[----:B------:R-:W-:Y:S01]  /*8710*/  @!P3 IMAD.MOV R7, RZ, RZ, -R7 ;  /* 0x000000ffff07b224 */ /* 0x000fe200078e0a07 */
[C---:B------:R-:W-:Y:S01]  /*8720*/  ISETP.GT.U32.AND P3, PT, R0.reuse, R16, PT ;  /* 0x000000100000720c */ /* 0x040fe20003f64070 */
[----:B------:R-:W-:Y:S01]  /*8730*/  @!P1 IMAD.IADD R15, R15, 0x1, -R0 ;  /* 0x000000010f0f9824 */ /* 0x000fe200078e0a00 */
[----:B------:R-:W-:Y:S01]  /*8740*/  ISETP.GT.U32.AND P1, PT, R0, R14, PT ;  /* 0x0000000e0000720c */ /* 0x000fe20003f24070 */
[----:B------:R-:W-:Y:S01]  /*8750*/  IMAD.HI.U32 R2, R5, R19, RZ ;  /* 0x0000001305027227 */ /* 0x000fe200078e00ff */
[----:B0-----:R-:W-:Y:S01]  /*8760*/  IABS R17, R17 ;  /* 0x0000001100117213 */ /* 0x001fe20000000000 */
[----:B------:R0:W-:Y:S02]  /*8770*/  STL [R1+0x64], R18 ;  /* 0x0000641201007387 */ /* 0x0001e40000100800 */
[----:B------:R-:W-:-:S02]  /*8780*/  VIADD R20, R8, 0x12 ;  /* 0x0000001208147836 */ /* 0x000fc40000000000 */
[C---:B------:R-:W-:Y:S01]  /*8790*/  IMAD.HI.U32 R13, R5.reuse, R17, RZ ;  /* 0x00000011050d7227 */ /* 0x040fe200078e00ff */
[----:B------:R-:W-:Y:S03]  /*87a0*/  STL [R1+0x5c], R3 ;  /* 0x00005c0301007387 */ /* 0x000fe60000100800 */
[C---:B------:R-:W-:Y:S01]  /*87b0*/  VIADD R21, R8.reuse, 0x10 ;  /* 0x0000001008157836 */ /* 0x040fe20000000000 */
[----:B0-----:R-:W-:Y:S01]  /*87c0*/  IABS R18, R18 ;  /* 0x0000001200127213 */ /* 0x001fe20000000000 */
[----:B------:R-:W-:Y:S02]  /*87d0*/  IMAD.MOV R2, RZ, RZ, -R2 ;  /* 0x000000ffff027224 */ /* 0x000fe400078e0a02 */
[----:B------:R-:W-:Y:S02]  /*87e0*/  IMAD.MOV R13, RZ, RZ, -R13 ;  /* 0x000000ffff0d7224 */ /* 0x000fe400078e0a0d */
[----:B------:R-:W-:Y:S01]  /*87f0*/  VIADD R6, R8, 0xe ;  /* 0x0000000e08067836 */ /* 0x000fe20000000000 */
[----:B------:R0:W-:Y:S01]  /*8800*/  STL [R1+0x4c], R20 ;  /* 0x00004c1401007387 */ /* 0x0001e20000100800 */
[----:B------:R-:W-:-:S03]  /*8810*/  IMAD.HI.U32 R4, R5, R18, RZ ;  /* 0x0000001205047227 */ /* 0x000fc600078e00ff */
[----:B------:R1:W-:Y:S01]  /*8820*/  STL [R1+0x48], R21 ;  /* 0x0000481501007387 */ /* 0x0003e20000100800 */
[C---:B------:R-:W-:Y:S01]  /*8830*/  IMAD R19, R0.reuse, R2, R19 ;  /* 0x0000000200137224 */ /* 0x040fe200078e0213 */
[----:B------:R-:W-:Y:S01]  /*8840*/  IABS R2, R6 ;  /* 0x0000000600027213 */ /* 0x000fe20000000000 */
[----:B------:R-:W-:Y:S01]  /*8850*/  IMAD R17, R0, R13, R17 ;  /* 0x0000000d00117224 */ /* 0x000fe200078e0211 */
[----:B0-----:R-:W-:Y:S01]  /*8860*/  IABS R20, R20 ;  /* 0x0000001400147213 */ /* 0x001fe20000000000 */
[----:B------:R-:W-:Y:S01]  /*8870*/  IMAD.MOV R4, RZ, RZ, -R4 ;  /* 0x000000ffff047224 */ /* 0x000fe200078e0a04 */
[----:B-1----:R-:W-:Y:S01]  /*8880*/  IABS R21, R21 ;  /* 0x0000001500157213 */ /* 0x002fe20000000000 */
[----:B------:R-:W-:Y:S01]  /*8890*/  VIADD R3, R8, 0xc ;  /* 0x0000000c08037836 */ /* 0x000fe20000000000 */
[----:B------:R-:W-:Y:S01]  /*88a0*/  ISETP.GE.AND P5, PT, R10, RZ, PT ;  /* 0x000000ff0a00720c */ /* 0x000fe20003fa6270 */
[--C-:B------:R-:W-:Y:S01]  /*88b0*/  @!P3 IMAD.IADD R16, R16, 0x1, -R0.reuse ;  /* 0x000000011010b824 */ /* 0x100fe200078e0a00 */
[----:B------:R-:W-:Y:S01]  /*88c0*/  ISETP.GT.U32.AND P3, PT, R0, R19, PT ;  /* 0x000000130000720c */ /* 0x000fe20003f64070 */
[----:B------:R-:W-:Y:S01]  /*88d0*/  @!P1 IMAD.IADD R14, R14, 0x1, -R0 ;  /* 0x000000010e0e9824 */ /* 0x000fe200078e0a00 */
[C---:B------:R-:W-:Y:S01]  /*88e0*/  ISETP.GT.U32.AND P1, PT, R0.reuse, R17, PT ;  /* 0x000000110000720c */ /* 0x040fe20003f24070 */
[C---:B------:R-:W-:Y:S01]  /*88f0*/  IMAD.HI.U32 R10, R5.reuse, R20, RZ ;  /* 0x00000014050a7227 */ /* 0x040fe200078e00ff */
[----:B------:R-:W-:Y:S03]  /*8900*/  STL [R1+0x1b18], R7 ;  /* 0x001b180701007387 */ /* 0x000fe60000100800 */
[C---:B------:R-:W-:Y:S01]  /*8910*/  IMAD.HI.U32 R22, R5.reuse, R21, RZ ;  /* 0x0000001505167227 */ /* 0x040fe200078e00ff */
[----:B------:R-:W-:Y:S03]  /*8920*/  STL [R1+0x44], R6 ;  /* 0x0000440601007387 */ /* 0x000fe60000100800 */
[----:B------:R-:W-:Y:S01]  /*8930*/  IMAD.HI.U32 R13, R5, R2, RZ ;  /* 0x00000002050d7227 */ /* 0x000fe200078e00ff */
[----:B------:R0:W-:Y:S03]  /*8940*/  STL [R1+0x54], R3 ;  /* 0x0000540301007387 */ /* 0x0001e60000100800 */
[----:B------:R-:W-:Y:S01]  /*8950*/  IMAD R18, R0, R4, R18 ;  /* 0x0000000400127224 */ /* 0x000fe200078e0212 */
[----:B------:R-:W-:Y:S01]  /*8960*/  IABS R4, R3 ;  /* 0x0000000300047213 */ /* 0x000fe20000000000 */
[----:B------:R-:W-:-:S02]  /*8970*/  IMAD.MOV R10, RZ, RZ, -R10 ;  /* 0x000000ffff0a7224 */ /* 0x000fc400078e0a0a */
[----:B------:R-:W-:Y:S02]  /*8980*/  IMAD.MOV R22, RZ, RZ, -R22 ;  /* 0x000000ffff167224 */ /* 0x000fe400078e0a16 */
[----:B------:R-:W-:Y:S02]  /*8990*/  IMAD.MOV R13, RZ, RZ, -R13 ;  /* 0x000000ffff0d7224 */ /* 0x000fe400078e0a0d */
[C---:B0-----:R-:W-:Y:S02]  /*89a0*/  VIADD R3, R8.reuse, 0xa ;  /* 0x0000000a08037836 */ /* 0x041fe40000000000 */
[----:B------:R-:W-:Y:S02]  /*89b0*/  VIADD R7, R8, 0x8 ;  /* 0x0000000808077836 */ /* 0x000fe40000000000 */
[C---:B------:R-:W-:Y:S02]  /*89c0*/  IMAD R20, R0.reuse, R10, R20 ;  /* 0x0000000a00147224 */ /* 0x040fe400078e0214 */
[----:B------:R-:W-:Y:S01]  /*89d0*/  IMAD R21, R0, R22, R21 ;  /* 0x0000001600157224 */ /* 0x000fe200078e0215 */
[----:B------:R-:W-:Y:S01]  /*89e0*/  IABS R22, R3 ;  /* 0x0000000300167213 */ /* 0x000fe20000000000 */
[----:B------:R-:W-:-:S04]  /*89f0*/  IMAD.HI.U32 R10, R5, R4, RZ ;  /* 0x00000004050a7227 */ /* 0x000fc800078e00ff */
[----:B------:R-:W-:Y:S01]  /*8a00*/  IMAD R2, R0, R13, R2 ;  /* 0x0000000d00027224 */ /* 0x000fe200078e0202 */
[----:B------:R-:W-:Y:S01]  /*8a10*/  IABS R13, R7 ;  /* 0x00000007000d7213 */ /* 0x000fe20000000000 */
[--C-:B------:R-:W-:Y:S01]  /*8a20*/  @!P3 IMAD.IADD R19, R19, 0x1, -R0.reuse ;  /* 0x000000011313b824 */ /* 0x100fe200078e0a00 */
[----:B------:R-:W-:Y:S01]  /*8a30*/  ISETP.GE.AND P3, PT, R23, RZ, PT ;  /* 0x000000ff1700720c */ /* 0x000fe20003f66270 */
[----:B------:R-:W-:Y:S01]  /*8a40*/  @!P1 IMAD.IADD R17, R17, 0x1, -R0 ;  /* 0x0000000111119824 */ /* 0x000fe200078e0a00 */
[----:B------:R-:W-:Y:S01]  /*8a50*/  ISETP.GE.AND P1, PT, R24, RZ, PT ;  /* 0x000000ff1800720c */ /* 0x000fe20003f26270 */
[----:B------:R-:W-:Y:S02]  /*8a60*/  IMAD.MOV R10, RZ, RZ, -R10 ;  /* 0x000000ffff0a7224 */ /* 0x000fe400078e0a0a */
[C---:B------:R-:W-:Y:S02]  /*8a70*/  VIADD R6, R8.reuse, 0x6 ;  /* 0x0000000608067836 */ /* 0x040fe40000000000 */
[----:B------:R-:W-:-:S02]  /*8a80*/  VIADD R28, R8, 0x4 ;  /* 0x00000004081c7836 */ /* 0x000fc40000000000 */
[----:B------:R-:W-:Y:S02]  /*8a90*/  VIADD R29, R8, 0x2 ;  /* 0x00000002081d7836 */ /* 0x000fe40000000000 */
[----:B------:R-:W-:Y:S01]  /*8aa0*/  IMAD.HI.U32 R23, R5, R22, RZ ;  /* 0x0000001605177227 */ /* 0x000fe200078e00ff */
[----:B------:R-:W-:-:S03]  /*8ab0*/  IABS R8, R6 ;  /* 0x0000000600087213 */ /* 0x000fc60000000000 */
[----:B------:R-:W-:Y:S01]  /*8ac0*/  IMAD.HI.U32 R24, R5, R13, RZ ;  /* 0x0000000d05187227 */ /* 0x000fe200078e00ff */
[----:B------:R-:W-:-:S03]  /*8ad0*/  IABS R27, R29 ;  /* 0x0000001d001b7213 */ /* 0x000fc60000000000 */
[C---:B------:R-:W-:Y:S01]  /*8ae0*/  IMAD R4, R0.reuse, R10, R4 ;  /* 0x0000000a00047224 */ /* 0x040fe200078e0204 */
[----:B------:R-:W-:Y:S01]  /*8af0*/  IABS R10, R28 ;  /* 0x0000001c000a7213 */ /* 0x000fe20000000000 */
[----:B------:R-:W-:Y:S02]  /*8b00*/  IMAD.MOV R23, RZ, RZ, -R23 ;  /* 0x000000ffff177224 */ /* 0x000fe400078e0a17 */
[----:B------:R-:W-:Y:S02]  /*8b10*/  IMAD.MOV R24, RZ, RZ, -R24 ;  /* 0x000000ffff187224 */ /* 0x000fe400078e0a18 */
[----:B------:R-:W-:Y:S02]  /*8b20*/  IMAD R22, R0, R23, R22 ;  /* 0x0000001700167224 */ /* 0x000fe400078e0216 */
[----:B------:R-:W-:-:S04]  /*8b30*/  IMAD.HI.U32 R25, R5, R8, RZ ;  /* 0x0000000805197227 */ /* 0x000fc800078e00ff */
[----:B------:R-:W-:-:S04]  /*8b40*/  IMAD.HI.U32 R26, R5, R10, RZ ;  /* 0x0000000a051a7227 */ /* 0x000fc800078e00ff */
[----:B------:R-:W-:-:S04]  /*8b50*/  IMAD.HI.U32 R23, R5, R27, RZ ;  /* 0x0000001b05177227 */ /* 0x000fc800078e00ff */
[C---:B------:R-:W-:Y:S02]  /*8b60*/  IMAD R5, R0.reuse, R24, R13 ;  /* 0x0000001800057224 */ /* 0x040fe400078e020d */
[----:B------:R-:W2:Y:S01]  /*8b70*/  LDL.LU R24, [R1+0x5c] ;  /* 0x00005c0001187983 */ /* 0x000ea20000300800 */
[----:B------:R-:W-:Y:S02]  /*8b80*/  IMAD.MOV R25, RZ, RZ, -R25 ;  /* 0x000000ffff197224 */ /* 0x000fe400078e0a19 */
[----:B------:R-:W-:Y:S01]  /*8b90*/  @!P2 IMAD.MOV R9, RZ, RZ, -R9 ;  /* 0x000000ffff09a224 */ /* 0x000fe200078e0a09 */
[C---:B------:R-:W-:Y:S01]  /*8ba0*/  ISETP.GT.U32.AND P2, PT, R0.reuse, R17, PT ;  /* 0x000000110000720c */ /* 0x040fe20003f44070 */
[----:B------:R-:W-:Y:S01]  /*8bb0*/  IMAD.MOV R26, RZ, RZ, -R26 ;  /* 0x000000ffff1a7224 */ /* 0x000fe200078e0a1a */
[C---:B------:R-:W-:Y:S01]  /*8bc0*/  ISETP.GT.U32.AND P6, PT, R0.reuse, R15, PT ;  /* 0x0000000f0000720c */ /* 0x040fe20003fc4070 */
[C---:B------:R-:W-:Y:S02]  /*8bd0*/  IMAD R8, R0.reuse, R25, R8 ;  /* 0x0000001900087224 */ /* 0x040fe400078e0208 */
[----:B------:R-:W3:Y:S01]  /*8be0*/  LDL.LU R25, [R1+0x44] ;  /* 0x0000440001197983 */ /* 0x000ee20000300800 */
[----:B------:R-:W-:-:S02]  /*8bf0*/  IMAD R10, R0, R26, R10 ;  /* 0x0000001a000a7224 */ /* 0x000fc400078e020a */
[----:B------:R-:W-:Y:S01]  /*8c00*/  @!P4 IMAD.MOV R11, RZ, RZ, -R11 ;  /* 0x000000ffff0bc224 */ /* 0x000fe200078e0a0b */
[----:B------:R-:W4:Y:S01]  /*8c10*/  LDL.LU R26, [R1+0x48] ;  /* 0x00004800011a7983 */ /* 0x000f220000300800 */
[----:B------:R-:W-:-:S03]  /*8c20*/  IMAD.MOV R13, RZ, RZ, -R23 ;  /* 0x000000ffff0d7224 */ /* 0x000fc600078e0a17 */
[----:B------:R-:W3:Y:S04]  /*8c30*/  LDL.LU R23, [R1+0x4c] ;  /* 0x00004c0001177983 */ /* 0x000ee80000300800 */
[----:B------:R0:W-:Y:S01]  /*8c40*/  STL [R1+0x1b1c], R9 ;  /* 0x001b1c0901007387 */ /* 0x0001e20000100800 */
[--C-:B------:R-:W-:Y:S01]  /*8c50*/  @!P2 IMAD.IADD R17, R17, 0x1, -R0.reuse ;  /* 0x000000011111a824 */ /* 0x100fe200078e0a00 */
[----:B------:R-:W-:Y:S02]  /*8c60*/  ISETP.GT.U32.AND P2, PT, R0, R22, PT ;  /* 0x000000160000720c */ /* 0x000fe40003f44070 */
[----:B0-----:R-:W3:Y:S04]  /*8c70*/  LDL.LU R9, [R1+0x64] ;  /* 0x0000640001097983 */ /* 0x001ee80000300800 */
[----:B------:R0:W-:Y:S01]  /*8c80*/  STL [R1+0x1b20], R11 ;  /* 0x001b200b01007387 */ /* 0x0001e20000100800 */
[----:B------:R-:W-:-:S03]  /*8c90*/  @!P6 IMAD.IADD R15, R15, 0x1, -R0 ;  /* 0x000000010f0fe824 */ /* 0x000fc600078e0a00 */
[----:B0-----:R-:W3:Y:S01]  /*8ca0*/  LDL.LU R11, [R1+0x6c] ;  /* 0x00006c00010b7983 */ /* 0x001ee20000300800 */
[----:B------:R-:W-:Y:S02]  /*8cb0*/  @!P0 IMAD.MOV R12, RZ, RZ, -R12 ;  /* 0x000000ffff0c8224 */ /* 0x000fe400078e0a0c */
[----:B------:R-:W-:Y:S02]  /*8cc0*/  @!P5 IMAD.MOV R14, RZ, RZ, -R14 ;  /* 0x000000ffff0ed224 */ /* 0x000fe400078e0a0e */
[----:B------:R-:W-:Y:S02]  /*8cd0*/  @!P1 IMAD.MOV R15, RZ, RZ, -R15 ;  /* 0x000000ffff0f9224 */ /* 0x000fe400078e0a0f */
[----:B------:R-:W-:Y:S01]  /*8ce0*/  @!P3 IMAD.MOV R16, RZ, RZ, -R16 ;  /* 0x000000ffff10b224 */ /* 0x000fe200078e0a10 */
[----:B------:R-:W-:Y:S01]  /*8cf0*/  STL [R1+0x1b24], R12 ;  /* 0x001b240c01007387 */ /* 0x000fe20000100800 */
[----:B------:R-:W-:-:S03]  /*8d00*/  @!P2 IMAD.IADD R22, R22, 0x1, -R0 ;  /* 0x000000011616a824 */ /* 0x000fc600078e0a00 */
[----:B------:R-:W-:Y:S04]  /*8d10*/  STL [R1+0x1b28], R14 ;  /* 0x001b280e01007387 */ /* 0x000fe80000100800 */
[----:B------:R0:W-:Y:S04]  /*8d20*/  STL [R1+0x1b2c], R15 ;  /* 0x001b2c0f01007387 */ /* 0x0001e80000100800 */
[----:B------:R-:W-:Y:S01]  /*8d30*/  STL [R1+0x1b30], R16 ;  /* 0x001b301001007387 */ /* 0x000fe20000100800 */
[----:B------:R-:W-:Y:S02]  /*8d40*/  ISETP.GT.U32.AND P6, PT, R0, R18, PT ;  /* 0x000000120000720c */ /* 0x000fe40003fc4070 */
[----:B--2---:R-:W-:-:S02]  /*8d50*/  ISETP.GE.AND P2, PT, R24, RZ, PT ;  /* 0x000000ff1800720c */ /* 0x004fc40003f46270 */
[----:B------:R-:W2:Y:S09]  /*8d60*/  LDL.LU R24, [R1+0x54] ;  /* 0x0000540001187983 */ /* 0x000eb20000300800 */
[----:B------:R-:W-:Y:S01]  /*8d70*/  @!P6 IMAD.IADD R18, R18, 0x1, -R0 ;  /* 0x000000011212e824 */ /* 0x000fe200078e0a00 */
[----:B------:R-:W-:-:S13]  /*8d80*/  ISETP.GT.U32.AND P6, PT, R0, R20, PT ;  /* 0x000000140000720c */ /* 0x000fda0003fc4070 */
[----:B------:R-:W-:Y:S01]  /*8d90*/  @!P6 IMAD.IADD R20, R20, 0x1, -R0 ;  /* 0x000000011414e824 */ /* 0x000fe200078e0a00 */
[C---:B------:R-:W-:Y:S02]  /*8da0*/  ISETP.GT.U32.AND P6, PT, R0.reuse, R21, PT ;  /* 0x000000150000720c */ /* 0x040fe40003fc4070 */
[----:B------:R-:W-:-:S11]  /*8db0*/  ISETP.GT.U32.AND P4, PT, R0, R18, PT ;  /* 0x000000120000720c */ /* 0x000fd60003f84070 */
[----:B------:R-:W-:Y:S01]  /*8dc0*/  @!P6 IMAD.IADD R21, R21, 0x1, -R0 ;  /* 0x000000011515e824 */ /* 0x000fe200078e0a00 */
[C---:B------:R-:W-:Y:S02]  /*8dd0*/  ISETP.GT.U32.AND P6, PT, R0.reuse, R2, PT ;  /* 0x000000020000720c */ /* 0x040fe40003fc4070 */
[C---:B------:R-:W-:Y:S02]  /*8de0*/  ISETP.GT.U32.AND P0, PT, R0.reuse, R19, PT ;  /* 0x000000130000720c */ /* 0x040fe40003f04070 */
[C---:B------:R-:W-:Y:S02]  /*8df0*/  ISETP.GT.U32.AND P5, PT, R0.reuse, R20, PT ;  /* 0x000000140000720c */ /* 0x040fe40003fa4070 */
[----:B------:R-:W-:-:S07]  /*8e00*/  ISETP.GT.U32.AND P1, PT, R0, R21, PT ;  /* 0x000000150000720c */ /* 0x000fce0003f24070 */
[----:B------:R-:W-:Y:S01]  /*8e10*/  @!P6 IMAD.IADD R2, R2, 0x1, -R0 ;  /* 0x000000010202e824 */ /* 0x000fe200078e0a00 */
[----:B------:R-:W-:-:S04]  /*8e20*/  ISETP.GT.U32.AND P3, PT, R0, R4, PT ;  /* 0x000000040000720c */ /* 0x000fc80003f64070 */
[----:B------:R-:W-:Y:S01]  /*8e30*/  ISETP.GT.U32.AND P6, PT, R0, R2, PT ;  /* 0x000000020000720c */ /* 0x000fe20003fc4070 */
[--C-:B------:R-:W-:Y:S01]  /*8e40*/  @!P4 IMAD.IADD R18, R18, 0x1, -R0.reuse ;  /* 0x000000011212c824 */ /* 0x100fe200078e0a00 */
[C---:B------:R-:W-:Y:S01]  /*8e50*/  ISETP.GT.U32.AND P4, PT, R0.reuse, R5, PT ;  /* 0x000000050000720c */ /* 0x040fe20003f84070 */
[--C-:B------:R-:W-:Y:S01]  /*8e60*/  @!P0 IMAD.IADD R19, R19, 0x1, -R0.reuse ;  /* 0x0000000113138824 */ /* 0x100fe200078e0a00 */
[----:B------:R-:W-:Y:S01]  /*8e70*/  ISETP.GT.U32.AND P0, PT, R0, R8, PT ;  /* 0x000000080000720c */ /* 0x000fe20003f04070 */
[--C-:B------:R-:W-:Y:S01]  /*8e80*/  @!P5 IMAD.IADD R20, R20, 0x1, -R0.reuse ;  /* 0x000000011414d824 */ /* 0x100fe200078e0a00 */
[C---:B------:R-:W-:Y:S01]  /*8e90*/  ISETP.GT.U32.AND P5, PT, R0.reuse, R10, PT ;  /* 0x0000000a0000720c */ /* 0x040fe20003fa4070 */
[----:B------:R-:W-:Y:S02]  /*8ea0*/  IMAD R13, R0, R13, R27 ;  /* 0x0000000d000d7224 */ /* 0x000fe400078e021b */
[----:B------:R-:W-:Y:S01]  /*8eb0*/  @!P1 IMAD.IADD R21, R21, 0x1, -R0 ;  /* 0x0000000115159824 */ /* 0x000fe200078e0a00 */
[----:B---3--:R-:W-:-:S03]  /*8ec0*/  ISETP.GE.AND P1, PT, R11, RZ, PT ;  /* 0x000000ff0b00720c */ /* 0x008fc60003f26270 */
[--C-:B------:R-:W-:Y:S01]  /*8ed0*/  @!P6 IMAD.IADD R2, R2, 0x1, -R0.reuse ;  /* 0x000000010202e824 */ /* 0x100fe200078e0a00 */
[----:B------:R-:W-:Y:S01]  /*8ee0*/  ISETP.GT.U32.AND P6, PT, R0, R13, PT ;  /* 0x0000000d0000720c */ /* 0x000fe20003fc4070 */
[--C-:B------:R-:W-:Y:S01]  /*8ef0*/  @!P3 IMAD.IADD R4, R4, 0x1, -R0.reuse ;  /* 0x000000010404b824 */ /* 0x100fe200078e0a00 */
[----:B------:R-:W-:Y:S01]  /*8f00*/  ISETP.GE.AND P3, PT, R9, RZ, PT ;  /* 0x000000ff0900720c */ /* 0x000fe20003f66270 */
[--C-:B------:R-:W-:Y:S01]  /*8f10*/  @!P4 IMAD.IADD R5, R5, 0x1, -R0.reuse ;  /* 0x000000010505c824 */ /* 0x100fe200078e0a00 */
[----:B------:R-:W-:Y:S01]  /*8f20*/  ISETP.GE.AND P4, PT, R23, RZ, PT ;  /* 0x000000ff1700720c */ /* 0x000fe20003f86270 */
[--C-:B------:R-:W-:Y:S01]  /*8f30*/  @!P0 IMAD.IADD R8, R8, 0x1, -R0.reuse ;  /* 0x0000000108088824 */ /* 0x100fe200078e0a00 */
[----:B----4-:R-:W-:Y:S01]  /*8f40*/  ISETP.GE.AND P0, PT, R26, RZ, PT ;  /* 0x000000ff1a00720c */ /* 0x010fe20003f06270 */
[----:B------:R-:W-:Y:S01]  /*8f50*/  @!P5 IMAD.IADD R10, R10, 0x1, -R0 ;  /* 0x000000010a0ad824 */ /* 0x000fe200078e0a00 */
[----:B------:R-:W-:Y:S01]  /*8f60*/  ISETP.GE.AND P5, PT, R25, RZ, PT ;  /* 0x000000ff1900720c */ /* 0x000fe20003fa6270 */
[----:B------:R-:W-:Y:S01]  /*8f70*/  @!P1 IMAD.MOV R17, RZ, RZ, -R17 ;  /* 0x000000ffff119224 */ /* 0x000fe200078e0a11 */
[----:B------:R-:W-:-:S03]  /*8f80*/  ISETP.GT.U32.AND P1, PT, R0, R4, PT ;  /* 0x000000040000720c */ /* 0x000fc60003f24070 */
[----:B------:R-:W-:Y:S02]  /*8f90*/  @!P6 IMAD.IADD R13, R13, 0x1, -R0 ;  /* 0x000000010d0de824 */ /* 0x000fe400078e0a00 */
[----:B------:R-:W-:Y:S02]  /*8fa0*/  @!P3 IMAD.MOV R18, RZ, RZ, -R18 ;  /* 0x000000ffff12b224 */ /* 0x000fe400078e0a12 */
[----:B------:R-:W-:Y:S02]  /*8fb0*/  @!P2 IMAD.MOV R19, RZ, RZ, -R19 ;  /* 0x000000ffff13a224 */ /* 0x000fe400078e0a13 */
[----:B------:R-:W-:Y:S01]  /*8fc0*/  @!P4 IMAD.MOV R20, RZ, RZ, -R20 ;  /* 0x000000ffff14c224 */ /* 0x000fe200078e0a14 */
[----:B------:R-:W-:Y:S01]  /*8fd0*/  STL [R1+0x1b34], R17 ;  /* 0x001b341101007387 */ /* 0x000fe20000100800 */
[----:B------:R-:W-:Y:S02]  /*8fe0*/  @!P0 IMAD.MOV R21, RZ, RZ, -R21 ;  /* 0x000000ffff158224 */ /* 0x000fe400078e0a15 */
[----:B------:R-:W-:Y:S01]  /*8ff0*/  @!P5 IMAD.MOV R2, RZ, RZ, -R2 ;  /* 0x000000ffff02d224 */ /* 0x000fe200078e0a02 */
[----:B------:R-:W-:Y:S01]  /*9000*/  STL [R1+0x1b38], R18 ;  /* 0x001b381201007387 */ /* 0x000fe20000100800 */
[----:B------:R-:W-:-:S03]  /*9010*/  @!P1 IMAD.IADD R4, R4, 0x1, -R0 ;  /* 0x0000000104049824 */ /* 0x000fc600078e0a00 */
[----:B------:R-:W-:Y:S01]  /*9020*/  STL [R1+0x1b3c], R19 ;  /* 0x001b3c1301007387 */ /* 0x000fe20000100800 */
[----:B------:R-:W-:-:S03]  /*9030*/  ISETP.GE.AND P1, PT, R3, RZ, PT ;  /* 0x000000ff0300720c */ /* 0x000fc60003f26270 */
[----:B------:R-:W-:Y:S04]  /*9040*/  STL [R1+0x1b40], R20 ;  /* 0x001b401401007387 */ /* 0x000fe80000100800 */
[----:B------:R-:W-:Y:S01]  /*9050*/  STL [R1+0x1b44], R21 ;  /* 0x001b441501007387 */ /* 0x000fe20000100800 */
[----:B------:R-:W-:-:S03]  /*9060*/  ISETP.GT.U32.AND P3, PT, R0, R22, PT ;  /* 0x000000160000720c */ /* 0x000fc60003f64070 */
[----:B------:R1:W-:Y:S01]  /*9070*/  STL [R1+0x1b48], R2 ;  /* 0x001b480201007387 */ /* 0x0003e20000100800 */
[----:B------:R-:W-:-:S03]  /*9080*/  ISETP.GT.U32.AND P2, PT, R0, R5, PT ;  /* 0x000000050000720c */ /* 0x000fc60003f44070 */
[----:B------:R-:W3:Y:S04]  /*9090*/  LDL.LU R3, [R1+0x1b9c] ;  /* 0x001b9c0001037983 */ /* 0x000ee80000300800 */
[----:B------:R-:W4:Y:S02]  /*90a0*/  LDL.LU R23, [R1+0x1c8] ;  /* 0x0001c80001177983 */ /* 0x000f240000300800 */
[----:B------:R-:W-:Y:S01]  /*90b0*/  @!P3 IMAD.IADD R22, R22, 0x1, -R0 ;  /* 0x000000011616b824 */ /* 0x000fe200078e0a00 */
[----:B------:R-:W-:-:S03]  /*90c0*/  ISETP.GE.AND P3, PT, R7, RZ, PT ;  /* 0x000000ff0700720c */ /* 0x000fc60003f66270 */
[----:B------:R-:W-:Y:S01]  /*90d0*/  @!P2 IMAD.IADD R5, R5, 0x1, -R0 ;  /* 0x000000010505a824 */ /* 0x000fe200078e0a00 */
[----:B------:R-:W-:Y:S02]  /*90e0*/  ISETP.GE.AND P2, PT, R6, RZ, PT ;  /* 0x000000ff0600720c */ /* 0x000fe40003f46270 */
[----:B--2---:R-:W-:-:S13]  /*90f0*/  ISETP.GE.AND P6, PT, R24, RZ, PT ;  /* 0x000000ff1800720c */ /* 0x004fda0003fc6270 */
[----:B------:R-:W-:-:S05]  /*9100*/  @!P6 IMAD.MOV R4, RZ, RZ, -R4 ;  /* 0x000000ffff04e224 */ /* 0x000fca00078e0a04 */
[----:B------:R-:W-:Y:S04]  /*9110*/  STL [R1+0x1b4c], R4 ;  /* 0x001b4c0401007387 */ /* 0x000fe80000100800 */
[----:B------:R-:W2:Y:S04]  /*9120*/  LDL.LU R26, [R1+0x1cc] ;  /* 0x0001cc00011a7983 */ /* 0x000ea80000300800 */
[----:B------:R-:W2:Y:S04]  /*9130*/  LDL.LU R25, [R1+0x1d0] ;  /* 0x0001d00001197983 */ /* 0x000ea80000300800 */
[----:B------:R-:W2:Y:S04]  /*9140*/  LDL.LU R24, [R1+0x1d4] ;  /* 0x0001d40001187983 */ /* 0x000ea80000300800 */
[----:B0-----:R-:W2:Y:S04]  /*9150*/  LDL.LU R15, [R1+0x1d8] ;  /* 0x0001d800010f7983 */ /* 0x001ea80000300800 */
[----:B------:R-:W2:Y:S04]  /*9160*/  LDL.LU R14, [R1+0x1dc] ;  /* 0x0001dc00010e7983 */ /* 0x000ea80000300800 */
[----:B------:R-:W2:Y:S04]  /*9170*/  LDL.LU R12, [R1+0x1c4] ;  /* 0x0001c400010c7983 */ /* 0x000ea80000300800 */
[----:B------:R-:W2:Y:S04]  /*9180*/  LDL.LU R11, [R1+0x1c0] ;  /* 0x0001c000010b7983 */ /* 0x000ea80000300800 */
[----:B------:R-:W2:Y:S04]  /*9190*/  LDL.LU R9, [R1+0x1bc] ;  /* 0x0001bc0001097983 */ /* 0x000ea80000300800 */
[----:B------:R-:W2:Y:S04]  /*91a0*/  LDL.LU R7, [R1+0x1b8] ;  /* 0x0001b80001077983 */ /* 0x000ea80000300800 */
[----:B------:R-:W2:Y:S01]  /*91b0*/  LDL.LU R6, [R1+0x1b4] ;  /* 0x0001b40001067983 */ /* 0x000ea20000300800 */
[----:B------:R-:W-:-:S13]  /*91c0*/  ISETP.GT.U32.AND P0, PT, R0, R10, PT ;  /* 0x0000000a0000720c */ /* 0x000fda0003f04070 */
[----:B------:R-:W-:Y:S01]  /*91d0*/  @!P0 IMAD.IADD R10, R10, 0x1, -R0 ;  /* 0x000000010a0a8824 */ /* 0x000fe200078e0a00 */
[----:B------:R-:W-:Y:S02]  /*91e0*/  ISETP.GE.AND P0, PT, R29, RZ, PT ;  /* 0x000000ff1d00720c */ /* 0x000fe40003f06270 */
[----:B------:R-:W0:Y:S01]  /*91f0*/  S2R R29, SR_TID.X ;  /* 0x00000000001d7919 */ /* 0x000e220000002100 */
[C---:B------:R-:W-:Y:S02]  /*9200*/  ISETP.GT.U32.AND P4, PT, R0.reuse, R8, PT ;  /* 0x000000080000720c */ /* 0x040fe40003f84070 */
[----:B------:R-:W-:-:S11]  /*9210*/  ISETP.GT.U32.AND P5, PT, R0, R13, PT ;  /* 0x0000000d0000720c */ /* 0x000fd60003fa4070 */
[--C-:B------:R-:W-:Y:S01]  /*9220*/  @!P4 IMAD.IADD R8, R8, 0x1, -R0.reuse ;  /* 0x000000010808c824 */ /* 0x100fe200078e0a00 */
[----:B------:R-:W-:Y:S01]  /*9230*/  ISETP.GE.AND P4, PT, R28, RZ, PT ;  /* 0x000000ff1c00720c */ /* 0x000fe20003f86270 */
[----:B------:R-:W-:Y:S01]  /*9240*/  @!P5 IMAD.IADD R13, R13, 0x1, -R0 ;  /* 0x000000010d0dd824 */ /* 0x000fe200078e0a00 */
[----:B------:R-:W2:Y:S01]  /*9250*/  LDL.LU R28, [R1+0x1b0] ;  /* 0x0001b000011c7983 */ /* 0x000ea20000300800 */
[----:B------:R-:W-:Y:S02]  /*9260*/  @!P1 IMAD.MOV R22, RZ, RZ, -R22 ;  /* 0x000000ffff169224 */ /* 0x000fe400078e0a16 */
[----:B------:R-:W-:Y:S01]  /*9270*/  @!P3 IMAD.MOV R5, RZ, RZ, -R5 ;  /* 0x000000ffff05b224 */ /* 0x000fe200078e0a05 */
[----:B0-----:R-:W-:-:S05]  /*9280*/  LOP3.LUT R29, R29, 0x1f, RZ, 0xc0, !PT ;  /* 0x0000001f1d1d7812 */ /* 0x001fca00078ec0ff */
[----:B-1----:R-:W-:Y:S01]  /*9290*/  IMAD R2, R29, UR7, RZ ;  /* 0x000000071d027c24 */ /* 0x002fe2000f8e02ff */
[----:B---3--:R-:W-:Y:S01]  /*92a0*/  ISETP.NE.AND P5, PT, R3, RZ, PT ;  /* 0x000000ff0300720c */ /* 0x008fe20003fa5270 */
[----:B------:R-:W-:Y:S01]  /*92b0*/  @!P2 IMAD.MOV R8, RZ, RZ, -R8 ;  /* 0x000000ffff08a224 */ /* 0x000fe200078e0a08 */
[----:B------:R-:W-:Y:S01]  /*92c0*/  LOP3.LUT R3, RZ, R3, RZ, 0x33, !PT ;  /* 0x00000003ff037212 */ /* 0x000fe200078e33ff */
[----:B------:R-:W3:Y:S01]  /*92d0*/  LDL.LU R29, [R1+0x1ac] ;  /* 0x0001ac00011d7983 */ /* 0x000ee20000300800 */
[----:B------:R-:W-:Y:S01]  /*92e0*/  LEA R0, P6, R2, UR8, 0x1 ;  /* 0x0000000802007c11 */ /* 0x000fe2000f8c08ff */
[----:B------:R-:W-:Y:S01]  /*92f0*/  @!P4 IMAD.MOV R10, RZ, RZ, -R10 ;  /* 0x000000ffff0ac224 */ /* 0x000fe200078e0a0a */
[C---:B----4-:R-:W-:Y:S01]  /*9300*/  SEL R23, R3.reuse, R23, !P5 ;  /* 0x0000001703177207 */ /* 0x050fe20006800000 */
[----:B------:R-:W-:Y:S02]  /*9310*/  @!P0 IMAD.MOV R13, RZ, RZ, -R13 ;  /* 0x000000ffff0d8224 */ /* 0x000fe400078e0a0d */
[----:B------:R0:W-:Y:S04]  /*9320*/  STL [R1+0x1a98], R0 ;  /* 0x001a980001007387 */ /* 0x0001e80000100800 */
[----:B------:R-:W-:Y:S04]  /*9330*/  STL [R1+0x1b50], R22 ;  /* 0x001b501601007387 */ /* 0x000fe80000100800 */
[----:B------:R-:W-:Y:S04]  /*9340*/  STL [R1+0x1b54], R5 ;  /* 0x001b540501007387 */ /* 0x000fe80000100800 */
[----:B------:R-:W-:Y:S04]  /*9350*/  STL [R1+0x1b58], R8 ;  /* 0x001b580801007387 */ /* 0x000fe80000100800 */
[----:B------:R-:W-:Y:S04]  /*9360*/  STL [R1+0x1b5c], R10 ;  /* 0x001b5c0a01007387 */ /* 0x000fe80000100800 */
[----:B------:R-:W-:Y:S04]  /*9370*/  STL [R1+0x1b60], R13 ;  /* 0x001b600d01007387 */ /* 0x000fe80000100800 */
[----:B------:R-:W-:Y:S01]  /*9380*/  STL [R1+0x1b64], R23 ;  /* 0x001b641701007387 */ /* 0x000fe20000100800 */
[----:B--2---:R-:W-:-:S02]  /*9390*/  SEL R26, R3, R26, !P5 ;  /* 0x0000001a031a7207 */ /* 0x004fc40006800000 */
[----:B------:R-:W-:-:S03]  /*93a0*/  SEL R25, R3, R25, !P5 ;  /* 0x0000001903197207 */ /* 0x000fc60006800000 */
[----:B------:R-:W-:Y:S01]  /*93b0*/  STL [R1+0x1b68], R26 ;  /* 0x001b681a01007387 */ /* 0x000fe20000100800 */
[----:B------:R-:W-:-:S03]  /*93c0*/  SEL R24, R3, R24, !P5 ;  /* 0x0000001803187207 */ /* 0x000fc60006800000 */
[----:B------:R-:W-:Y:S01]  /*93d0*/  STL [R1+0x1b6c], R25 ;  /* 0x001b6c1901007387 */ /* 0x000fe20000100800 */
[----:B------:R-:W-:-:S03]  /*93e0*/  SEL R27, R3, R15, !P5 ;  /* 0x0000000f031b7207 */ /* 0x000fc60006800000 */
[----:B------:R-:W-:Y:S01]  /*93f0*/  STL [R1+0x1b70], R24 ;  /* 0x001b701801007387 */ /* 0x000fe20000100800 */
[----:B------:R-:W-:-:S03]  /*9400*/  SEL R2, R3, R14, !P5 ;  /* 0x0000000e03027207 */ /* 0x000fc60006800000 */
[----:B------:R-:W-:Y:S01]  /*9410*/  STL [R1+0x1b74], R27 ;  /* 0x001b741b01007387 */ /* 0x000fe20000100800 */
[----:B0-----:R-:W-:-:S03]  /*9420*/  SEL R0, R3, R12, !P5 ;  /* 0x0000000c03007207 */ /* 0x001fc60006800000 */
[----:B------:R0:W-:Y:S01]  /*9430*/  STL [R1+0x14], R2 ;  /* 0x0000140201007387 */ /* 0x0001e20000100800 */
[----:B------:R-:W-:-:S03]  /*9440*/  SEL R4, R3, R11, !P5 ;  /* 0x0000000b03047207 */ /* 0x000fc60006800000 */
[----:B------:R1:W-:Y:S04]  /*9450*/  STL [R1+0x1c], R0 ;  /* 0x00001c0001007387 */ /* 0x0003e80000100800 */
[----:B------:R2:W-:Y:S01]  /*9460*/  STL [R1+0x34], R4 ;  /* 0x0000340401007387 */ /* 0x0005e20000100800 */
[C---:B0-----:R-:W-:Y:S02]  /*9470*/  SEL R2, R3.reuse, R9, !P5 ;  /* 0x0000000903027207 */ /* 0x041fe40006800000 */
[----:B-1----:R-:W-:-:S03]  /*9480*/  SEL R0, R3, R7, !P5 ;  /* 0x0000000703007207 */ /* 0x002fc60006800000 */
[----:B------:R0:W-:Y:S01]  /*9490*/  STL [R1+0x44], R2 ;  /* 0x0000440201007387 */ /* 0x0001e20000100800 */
[----:B--2---:R-:W-:-:S03]  /*94a0*/  SEL R4, R3, R6, !P5 ;  /* 0x0000000603047207 */ /* 0x004fc60006800000 */
[----:B------:R3:W-:Y:S04]  /*94b0*/  STL [R1+0x54], R0 ;  /* 0x0000540001007387 */ /* 0x0007e80000100800 */
[----:B------:R-:W-:Y:S04]  /*94c0*/  STL [R1+0x5c], R4 ;  /* 0x00005c0401007387 */ /* 0x000fe80000100800 */
[----:B------:R-:W2:Y:S01]  /*94d0*/  LDL.LU R27, [R1+0x90] ;  /* 0x00009000011b7983 */ /* 0x000ea20000300800 */
[----:B0-----:R-:W-:-:S05]  /*94e0*/  SEL R2, R3, R28, !P5 ;  /* 0x0000001c03027207 */ /* 0x001fca0006800000 */
[----:B------:R-:W-:Y:S01]  /*94f0*/  STL [R1+0x64], R2 ;  /* 0x0000640201007387 */ /* 0x000fe20000100800 */
[----:B---3--:R-:W-:-:S03]  /*9500*/  SEL R0, R3, R29, !P5 ;  /* 0x0000001d03007207 */ /* 0x008fc60006800000 */
[----:B--2---:R0:W-:Y:S04]  /*9510*/  STL [R1+0x1b90], R27 ;  /* 0x001b901b01007387 */ /* 0x0041e80000100800 */
[----:B------:R-:W-:Y:S04]  /*9520*/  STL [R1+0x6c], R0 ;  /* 0x00006c0001007387 */ /* 0x000fe80000100800 */
[----:B0-----:R-:W2:Y:S04]  /*9530*/  LDL.LU R27, [R1+0x88] ;  /* 0x00008800011b7983 */ /* 0x001ea80000300800 */
[----:B--2---:R0:W-:Y:S04]  /*9540*/  STL [R1+0x1b94], R27 ;  /* 0x001b941b01007387 */ /* 0x0041e80000100800 */
[----:B0-----:R-:W2:Y:S04]  /*9550*/  LDL.LU R27, [R1+0x80] ;  /* 0x00008000011b7983 */ /* 0x001ea80000300800 */
[----:B--2---:R0:W-:Y:S04]  /*9560*/  STL [R1+0x1b98], R27 ;  /* 0x001b981b01007387 */ /* 0x0041e80000100800 */
[----:B0-----:R-:W2:Y:S04]  /*9570*/  LDL.LU R27, [R1+0x74] ;  /* 0x00007400011b7983 */ /* 0x001ea80000300800 */
[----:B------:R-:W3:Y:S04]  /*9580*/  LDL.LU R24, [R1+0xa8] ;  /* 0x0000a80001187983 */ /* 0x000ee80000300800 */
[----:B------:R-:W4:Y:S04]  /*9590*/  LDL.LU R25, [R1+0xc0] ;  /* 0x0000c00001197983 */ /* 0x000f280000300800 */
[----:B------:R-:W3:Y:S04]  /*95a0*/  LDL.LU R26, [R1+0xc8] ;  /* 0x0000c800011a7983 */ /* 0x000ee80000300800 */
        /* <DEDUP_REMOVED lines=23> */
[----:B------:R-:W3:Y:S01]  /*9720*/  LDL.LU R29, [R1+0x194] ;  /* 0x00019400011d7983 */ /* 0x000ee20000300800 */
[----:B--2---:R-:W-:-:S05]  /*9730*/  SEL R27, R3, R27, !P5 ;  /* 0x0000001b031b7207 */ /* 0x004fca0006800000 */
[----:B------:R0:W-:Y:S04]  /*9740*/  STL [R1+0x74], R27 ;  /* 0x0000741b01007387 */ /* 0x0001e80000100800 */
[----:B0-----:R-:W2:Y:S02]  /*9750*/  LDL.LU R27, [R1+0x1b98] ;  /* 0x001b9800011b7983 */ /* 0x001ea40000300800 */
[----:B--2---:R-:W-:-:S05]  /*9760*/  SEL R27, R3, R27, !P5 ;  /* 0x0000001b031b7207 */ /* 0x004fca0006800000 */
[----:B------:R0:W-:Y:S04]  /*9770*/  STL [R1+0x80], R27 ;  /* 0x0000801b01007387 */ /* 0x0001e80000100800 */
[----:B0-----:R-:W2:Y:S02]  /*9780*/  LDL.LU R27, [R1+0x1b94] ;  /* 0x001b9400011b7983 */ /* 0x001ea40000300800 */
[----:B--2---:R-:W-:-:S05]  /*9790*/  SEL R27, R3, R27, !P5 ;  /* 0x0000001b031b7207 */ /* 0x004fca0006800000 */
[----:B------:R0:W-:Y:S04]  /*97a0*/  STL [R1+0x88], R27 ;  /* 0x0000881b01007387 */ /* 0x0001e80000100800 */
[----:B0-----:R-:W2:Y:S01]  /*97b0*/  LDL.LU R27, [R1+0x1b90] ;  /* 0x001b9000011b7983 */ /* 0x001ea20000300800 */
[C---:B----4-:R-:W-:Y:S02]  /*97c0*/  SEL R25, R3.reuse, R25, !P5 ;  /* 0x0000001903197207 */ /* 0x050fe40006800000 */
[C---:B---3--:R-:W-:Y:S02]  /*97d0*/  SEL R23, R3.reuse, R23, !P5 ;  /* 0x0000001703177207 */ /* 0x048fe40006800000 */
[C---:B------:R-:W-:Y:S02]  /*97e0*/  SEL R13, R3.reuse, R13, !P5 ;  /* 0x0000000d030d7207 */ /* 0x040fe40006800000 */
[----:B------:R-:W-:-:S02]  /*97f0*/  SEL R10, R3, R10, !P5 ;  /* 0x0000000a030a7207 */ /* 0x000fc40006800000 */
[C---:B------:R-:W-:Y:S02]  /*9800*/  SEL R8, R3.reuse, R8, !P5 ;  /* 0x0000000803087207 */ /* 0x040fe40006800000 */
[C---:B------:R-:W-:Y:S02]  /*9810*/  SEL R5, R3.reuse, R5, !P5 ;  /* 0x0000000503057207 */ /* 0x040fe40006800000 */
[----:B--2---:R-:W-:-:S05]  /*9820*/  SEL R27, R3, R27, !P5 ;  /* 0x0000001b031b7207 */ /* 0x004fca0006800000 */
[----:B------:R0:W-:Y:S02]  /*9830*/  STL [R1+0x90], R27 ;  /* 0x0000901b01007387 */ /* 0x0001e40000100800 */
[C---:B0-----:R-:W-:Y:S02]  /*9840*/  SEL R27, R3.reuse, R24, !P5 ;  /* 0x00000018031b7207 */ /* 0x041fe40006800000 */
[----:B------:R-:W-:-:S03]  /*9850*/  SEL R24, R3, R26, !P5 ;  /* 0x0000001a03187207 */ /* 0x000fc60006800000 */
[----:B------:R-:W-:Y:S04]  /*9860*/  STL [R1+0xa8], R27 ;  /* 0x0000a81b01007387 */ /* 0x000fe80000100800 */
[----:B------:R-:W-:Y:S04]  /*9870*/  STL [R1+0xc0], R25 ;  /* 0x0000c01901007387 */ /* 0x000fe80000100800 */
[----:B------:R-:W-:Y:S04]  /*9880*/  STL [R1+0xc8], R24 ;  /* 0x0000c81801007387 */ /* 0x000fe80000100800 */
[----:B------:R-:W-:Y:S04]  /*9890*/  STL [R1+0xd0], R23 ;  /* 0x0000d01701007387 */ /* 0x000fe80000100800 */
[----:B------:R-:W-:Y:S04]  /*98a0*/  STL [R1+0xd8], R13 ;  /* 0x0000d80d01007387 */ /* 0x000fe80000100800 */
[----:B------:R0:W-:Y:S04]  /*98b0*/  STL [R1+0x100], R10 ;  /* 0x0001000a01007387 */ /* 0x0001e80000100800 */
[----:B------:R1:W-:Y:S04]  /*98c0*/  STL [R1+0x104], R8 ;  /* 0x0001040801007387 */ /* 0x0003e80000100800 */
[----:B------:R2:W-:Y:S01]  /*98d0*/  STL [R1+0x108], R5 ;  /* 0x0001080501007387 */ /* 0x0005e20000100800 */
[----:B0-----:R-:W-:-:S02]  /*98e0*/  SEL R10, R3, R22, !P5 ;  /* 0x00000016030a7207 */ /* 0x001fc40006800000 */
[C---:B-1----:R-:W-:Y:S02]  /*98f0*/  SEL R8, R3.reuse, R0, !P5 ;  /* 0x0000000003087207 */ /* 0x042fe40006800000 */
[C---:B------:R-:W-:Y:S02]  /*9900*/  SEL R0, R3.reuse, R2, !P5 ;  /* 0x0000000203007207 */ /* 0x040fe40006800000 */
[C---:B--2---:R-:W-:Y:S01]  /*9910*/  SEL R5, R3.reuse, R4, !P5 ;  /* 0x0000000403057207 */ /* 0x044fe20006800000 */
[----:B------:R-:W-:Y:S01]  /*9920*/  STL [R1+0x10c], R10 ;  /* 0x00010c0a01007387 */ /* 0x000fe20000100800 */
[----:B------:R-:W-:-:S03]  /*9930*/  SEL R4, R3, R21, !P5 ;  /* 0x0000001503047207 */ /* 0x000fc60006800000 */
[----:B------:R-:W-:Y:S01]  /*9940*/  STL [R1+0x114], R8 ;  /* 0x0001140801007387 */ /* 0x000fe20000100800 */
[----:B------:R-:W-:-:S03]  /*9950*/  SEL R2, R3, R20, !P5 ;  /* 0x0000001403027207 */ /* 0x000fc60006800000 */
[----:B------:R-:W-:Y:S04]  /*9960*/  STL [R1+0x118], R5 ;  /* 0x0001180501007387 */ /* 0x000fe80000100800 */
[----:B------:R0:W-:Y:S04]  /*9970*/  STL [R1+0x11c], R0 ;  /* 0x00011c0001007387 */ /* 0x0001e80000100800 */
[----:B------:R1:W-:Y:S01]  /*9980*/  STL [R1+0x124], R4 ;  /* 0x0001240401007387 */ /* 0x0003e20000100800 */
[----:B0-----:R-:W-:-:S03]  /*9990*/  SEL R0, R3, R19, !P5 ;  /* 0x0000001303007207 */ /* 0x001fc60006800000 */
[----:B------:R0:W-:Y:S01]  /*99a0*/  STL [R1+0x128], R2 ;  /* 0x0001280201007387 */ /* 0x0001e20000100800 */
[----:B-1----:R-:W-:-:S03]  /*99b0*/  SEL R4, R3, R18, !P5 ;  /* 0x0000001203047207 */ /* 0x002fc60006800000 */
[----:B------:R1:W-:Y:S04]  /*99c0*/  STL [R1+0x12c], R0 ;  /* 0x00012c0001007387 */ /* 0x0003e80000100800 */
[----:B------:R2:W-:Y:S01]  /*99d0*/  STL [R1+0x134], R4 ;  /* 0x0001340401007387 */ /* 0x0005e20000100800 */
[C---:B0-----:R-:W-:Y:S02]  /*99e0*/  SEL R2, R3.reuse, R17, !P5 ;  /* 0x0000001103027207 */ /* 0x041fe40006800000 */
[----:B-1----:R-:W-:-:S03]  /*99f0*/  SEL R0, R3, R16, !P5 ;  /* 0x0000001003007207 */ /* 0x002fc60006800000 */
[----:B------:R0:W-:Y:S01]  /*9a00*/  STL [R1+0x13c], R2 ;  /* 0x00013c0201007387 */ /* 0x0001e20000100800 */
[----:B--2---:R-:W-:-:S03]  /*9a10*/  SEL R4, R3, R15, !P5 ;  /* 0x0000000f03047207 */ /* 0x004fc60006800000 */
        /* <DEDUP_REMOVED lines=15> */
[C---:B0-----:R-:W-:Y:S02]  /*9b10*/  SEL R2, R3.reuse, R28, !P5 ;  /* 0x0000001c03027207 */ /* 0x041fe40006800000 */
[----:B-1----:R-:W-:-:S03]  /*9b20*/  SEL R0, R3, R29, !P5 ;  /* 0x0000001d03007207 */ /* 0x002fc60006800000 */
[----:B------:R-:W-:Y:S04]  /*9b30*/  STL [R1+0x18c], R2 ;  /* 0x00018c0201007387 */ /* 0x000fe80000100800 */
        /* <DEDUP_REMOVED lines=142> */
[C---:B---3--:R-:W-:Y:S02]  /*a420*/  SEL R24, R3.reuse, R24, !P5 ;  /* 0x0000001803187207 */ /* 0x048fe40006800000 */
[C---:B----4-:R-:W-:Y:S02]  /*a430*/  SEL R25, R3.reuse, R25, !P5 ;  /* 0x0000001903197207 */ /* 0x050fe40006800000 */
[C---:B------:R-:W-:Y:S02]  /*a440*/  SEL R26, R3.reuse, R26, !P5 ;  /* 0x0000001a031a7207 */ /* 0x040fe40006800000 */
[----:B------:R-:W-:-:S02]  /*a450*/  SEL R23, R3, R23, !P5 ;  /* 0x0000001703177207 */ /* 0x000fc40006800000 */
[C---:B------:R-:W-:Y:S02]  /*a460*/  SEL R13, R3.reuse, R13, !P5 ;  /* 0x0000000d030d7207 */ /* 0x040fe40006800000 */
[C---:B------:R-:W-:Y:S02]  /*a470*/  SEL R10, R3.reuse, R10, !P5 ;  /* 0x0000000a030a7207 */ /* 0x040fe40006800000 */
[C---:B------:R-:W-:Y:S02]  /*a480*/  SEL R8, R3.reuse, R8, !P5 ;  /* 0x0000000803087207 */ /* 0x040fe40006800000 */
[C---:B------:R-:W-:Y:S02]  /*a490*/  SEL R5, R3.reuse, R5, !P5 ;  /* 0x0000000503057207 */ /* 0x040fe40006800000 */
        /* <DEDUP_REMOVED lines=18> */
[----:B--2---:R-:W-:-:S05]  /*a5c0*/  SEL R27, R3, R27, !P5 ;  /* 0x0000001b031b7207 */ /* 0x004fca0006800000 */
[----:B------:R0:W-:Y:S04]  /*a5d0*/  STL [R1+0x148], R27 ;  /* 0x0001481b01007387 */ /* 0x0001e80000100800 */
[----:B0-----:R-:W2:Y:S04]  /*a5e0*/  LDL.LU R27, [R1+0x1b74] ;  /* 0x001b7400011b7983 */ /* 0x001ea80000300800 */
[----:B------:R0:W-:Y:S04]  /*a5f0*/  STL [R1+0x144], R24 ;  /* 0x0001441801007387 */ /* 0x0001e80000100800 */
[----:B0-----:R-:W3:Y:S04]  /*a600*/  LDL.LU R24, [R1+0x1b70] ;  /* 0x001b700001187983 */ /* 0x001ee80000300800 */
[----:B------:R0:W-:Y:S04]  /*a610*/  STL [R1+0x138], R25 ;  /* 0x0001381901007387 */ /* 0x0001e80000100800 */
[----:B0-----:R-:W4:Y:S04]  /*a620*/  LDL.LU R25, [R1+0x1b6c] ;  /* 0x001b6c0001197983 */ /* 0x001f280000300800 */
[----:B------:R0:W-:Y:S04]  /*a630*/  STL [R1+0x130], R26 ;  /* 0x0001301a01007387 */ /* 0x0001e80000100800 */
[----:B0-----:R-:W2:Y:S04]  /*a640*/  LDL.LU R26, [R1+0x1b68] ;  /* 0x001b6800011a7983 */ /* 0x001ea80000300800 */
        /* <DEDUP_REMOVED lines=41> */
[----:B0-----:R-:W3:Y:S04]  /*a8e0*/  LDL.LU R6, [R1+0x1b14] ;  /* 0x001b140001067983 */ /* 0x001ee80000300800 */
[----:B------:R0:W-:Y:S04]  /*a8f0*/  STL [R1+0x9c], R28 ;  /* 0x00009c1c01007387 */ /* 0x0001e80000100800 */
[----:B0-----:R-:W3:Y:S04]  /*a900*/  LDL.LU R28, [R1+0x1b10] ;  /* 0x001b1000011c7983 */ /* 0x001ee80000300800 */
[----:B------:R0:W-:Y:S04]  /*a910*/  STL [R1+0x98], R29 ;  /* 0x0000981d01007387 */ /* 0x0001e80000100800 */
[----:B0-----:R-:W3:Y:S01]  /*a920*/  LDL.LU R29, [R1+0x1b0c] ;  /* 0x001b0c00011d7983 */ /* 0x001ee20000300800 */
[----:B------:R-:W-:-:S05]  /*a930*/  SEL R0, R3, R0, !P5 ;  /* 0x0000000003007207 */ /* 0x000fca0006800000 */
[----:B------:R3:W-:Y:S01]  /*a940*/  STL [R1+0x94], R0 ;  /* 0x0000940001007387 */ /* 0x0007e20000100800 */
[C---:B--2---:R-:W-:Y:S02]  /*a950*/  SEL R7, R3.reuse, R7, !P5 ;  /* 0x0000000703077207 */ /* 0x044fe40006800000 */
[C---:B---3--:R-:W-:Y:S02]  /*a960*/  SEL R0, R3.reuse, R29, !P5 ;  /* 0x0000001d03007207 */ /* 0x048fe40006800000 */
[----:B------:R-:W2:Y:S04]  /*a970*/  LDL.LU R29, [R1+0x1b08] ;  /* 0x001b0800011d7983 */ /* 0x000ea80000300800 */
[----:B------:R0:W-:Y:S02]  /*a980*/  STL [R1+0x8c], R0 ;  /* 0x00008c0001007387 */ /* 0x0001e40000100800 */
[----:B0-----:R-:W-:-:S02]  /*a990*/  SEL R0, R3, R28, !P5 ;  /* 0x0000001c03007207 */ /* 0x001fc40006800000 */
[----:B------:R-:W3:Y:S04]  /*a9a0*/  LDL.LU R28, [R1+0x1b04] ;  /* 0x001b0400011c7983 */ /* 0x000ee80000300800 */
[----:B------:R0:W-:Y:S02]  /*a9b0*/  STL [R1+0x84], R0 ;  /* 0x0000840001007387 */ /* 0x0001e40000100800 */
[C---:B0-----:R-:W-:Y:S02]  /*a9c0*/  SEL R0, R3.reuse, R6, !P5 ;  /* 0x0000000603007207 */ /* 0x041fe40006800000 */
[----:B------:R-:W-:-:S03]  /*a9d0*/  SEL R6, R3, R9, !P5 ;  /* 0x0000000903067207 */ /* 0x000fc60006800000 */
[----:B------:R0:W-:Y:S04]  /*a9e0*/  STL [R1+0x7c], R0 ;  /* 0x00007c0001007387 */ /* 0x0001e80000100800 */
[----:B------:R1:W-:Y:S01]  /*a9f0*/  STL [R1+0x78], R7 ;  /* 0x0000780701007387 */ /* 0x0003e20000100800 */
[----:B0-----:R-:W-:-:S03]  /*aa00*/  SEL R0, R3, R11, !P5 ;  /* 0x0000000b03007207 */ /* 0x001fc60006800000 */
[----:B------:R-:W4:Y:S04]  /*aa10*/  LDL.LU R11, [R1+0x1fc] ;  /* 0x0001fc00010b7983 */ /* 0x000f280000300800 */
[----:B------:R0:W-:Y:S04]  /*aa20*/  STL [R1+0x70], R6 ;  /* 0x0000700601007387 */ /* 0x0001e80000100800 */
[----:B------:R-:W4:Y:S01]  /*aa30*/  LDL.LU R9, [R1+0x200] ;  /* 0x0002000001097983 */ /* 0x000f220000300800 */
[----:B-1----:R-:W-:-:S03]  /*aa40*/  SEL R7, R3, R12, !P5 ;  /* 0x0000000c03077207 */ /* 0x002fc60006800000 */
[----:B------:R1:W-:Y:S01]  /*aa50*/  STL [R1+0x68], R0 ;  /* 0x0000680001007387 */ /* 0x0003e20000100800 */
[----:B0-----:R-:W-:-:S03]  /*aa60*/  SEL R6, R3, R15, !P5 ;  /* 0x0000000f03067207 */ /* 0x001fc60006800000 */
[----:B------:R0:W-:Y:S01]  /*aa70*/  STL [R1+0x60], R7 ;  /* 0x0000600701007387 */ /* 0x0001e20000100800 */
[C---:B-1----:R-:W-:Y:S02]  /*aa80*/  SEL R0, R3.reuse, R14, !P5 ;  /* 0x0000000e03007207 */ /* 0x042fe40006800000 */
[----:B0-----:R-:W-:-:S03]  /*aa90*/  SEL R7, R3, R16, !P5 ;  /* 0x0000001003077207 */ /* 0x001fc60006800000 */
        /* <DEDUP_REMOVED lines=9> */
[----:B------:R-:W-:Y:S01]  /*ab30*/  STL [R1+0x3c], R7 ;  /* 0x00003c0701007387 */ /* 0x000fe20000100800 */
[----:B------:R-:W-:-:S03]  /*ab40*/  SEL R6, R3, R21, !P5 ;  /* 0x0000001503067207 */ /* 0x000fc60006800000 */
[----:B------:R-:W-:Y:S04]  /*ab50*/  STL [R1+0x38], R0 ;  /* 0x0000380001007387 */ /* 0x000fe80000100800 */
[----:B------:R0:W-:Y:S02]  /*ab60*/  STL [R1+0x30], R6 ;  /* 0x0000300601007387 */ /* 0x0001e40000100800 */
[----:B0-----:R-:W0:Y:S01]  /*ab70*/  S2R R6, SR_TID.X ;  /* 0x0000000000067919 */ /* 0x001e220000002100 */
[C---:B------:R-:W-:Y:S02]  /*ab80*/  SEL R2, R3.reuse, R2, !P5 ;  /* 0x0000000203027207 */ /* 0x040fe40006800000 */
[C---:B------:R-:W-:Y:S02]  /*ab90*/  SEL R0, R3.reuse, R4, !P5 ;  /* 0x0000000403007207 */ /* 0x040fe40006800000 */
[C---:B------:R-:W-:Y:S01]  /*aba0*/  SEL R4, R3.reuse, R22, !P5 ;  /* 0x0000001603047207 */ /* 0x040fe20006800000 */
[----:B------:R1:W-:Y:S04]  /*abb0*/  STL [R1+0x2c], R2 ;  /* 0x00002c0201007387 */ /* 0x0003e80000100800 */
[----:B------:R1:W-:Y:S02]  /*abc0*/  STL [R1+0x28], R0 ;  /* 0x0000280001007387 */ /* 0x0003e40000100800 */
[----:B-1----:R-:W-:-:S02]  /*abd0*/  SEL R2, R3, R5, !P5 ;  /* 0x0000000503027207 */ /* 0x002fc40006800000 */
[----:B------:R-:W-:Y:S01]  /*abe0*/  STL [R1+0x24], R4 ;  /* 0x0000240401007387 */ /* 0x000fe20000100800 */
[----:B------:R-:W-:-:S03]  /*abf0*/  SEL R0, R3, R8, !P5 ;  /* 0x0000000803007207 */ /* 0x000fc60006800000 */
[----:B------:R-:W-:Y:S04]  /*ac00*/  STL [R1+0x20], R2 ;  /* 0x0000200201007387 */ /* 0x000fe80000100800 */
[----:B------:R1:W-:Y:S04]  /*ac10*/  STL [R1+0x18], R0 ;  /* 0x0000180001007387 */ /* 0x0003e80000100800 */
[----:B------:R-:W4:Y:S01]  /*ac20*/  LDL.LU R12, [R1+0x14] ;  /* 0x00001400010c7983 */ /* 0x000f220000300800 */
[----:B0-----:R-:W-:-:S03]  /*ac30*/  LOP3.LUT R6, R6, 0x1f, RZ, 0xc0, !PT ;  /* 0x0000001f06067812 */ /* 0x001fc600078ec0ff */
[----:B------:R-:W4:Y:S01]  /*ac40*/  LDL.LU R18, [R1+0x1c] ;  /* 0x00001c0001127983 */ /* 0x000f220000300800 */
[----:B-1----:R-:W-:Y:S01]  /*ac50*/  SEL R0, R3, R10, !P5 ;  /* 0x0000000a03007207 */ /* 0x002fe20006800000 */
[----:B------:R-:W-:-:S04]  /*ac60*/  IMAD R6, R6, UR7, RZ ;  /* 0x0000000706067c24 */ /* 0x000fc8000f8e02ff */
[----:B------:R0:W-:Y:S01]  /*ac70*/  STL [R1+0x1a9c], R0 ;  /* 0x001a9c0001007387 */ /* 0x0001e20000100800 */
[----:B------:R-:W-:Y:S01]  /*ac80*/  LEA.HI.X.SX32 R2, R6, UR9, 0x1, P6 ;  /* 0x0000000906027c11 */ /* 0x000fe2000b0f0eff */
[----:B------:R-:W1:Y:S02]  /*ac90*/  LDCU.64 UR8, c[0x0][0x380] ;  /* 0x00007000ff0877ac */ /* 0x000e640008000a00 */
[----:B------:R-:W4:Y:S01]  /*aca0*/  LDL.LU R17, [R1+0x34] ;  /* 0x0000340001117983 */ /* 0x000f220000300800 */
[----:B0-----:R-:W-:-:S05]  /*acb0*/  SEL R0, R3, R13, !P5 ;  /* 0x0000000d03007207 */ /* 0x001fca0006800000 */
[----:B------:R0:W-:Y:S04]  /*acc0*/  STL [R1+0x8], R0 ;  /* 0x0000080001007387 */ /* 0x0001e80000100800 */
[----:B------:R-:W4:Y:S04]  /*acd0*/  LDL.LU R16, [R1+0x44] ;  /* 0x0000440001107983 */ /* 0x000f280000300800 */
[----:B------:R-:W4:Y:S01]  /*ace0*/  LDL.LU R14, [R1+0x54] ;  /* 0x00005400010e7983 */ /* 0x000f220000300800 */
[----:B0-----:R-:W-:-:S03]  /*acf0*/  IMAD R0, R23, UR10, RZ ;  /* 0x0000000a17007c24 */ /* 0x001fc6000f8e02ff */
[----:B------:R-:W4:Y:S04]  /*ad00*/  LDL.LU R6, [R1+0x5c] ;  /* 0x00005c0001067983 */ /* 0x000f280000300800 */
[----:B------:R4:W-:Y:S04]  /*ad10*/  STL [R1+0x1a94], R2 ;  /* 0x001a940201007387 */ /* 0x0009e80000100800 */
[----:B------:R-:W4:Y:S04]  /*ad20*/  LDL.LU R7, [R1+0x64] ;  /* 0x0000640001077983 */ /* 0x000f280000300800 */
[----:B------:R0:W-:Y:S04]  /*ad30*/  STL [R1+0xc], R0 ;  /* 0x00000c0001007387 */ /* 0x0001e80000100800 */
[----:B------:R-:W4:Y:S01]  /*ad40*/  LDL.LU R15, [R1+0x6c] ;  /* 0x00006c00010f7983 */ /* 0x000f220000300800 */
[----:B--2---:R-:W-:-:S02]  /*ad50*/  IMAD R29, R29, UR11, RZ ;  /* 0x0000000b1d1d7c24 */ /* 0x004fc4000f8e02ff */
[----:B---3--:R-:W-:Y:S02]  /*ad60*/  IMAD R28, R28, UR11, RZ ;  /* 0x0000000b1c1c7c24 */ /* 0x008fe4000f8e02ff */
[----:B----4-:R-:W-:Y:S02]  /*ad70*/  IMAD R2, R11, UR11, RZ ;  /* 0x0000000b0b027c24 */ /* 0x010fe4000f8e02ff */
[----:B0-----:R-:W-:-:S03]  /*ad80*/  IMAD R0, R9, UR11, RZ ;  /* 0x0000000b09007c24 */ /* 0x001fc6000f8e02ff */
[----:B------:R0:W-:Y:S04]  /*ad90*/  STL [R1+0x1f8], R2 ;  /* 0x0001f80201007387 */ /* 0x0001e80000100800 */
[----:B------:R2:W-:Y:S04]  /*ada0*/  STL [R1+0x1fc], R0 ;  /* 0x0001fc0001007387 */ /* 0x0005e80000100800 */
[----:B------:R-:W-:Y:S01]  /*adb0*/  STL [R1+0x1a84], R28 ;  /* 0x001a841c01007387 */ /* 0x000fe20000100800 */
[----:B0-----:R-:W-:-:S03]  /*adc0*/  IMAD R2, R26, UR10, RZ ;  /* 0x0000000a1a027c24 */ /* 0x001fc6000f8e02ff */
[----:B------:R-:W3:Y:S04]  /*add0*/  LDL.LU R9, [R1+0x74] ;  /* 0x0000740001097983 */ /* 0x000ee80000300800 */
[----:B------:R-:W-:Y:S04]  /*ade0*/  STL [R1+0x1a80], R29 ;  /* 0x001a801d01007387 */ /* 0x000fe80000100800 */
[----:B------:R-:W4:Y:S04]  /*adf0*/  LDL.LU R19, [R1+0x80] ;  /* 0x0000800001137983 */ /* 0x000f280000300800 */
[----:B------:R-:W-:Y:S04]  /*ae00*/  STL [R1+0x4], R2 ;  /* 0x0000040201007387 */ /* 0x000fe80000100800 */
[----:B------:R-:W4:Y:S01]  /*ae10*/  LDL.LU R11, [R1+0x88] ;  /* 0x00008800010b7983 */ /* 0x000f220000300800 */
[----:B--2---:R-:W-:-:S02]  /*ae20*/  IMAD R0, R25, UR10, RZ ;  /* 0x0000000a19007c24 */ /* 0x004fc4000f8e02ff */
[----:B------:R-:W-:Y:S02]  /*ae30*/  IMAD R26, R24, UR10, RZ ;  /* 0x0000000a181a7c24 */ /* 0x000fe4000f8e02ff */
[----:B------:R-:W-:Y:S01]  /*ae40*/  IMAD R25, R27, UR10, RZ ;  /* 0x0000000a1b197c24 */ /* 0x000fe2000f8e02ff */
[----:B------:R0:W-:Y:S04]  /*ae50*/  STL [R1], R0 ;  /* 0x0000000001007387 */ /* 0x0001e80000100800 */
[----:B------:R-:W-:Y:S04]  /*ae60*/  STL [R1+0x1aa0], R26 ;  /* 0x001aa01a01007387 */ /* 0x000fe80000100800 */
[----:B------:R-:W-:Y:S01]  /*ae70*/  STL [R1+0x1aa4], R25 ;  /* 0x001aa41901007387 */ /* 0x000fe20000100800 */
[----:B------:R-:W-:-:S03]  /*ae80*/  IMAD R24, R12, UR10, RZ ;  /* 0x0000000a0c187c24 */ /* 0x000fc6000f8e02ff */
[----:B------:R-:W2:Y:S01]  /*ae90*/  LDL.LU R12, [R1+0x90] ;  /* 0x00009000010c7983 */ /* 0x000ea20000300800 */
[----:B------:R-:W-:-:S03]  /*aea0*/  IMAD R23, R18, UR10, RZ ;  /* 0x0000000a12177c24 */ /* 0x000fc6000f8e02ff */
[----:B------:R-:W-:Y:S04]  /*aeb0*/  STL [R1+0x1aa8], R24 ;  /* 0x001aa81801007387 */ /* 0x000fe80000100800 */
[----:B------:R-:W-:Y:S01]  /*aec0*/  STL [R1+0x1aac], R23 ;  /* 0x001aac1701007387 */ /* 0x000fe20000100800 */
[----:B------:R-:W-:-:S05]  /*aed0*/  IMAD R3, R17, UR10, RZ ;  /* 0x0000000a11037c24 */ /* 0x000fca000f8e02ff */
[----:B------:R0:W-:Y:S01]  /*aee0*/  STL [R1+0x1ab0], R3 ;  /* 0x001ab00301007387 */ /* 0x0001e20000100800 */
[----:B------:R-:W-:Y:S02]  /*aef0*/  IMAD R4, R16, UR10, RZ ;  /* 0x0000000a10047c24 */ /* 0x000fe4000f8e02ff */
[----:B------:R-:W-:-:S03]  /*af00*/  IMAD R5, R14, UR10, RZ ;  /* 0x0000000a0e057c24 */ /* 0x000fc6000f8e02ff */
[----:B------:R0:W-:Y:S01]  /*af10*/  STL [R1+0x1a90], R4 ;  /* 0x001a900401007387 */ /* 0x0001e20000100800 */
[----:B------:R-:W-:-:S03]  /*af20*/  IMAD R6, R6, UR10, RZ ;  /* 0x0000000a06067c24 */ /* 0x000fc6000f8e02ff */
[----:B------:R1:W-:Y:S04]  /*af30*/  STL [R1+0x1a8c], R5 ;  /* 0x001a8c0501007387 */ /* 0x0003e80000100800 */
[----:B0-----:R-:W2:Y:S01]  /*af40*/  LDL.LU R0, [R1+0xa8] ;  /* 0x0000a80001007983 */ /* 0x001ea20000300800 */
[----:B------:R-:W-:-:S03]  /*af50*/  IMAD R7, R7, UR10, RZ ;  /* 0x0000000a07077c24 */ /* 0x000fc6000f8e02ff */
[----:B------:R-:W-:Y:S04]  /*af60*/  STL [R1+0x1a88], R6 ;  /* 0x001a880601007387 */ /* 0x000fe80000100800 */
[----:B------:R-:W2:Y:S01]  /*af70*/  LDL.LU R14, [R1+0xc0] ;  /* 0x0000c000010e7983 */ /* 0x000ea20000300800 */
[----:B------:R-:W-:-:S03]  /*af80*/  IMAD R8, R15, UR10, RZ ;  /* 0x0000000a0f087c24 */ /* 0x000fc6000f8e02ff */
[----:B------:R-:W-:Y:S04]  /*af90*/  STL [R1+0x1ab4], R7 ;  /* 0x001ab40701007387 */ /* 0x000fe80000100800 */
[----:B------:R-:W2:Y:S04]  /*afa0*/  LDL.LU R15, [R1+0xc8] ;  /* 0x0000c800010f7983 */ /* 0x000ea80000300800 */
[----:B------:R-:W2:Y:S04]  /*afb0*/  LDL.LU R16, [R1+0xd0] ;  /* 0x0000d00001107983 */ /* 0x000ea80000300800 */
[----:B------:R-:W-:Y:S04]  /*afc0*/  STL [R1+0x1ab8], R8 ;  /* 0x001ab80801007387 */ /* 0x000fe80000100800 */
[----:B------:R-:W2:Y:S04]  /*afd0*/  LDL.LU R17, [R1+0xd8] ;  /* 0x0000d80001117983 */ /* 0x000ea80000300800 */
[----:B------:R-:W2:Y:S01]  /*afe0*/  LDL.LU R18, [R1+0x100] ;  /* 0x0001000001127983 */ /* 0x000ea20000300800 */
[----:B---3--:R-:W-:-:S05]  /*aff0*/  IMAD R9, R9, UR10, RZ ;  /* 0x0000000a09097c24 */ /* 0x008fca000f8e02ff */
[----:B------:R-:W-:Y:S01]  /*b000*/  STL [R1+0x1abc], R9 ;  /* 0x001abc0901007387 */ /* 0x000fe20000100800 */
[----:B----4-:R-:W-:-:S03]  /*b010*/  IMAD R10, R19, UR10, RZ ;  /* 0x0000000a130a7c24 */ /* 0x010fc6000f8e02ff */
[----:B------:R-:W3:Y:S04]  /*b020*/  LDL.LU R19, [R1+0x104] ;  /* 0x0001040001137983 */ /* 0x000ee80000300800 */
[----:B------:R-:W4:Y:S01]  /*b030*/  LDL.LU R20, [R1+0x108] ;  /* 0x0001080001147983 */ /* 0x000f220000300800 */
[----:B------:R-:W-:-:S03]  /*b040*/  IMAD R11, R11, UR10, RZ ;  /* 0x0000000a0b0b7c24 */ /* 0x000fc6000f8e02ff */
[----:B------:R-:W-:Y:S04]  /*b050*/  STL [R1+0x1ac0], R10 ;  /* 0x001ac00a01007387 */ /* 0x000fe80000100800 */
[----:B------:R-:W4:Y:S04]  /*b060*/  LDL.LU R21, [R1+0x10c] ;  /* 0x00010c0001157983 */ /* 0x000f280000300800 */
[----:B------:R-:W4:Y:S04]  /*b070*/  LDL.LU R22, [R1+0x114] ;  /* 0x0001140001167983 */ /* 0x000f280000300800 */
[----:B------:R-:W-:Y:S04]  /*b080*/  STL [R1+0x1ac4], R11 ;  /* 0x001ac40b01007387 */ /* 0x000fe80000100800 */
[----:B------:R-:W4:Y:S04]  /*b090*/  LDL.LU R27, [R1+0x118] ;  /* 0x00011800011b7983 */ /* 0x000f280000300800 */
[----:B------:R-:W4:Y:S04]  /*b0a0*/  LDL.LU R3, [R1+0x11c] ;  /* 0x00011c0001037983 */ /* 0x000f280000300800 */
[----:B------:R-:W4:Y:S04]  /*b0b0*/  LDL.LU R23, [R1+0x124] ;  /* 0x0001240001177983 */ /* 0x000f280000300800 */
[----:B------:R-:W1:Y:S04]  /*b0c0*/  LDL.LU R24, [R1+0x128] ;  /* 0x0001280001187983 */ /* 0x000e680000300800 */
[----:B------:R-:W4:Y:S04]  /*b0d0*/  LDL.LU R25, [R1+0x12c] ;  /* 0x00012c0001197983 */ /* 0x000f280000300800 */
[----:B------:R-:W4:Y:S04]  /*b0e0*/  LDL.LU R26, [R1+0x134] ;  /* 0x00013400011a7983 */ /* 0x000f280000300800 */
[----:B------:R-:W4:Y:S04]  /*b0f0*/  LDL.LU R29, [R1+0x13c] ;  /* 0x00013c00011d7983 */ /* 0x000f280000300800 */
[----:B------:R-:W4:Y:S04]  /*b100*/  LDL.LU R28, [R1+0x140] ;  /* 0x00014000011c7983 */ /* 0x000f280000300800 */
[----:B------:R-:W4:Y:S01]  /*b110*/  LDL.LU R2, [R1+0x16c] ;  /* 0x00016c0001027983 */ /* 0x000f220000300800 */
[----:B--2---:R-:W-:-:S05]  /*b120*/  IMAD R12, R12, UR10, RZ ;  /* 0x0000000a0c0c7c24 */ /* 0x004fca000f8e02ff */
[----:B------:R-:W-:Y:S01]  /*b130*/  STL [R1+0x1ac8], R12 ;  /* 0x001ac80c01007387 */ /* 0x000fe20000100800 */
[----:B------:R-:W-:-:S03]  /*b140*/  IMAD R13, R0, UR10, RZ ;  /* 0x0000000a000d7c24 */ /* 0x000fc6000f8e02ff */
[----:B------:R-:W2:Y:S01]  /*b150*/  LDL.LU R0, [R1+0x170] ;  /* 0x0001700001007983 */ /* 0x000ea20000300800 */
[----:B------:R-:W-:-:S03]  /*b160*/  IMAD R14, R14, UR10, RZ ;  /* 0x0000000a0e0e7c24 */ /* 0x000fc6000f8e02ff */
[----:B------:R-:W-:Y:S01]  /*b170*/  STL [R1+0x1acc], R13 ;  /* 0x001acc0d01007387 */ /* 0x000fe20000100800 */
[----:B------:R-:W-:-:S03]  /*b180*/  IMAD R15, R15, UR10, RZ ;  /* 0x0000000a0f0f7c24 */ /* 0x000fc6000f8e02ff */
[----:B------:R-:W-:Y:S01]  /*b190*/  STL [R1+0x1ad0], R14 ;  /* 0x001ad00e01007387 */ /* 0x000fe20000100800 */
[----:B------:R-:W-:-:S03]  /*b1a0*/  IMAD R16, R16, UR10, RZ ;  /* 0x0000000a10107c24 */ /* 0x000fc6000f8e02ff */
[----:B------:R-:W-:Y:S01]  /*b1b0*/  STL [R1+0x1ad4], R15 ;  /* 0x001ad40f01007387 */ /* 0x000fe20000100800 */
[----:B------:R-:W-:-:S03]  /*b1c0*/  IMAD R17, R17, UR10, RZ ;  /* 0x0000000a11117c24 */ /* 0x000fc6000f8e02ff */
[----:B------:R-:W-:Y:S01]  /*b1d0*/  STL [R1+0x1ad8], R16 ;  /* 0x001ad81001007387 */ /* 0x000fe20000100800 */
[----:B------:R-:W-:-:S03]  /*b1e0*/  IMAD R18, R18, UR10, RZ ;  /* 0x0000000a12127c24 */ /* 0x000fc6000f8e02ff */
[----:B------:R-:W-:Y:S04]  /*b1f0*/  STL [R1+0x1adc], R17 ;  /* 0x001adc1101007387 */ /* 0x000fe80000100800 */
[----:B------:R-:W-:Y:S01]  /*b200*/  STL [R1+0x1ae0], R18 ;  /* 0x001ae01201007387 */ /* 0x000fe20000100800 */
[----:B---3--:R-:W-:Y:S02]  /*b210*/  IMAD R19, R19, UR10, RZ ;  /* 0x0000000a13137c24 */ /* 0x008fe4000f8e02ff */
[----:B----4-:R-:W-:-:S03]  /*b220*/  IMAD R20, R20, UR10, RZ ;  /* 0x0000000a14147c24 */ /* 0x010fc6000f8e02ff */
        /* <DEDUP_REMOVED lines=10> */
[----:B------:R0:W-:Y:S01]  /*b2d0*/  STL [R1+0x14], R4 ;  /* 0x0000140401007387 */ /* 0x0001e20000100800 */
[----:B-1----:R-:W-:-:S03]  /*b2e0*/  IMAD R5, R24, UR10, RZ ;  /* 0x0000000a18057c24 */ /* 0x002fc6000f8e02ff */
[----:B------:R1:W-:Y:S01]  /*b2f0*/  STL [R1+0x1c], R3 ;  /* 0x00001c0301007387 */ /* 0x0003e20000100800 */
[----:B0-----:R-:W-:-:S03]  /*b300*/  IMAD R4, R25, UR10, RZ ;  /* 0x0000000a19047c24 */ /* 0x001fc6000f8e02ff */
[----:B------:R0:W-:Y:S01]  /*b310*/  STL [R1+0x34], R5 ;  /* 0x0000340501007387 */ /* 0x0001e20000100800 */
[----:B-1----:R-:W-:-:S03]  /*b320*/  IMAD R3, R26, UR10, RZ ;  /* 0x0000000a1a037c24 */ /* 0x002fc6000f8e02ff */
[----:B------:R1:W-:Y:S04]  /*b330*/  STL [R1+0x44], R4 ;  /* 0x0000440401007387 */ /* 0x0003e80000100800 */
[----:B------:R3:W-:Y:S01]  /*b340*/  STL [R1+0x54], R3 ;  /* 0x0000540301007387 */ /* 0x0007e20000100800 */
[----:B0-----:R-:W-:Y:S02]  /*b350*/  IMAD R5, R29, UR10, RZ ;  /* 0x0000000a1d057c24 */ /* 0x001fe4000f8e02ff */
[----:B-1----:R-:W-:-:S03]  /*b360*/  IMAD R4, R28, UR10, RZ ;  /* 0x0000000a1c047c24 */ /* 0x002fc6000f8e02ff */
[----:B------:R-:W-:Y:S01]  /*b370*/  STL [R1+0x5c], R5 ;  /* 0x00005c0501007387 */ /* 0x000fe20000100800 */
[----:B---3--:R-:W-:-:S03]  /*b380*/  IMAD R3, R2, UR10, RZ ;  /* 0x0000000a02037c24 */ /* 0x008fc6000f8e02ff */
[----:B------:R-:W3:Y:S04]  /*b390*/  LDL.LU R2, [R1+0x174] ;  /* 0x0001740001027983 */ /* 0x000ee80000300800 */
[----:B------:R-:W-:Y:S04]  /*b3a0*/  STL [R1+0x64], R4 ;  /* 0x0000640401007387 */ /* 0x000fe80000100800 */
[----:B------:R-:W-:Y:S04]  /*b3b0*/  STL [R1+0x6c], R3 ;  /* 0x00006c0301007387 */ /* 0x000fe80000100800 */
[----:B------:R-:W4:Y:S01]  /*b3c0*/  LDL.LU R27, [R1+0x17c] ;  /* 0x00017c00011b7983 */ /* 0x000f220000300800 */
[----:B--2---:R-:W-:-:S03]  /*b3d0*/  IMAD R0, R0, UR10, RZ ;  /* 0x0000000a00007c24 */ /* 0x004fc6000f8e02ff */
[----:B----4-:R0:W-:Y:S04]  /*b3e0*/  STL [R1+0x1b00], R27 ;  /* 0x001b001b01007387 */ /* 0x0101e80000100800 */
[----:B------:R1:W-:Y:S04]  /*b3f0*/  STL [R1+0x74], R0 ;  /* 0x0000740001007387 */ /* 0x0003e80000100800 */
[----:B0-----:R-:W2:Y:S04]  /*b400*/  LDL.LU R27, [R1+0x178] ;  /* 0x00017800011b7983 */ /* 0x001ea80000300800 */
[----:B------:R-:W4:Y:S04]  /*b410*/  LDL.LU R22, [R1+0x180] ;  /* 0x0001800001167983 */ /* 0x000f280000300800 */
        /* <DEDUP_REMOVED lines=17> */
[----:B------:R-:W4:Y:S01]  /*b530*/  LDL.LU R4, [R1+0x1e4] ;  /* 0x0001e40001047983 */ /* 0x000f220000300800 */
[----:B---3--:R-:W-:-:S03]  /*b540*/  IMAD R2, R2, UR10, RZ ;  /* 0x0000000a02027c24 */ /* 0x008fc6000f8e02ff */
[----:B------:R-:W3:Y:S04]  /*b550*/  LDL.LU R3, [R1+0x1e0] ;  /* 0x0001e00001037983 */ /* 0x000ee80000300800 */
[----:B------:R-:W3:Y:S04]  /*b560*/  LDL.LU R23, [R1+0x1dc] ;  /* 0x0001dc0001177983 */ /* 0x000ee80000300800 */
[----:B------:R-:W3:Y:S04]  /*b570*/  LDL.LU R24, [R1+0x1cc] ;  /* 0x0001cc0001187983 */ /* 0x000ee80000300800 */
[----:B------:R-:W3:Y:S04]  /*b580*/  LDL.LU R25, [R1+0x1c8] ;  /* 0x0001c80001197983 */ /* 0x000ee80000300800 */
[----:B------:R-:W3:Y:S04]  /*b590*/  LDL.LU R26, [R1+0x1c4] ;  /* 0x0001c400011a7983 */ /* 0x000ee80000300800 */
[----:B------:R-:W3:Y:S04]  /*b5a0*/  LDL.LU R29, [R1+0x1b8] ;  /* 0x0001b800011d7983 */ /* 0x000ee80000300800 */
[----:B-1----:R-:W3:Y:S04]  /*b5b0*/  LDL.LU R0, [R1+0x1b4] ;  /* 0x0001b40001007983 */ /* 0x002ee80000300800 */
[----:B------:R-:W3:Y:S04]  /*b5c0*/  LDL.LU R28, [R1+0x1a8] ;  /* 0x0001a800011c7983 */ /* 0x000ee80000300800 */
[----:B------:R0:W-:Y:S04]  /*b5d0*/  STL [R1+0x80], R2 ;  /* 0x0000800201007387 */ /* 0x0001e80000100800 */
[----:B0-----:R-:W3:Y:S01]  /*b5e0*/  LDL.LU R2, [R1+0x1a0] ;  /* 0x0001a00001027983 */ /* 0x001ee20000300800 */
[----:B--2---:R-:W-:-:S05]  /*b5f0*/  IMAD R27, R27, UR10, RZ ;  /* 0x0000000a1b1b7c24 */ /* 0x004fca000f8e02ff */
[----:B------:R0:W-:Y:S04]  /*b600*/  STL [R1+0x88], R27 ;  /* 0x0000881b01007387 */ /* 0x0001e80000100800 */
[----:B0-----:R-:W2:Y:S01]  /*b610*/  LDL.LU R27, [R1+0x1b00] ;  /* 0x001b0000011b7983 */ /* 0x001ea20000300800 */
[----:B----4-:R-:W-:Y:S02]  /*b620*/  IMAD R5, R5, UR10, RZ ;  /* 0x0000000a05057c24 */ /* 0x010fe4000f8e02ff */
[----:B--2---:R-:W-:-:S05]  /*b630*/  IMAD R27, R27, UR10, RZ ;  /* 0x0000000a1b1b7c24 */ /* 0x004fca000f8e02ff */
[----:B------:R0:W-:Y:S02]  /*b640*/  STL [R1+0x90], R27 ;  /* 0x0000901b01007387 */ /* 0x0001e40000100800 */
[----:B0-----:R-:W-:Y:S02]  /*b650*/  IMAD R27, R22, UR10, RZ ;  /* 0x0000000a161b7c24 */ /* 0x001fe4000f8e02ff */
[----:B------:R-:W-:Y:S02]  /*b660*/  IMAD R22, R21, UR10, RZ ;  /* 0x0000000a15167c24 */ /* 0x000fe4000f8e02ff */
[----:B------:R-:W-:Y:S02]  /*b670*/  IMAD R21, R20, UR10, RZ ;  /* 0x0000000a14157c24 */ /* 0x000fe4000f8e02ff */
[----:B------:R-:W-:Y:S01]  /*b680*/  IMAD R20, R19, UR10, RZ ;  /* 0x0000000a13147c24 */ /* 0x000fe2000f8e02ff */
[----:B------:R-:W-:Y:S01]  /*b690*/  STL [R1+0xa8], R27 ;  /* 0x0000a81b01007387 */ /* 0x000fe20000100800 */
[----:B------:R-:W-:-:S02]  /*b6a0*/  IMAD R19, R18, UR10, RZ ;  /* 0x0000000a12137c24 */ /* 0x000fc4000f8e02ff */
[----:B------:R-:W-:Y:S01]  /*b6b0*/  IMAD R18, R17, UR10, RZ ;  /* 0x0000000a11127c24 */ /* 0x000fe2000f8e02ff */
[----:B------:R-:W-:Y:S01]  /*b6c0*/  STL [R1+0xc0], R22 ;  /* 0x0000c01601007387 */ /* 0x000fe20000100800 */
[----:B------:R-:W-:Y:S02]  /*b6d0*/  IMAD R17, R16, UR10, RZ ;  /* 0x0000000a10117c24 */ /* 0x000fe4000f8e02ff */
[----:B------:R-:W-:Y:S01]  /*b6e0*/  IMAD R16, R15, UR10, RZ ;  /* 0x0000000a0f107c24 */ /* 0x000fe2000f8e02ff */
[----:B------:R-:W-:Y:S01]  /*b6f0*/  STL [R1+0xc8], R21 ;  /* 0x0000c81501007387 */ /* 0x000fe20000100800 */
[----:B------:R-:W-:Y:S02]  /*b700*/  IMAD R15, R14, UR10, RZ ;  /* 0x0000000a0e0f7c24 */ /* 0x000fe4000f8e02ff */
[----:B------:R-:W-:Y:S01]  /*b710*/  IMAD R14, R13, UR10, RZ ;  /* 0x0000000a0d0e7c24 */ /* 0x000fe2000f8e02ff */
        /* <DEDUP_REMOVED lines=17> */
[----:B---3--:R-:W-:-:S03]  /*b830*/  IMAD R4, R3, UR10, RZ ;  /* 0x0000000a03047c24 */ /* 0x008fc6000f8e02ff */
[----:B------:R-:W-:Y:S04]  /*b840*/  STL [R1+0x124], R11 ;  /* 0x0001240b01007387 */ /* 0x000fe80000100800 */
[----:B------:R-:W-:Y:S04]  /*b850*/  STL [R1+0x128], R10 ;  /* 0x0001280a01007387 */ /* 0x000fe80000100800 */
[----:B------:R-:W-:Y:S04]  /*b860*/  STL [R1+0x12c], R9 ;  /* 0x00012c0901007387 */ /* 0x000fe80000100800 */
[----:B------:R-:W-:Y:S04]  /*b870*/  STL [R1+0x134], R8 ;  /* 0x0001340801007387 */ /* 0x000fe80000100800 */
[----:B------:R-:W-:Y:S01]  /*b880*/  STL [R1+0x13c], R7 ;  /* 0x00013c0701007387 */ /* 0x000fe20000100800 */
[----:B------:R-:W-:-:S03]  /*b890*/  IMAD R3, R24, UR10, RZ ;  /* 0x0000000a18037c24 */ /* 0x000fc6000f8e02ff */
[----:B------:R0:W-:Y:S04]  /*b8a0*/  STL [R1+0x140], R5 ;  /* 0x0001400501007387 */ /* 0x0001e80000100800 */
[----:B------:R-:W-:Y:S04]  /*b8b0*/  STL [R1+0x16c], R6 ;  /* 0x00016c0601007387 */ /* 0x000fe80000100800 */
[----:B------:R1:W-:Y:S01]  /*b8c0*/  STL [R1+0x170], R4 ;  /* 0x0001700401007387 */ /* 0x0003e20000100800 */
[----:B0-----:R-:W-:-:S05]  /*b8d0*/  IMAD R5, R23, UR10, RZ ;  /* 0x0000000a17057c24 */ /* 0x001fca000f8e02ff */
[----:B------:R0:W-:Y:S01]  /*b8e0*/  STL [R1+0x174], R5 ;  /* 0x0001740501007387 */ /* 0x0001e20000100800 */
[----:B-1----:R-:W-:-:S03]  /*b8f0*/  IMAD R4, R25, UR10, RZ ;  /* 0x0000000a19047c24 */ /* 0x002fc6000f8e02ff */
[----:B------:R1:W-:Y:S04]  /*b900*/  STL [R1+0x178], R3 ;  /* 0x0001780301007387 */ /* 0x0003e80000100800 */
[----:B------:R2:W-:Y:S01]  /*b910*/  STL [R1+0x17c], R4 ;  /* 0x00017c0401007387 */ /* 0x0005e20000100800 */
[----:B0-----:R-:W-:Y:S02]  /*b920*/  IMAD R5, R26, UR10, RZ ;  /* 0x0000000a1a057c24 */ /* 0x001fe4000f8e02ff */
[----:B-1----:R-:W-:-:S03]  /*b930*/  IMAD R3, R29, UR10, RZ ;  /* 0x0000000a1d037c24 */ /* 0x002fc6000f8e02ff */
[----:B------:R-:W-:Y:S01]  /*b940*/  STL [R1+0x180], R5 ;  /* 0x0001800501007387 */ /* 0x000fe20000100800 */
[----:B--2---:R-:W-:-:S03]  /*b950*/  IMAD R4, R0, UR10, RZ ;  /* 0x0000000a00047c24 */ /* 0x004fc6000f8e02ff */
[----:B------:R-:W2:Y:S04]  /*b960*/  LDL.LU R0, [R1+0x190] ;  /* 0x0001900001007983 */ /* 0x000ea80000300800 */
[----:B------:R0:W-:Y:S04]  /*b970*/  STL [R1+0x188], R3 ;  /* 0x0001880301007387 */ /* 0x0001e80000100800 */
[----:B------:R-:W-:Y:S04]  /*b980*/  STL [R1+0x18c], R4 ;  /* 0x00018c0401007387 */ /* 0x000fe80000100800 */
[----:B------:R-:W3:Y:S01]  /*b990*/  LDL.LU R27, [R1+0x168] ;  /* 0x00016800011b7983 */ /* 0x000ee20000300800 */
[----:B0-----:R-:W-:-:S02]  /*b9a0*/  IMAD R3, R28, UR10, RZ ;  /* 0x0000000a1c037c24 */ /* 0x001fc4000f8e02ff */
[----:B------:R-:W-:-:S03]  /*b9b0*/  IMAD R2, R2, UR10, RZ ;  /* 0x0000000a02027c24 */ /* 0x000fc6000f8e02ff */
[----:B------:R-:W-:Y:S04]  /*b9c0*/  STL [R1+0x194], R3 ;  /* 0x0001940301007387 */ /* 0x000fe80000100800 */
[----:B---3--:R0:W-:Y:S04]  /*b9d0*/  STL [R1+0x1afc], R27 ;  /* 0x001afc1b01007387 */ /* 0x0081e80000100800 */
[----:B------:R1:W-:Y:S04]  /*b9e0*/  STL [R1+0x198], R2 ;  /* 0x0001980201007387 */ /* 0x0003e80000100800 */
[----:B0-----:R-:W3:Y:S04]  /*b9f0*/  LDL.LU R27, [R1+0x184] ;  /* 0x00018400011b7983 */ /* 0x001ee80000300800 */
        /* <DEDUP_REMOVED lines=19> */
[----:B--2---:R-:W-:-:S03]  /*bb30*/  IMAD R0, R0, UR10, RZ ;  /* 0x0000000a00007c24 */ /* 0x004fc6000f8e02ff */
[----:B------:R-:W2:Y:S04]  /*bb40*/  LDL.LU R3, [R1+0xe4] ;  /* 0x0000e40001037983 */ /* 0x000ea80000300800 */
[----:B------:R-:W2:Y:S04]  /*bb50*/  LDL.LU R23, [R1+0xe0] ;  /* 0x0000e00001177983 */ /* 0x000ea80000300800 */
[----:B------:R-:W2:Y:S04]  /*bb60*/  LDL.LU R24, [R1+0xdc] ;  /* 0x0000dc0001187983 */ /* 0x000ea80000300800 */
[----:B------:R-:W2:Y:S04]  /*bb70*/  LDL.LU R25, [R1+0xd4] ;  /* 0x0000d40001197983 */ /* 0x000ea80000300800 */
[----:B------:R-:W2:Y:S04]  /*bb80*/  LDL.LU R26, [R1+0xcc] ;  /* 0x0000cc00011a7983 */ /* 0x000ea80000300800 */
[----:B-1----:R-:W2:Y:S04]  /*bb90*/  LDL.LU R2, [R1+0xc4] ;  /* 0x0000c40001027983 */ /* 0x002ea80000300800 */
[----:B------:R-:W2:Y:S04]  /*bba0*/  LDL.LU R29, [R1+0xbc] ;  /* 0x0000bc00011d7983 */ /* 0x000ea80000300800 */
[----:B------:R-:W2:Y:S04]  /*bbb0*/  LDL.LU R28, [R1+0xb8] ;  /* 0x0000b800011c7983 */ /* 0x000ea80000300800 */
[----:B------:R0:W-:Y:S04]  /*bbc0*/  STL [R1+0x190], R0 ;  /* 0x0001900001007387 */ /* 0x0001e80000100800 */
[----:B0-----:R-:W2:Y:S01]  /*bbd0*/  LDL.LU R0, [R1+0xb4] ;  /* 0x0000b40001007983 */ /* 0x001ea20000300800 */
[----:B---3--:R-:W-:-:S05]  /*bbe0*/  IMAD R27, R27, UR10, RZ ;  /* 0x0000000a1b1b7c24 */ /* 0x008fca000f8e02ff */
[----:B------:R0:W-:Y:S04]  /*bbf0*/  STL [R1+0x184], R27 ;  /* 0x0001841b01007387 */ /* 0x0001e80000100800 */
[----:B0-----:R-:W3:Y:S01]  /*bc00*/  LDL.LU R27, [R1+0x1afc] ;  /* 0x001afc00011b7983 */ /* 0x001ee20000300800 */
[----:B----4-:R-:W-:Y:S02]  /*bc10*/  IMAD R22, R22, UR10, RZ ;  /* 0x0000000a16167c24 */ /* 0x010fe4000f8e02ff */
[----:B---3--:R-:W-:-:S05]  /*bc20*/  IMAD R27, R27, UR10, RZ ;  /* 0x0000000a1b1b7c24 */ /* 0x008fca000f8e02ff */
[----:B------:R0:W-:Y:S04]  /*bc30*/  STL [R1+0x168], R27 ;  /* 0x0001681b01007387 */ /* 0x0001e80000100800 */
[----:B------:R1:W-:Y:S01]  /*bc40*/  STL [R1+0x164], R22 ;  /* 0x0001641601007387 */ /* 0x0003e20000100800 */
[----:B0-----:R-:W-:Y:S02]  /*bc50*/  IMAD R27, R21, UR10, RZ ;  /* 0x0000000a151b7c24 */ /* 0x001fe4000f8e02ff */
[----:B------:R-:W-:Y:S02]  /*bc60*/  IMAD R21, R19, UR10, RZ ;  /* 0x0000000a13157c24 */ /* 0x000fe4000f8e02ff */
[----:B-1----:R-:W-:Y:S02]  /*bc70*/  IMAD R22, R20, UR10, RZ ;  /* 0x0000000a14167c24 */ /* 0x002fe4000f8e02ff */
        /* <DEDUP_REMOVED lines=27> */
[----:B--2---:R-:W-:-:S03]  /*be30*/  IMAD R5, R3, UR10, RZ ;  /* 0x0000000a03057c24 */ /* 0x004fc6000f8e02ff */
[----:B------:R-:W-:Y:S01]  /*be40*/  STL [R1+0xfc], R11 ;  /* 0x0000fc0b01007387 */ /* 0x000fe20000100800 */
[----:B------:R-:W-:-:S03]  /*be50*/  IMAD R4, R23, UR10, RZ ;  /* 0x0000000a17047c24 */ /* 0x000fc6000f8e02ff */
[----:B------:R-:W-:Y:S04]  /*be60*/  STL [R1+0xf8], R10 ;  /* 0x0000f80a01007387 */ /* 0x000fe80000100800 */
[----:B------:R-:W-:Y:S01]  /*be70*/  STL [R1+0xf4], R9 ;  /* 0x0000f40901007387 */ /* 0x000fe20000100800 */
[----:B------:R-:W-:-:S03]  /*be80*/  IMAD R3, R24, UR10, RZ ;  /* 0x0000000a18037c24 */ /* 0x000fc6000f8e02ff */
[----:B------:R-:W-:Y:S04]  /*be90*/  STL [R1+0xf0], R8 ;  /* 0x0000f00801007387 */ /* 0x000fe80000100800 */
[----:B------:R-:W-:Y:S04]  /*bea0*/  STL [R1+0xec], R7 ;  /* 0x0000ec0701007387 */ /* 0x000fe80000100800 */
[----:B------:R-:W-:Y:S04]  /*beb0*/  STL [R1+0xe8], R6 ;  /* 0x0000e80601007387 */ /* 0x000fe80000100800 */
[----:B------:R0:W-:Y:S04]  /*bec0*/  STL [R1+0xe4], R5 ;  /* 0x0000e40501007387 */ /* 0x0001e80000100800 */
[----:B------:R1:W-:Y:S01]  /*bed0*/  STL [R1+0xe0], R4 ;  /* 0x0000e00401007387 */ /* 0x0003e20000100800 */
[----:B0-----:R-:W-:-:S03]  /*bee0*/  IMAD R5, R25, UR10, RZ ;  /* 0x0000000a19057c24 */ /* 0x001fc6000f8e02ff */
[----:B------:R0:W-:Y:S01]  /*bef0*/  STL [R1+0xdc], R3 ;  /* 0x0000dc0301007387 */ /* 0x0001e20000100800 */
[----:B-1----:R-:W-:-:S03]  /*bf00*/  IMAD R4, R26, UR10, RZ ;  /* 0x0000000a1a047c24 */ /* 0x002fc6000f8e02ff */
[----:B------:R-:W-:Y:S01]  /*bf10*/  STL [R1+0xd4], R5 ;  /* 0x0000d40501007387 */ /* 0x000fe20000100800 */
[----:B0-----:R-:W-:-:S03]  /*bf20*/  IMAD R3, R2, UR10, RZ ;  /* 0x0000000a02037c24 */ /* 0x001fc6000f8e02ff */
[----:B------:R-:W2:Y:S04]  /*bf30*/  LDL.LU R2, [R1+0xb0] ;  /* 0x0000b00001027983 */ /* 0x000ea80000300800 */
[----:B------:R0:W-:Y:S04]  /*bf40*/  STL [R1+0xcc], R4 ;  /* 0x0000cc0401007387 */ /* 0x0001e80000100800 */
[----:B------:R1:W-:Y:S01]  /*bf50*/  STL [R1+0xc4], R3 ;  /* 0x0000c40301007387 */ /* 0x0003e20000100800 */
[----:B0-----:R-:W-:-:S05]  /*bf60*/  IMAD R4, R29, UR10, RZ ;  /* 0x0000000a1d047c24 */ /* 0x001fca000f8e02ff */
[----:B------:R-:W-:Y:S04]  /*bf70*/  STL [R1+0xbc], R4 ;  /* 0x0000bc0401007387 */ /* 0x000fe80000100800 */
[----:B------:R-:W3:Y:S01]  /*bf80*/  LDL.LU R27, [R1+0xa4] ;  /* 0x0000a400011b7983 */ /* 0x000ee20000300800 */
[----:B-1----:R-:W-:Y:S02]  /*bf90*/  IMAD R3, R28, UR10, RZ ;  /* 0x0000000a1c037c24 */ /* 0x002fe4000f8e02ff */
        /* <DEDUP_REMOVED lines=33> */
[----:B0-----:R-:W2:Y:S04]  /*c1b0*/  LDL.LU R5, [R1+0x4] ;  /* 0x0000040001057983 */ /* 0x001ea80000300800 */
[----:B------:R-:W2:Y:S01]  /*c1c0*/  LDL.LU R6, [R1] ;  /* 0x0000000001067983 */ /* 0x000ea20000300800 */
[----:B---3--:R-:W-:-:S05]  /*c1d0*/  IMAD R27, R27, UR10, RZ ;  /* 0x0000000a1b1b7c24 */ /* 0x008fca000f8e02ff */
[----:B------:R0:W-:Y:S04]  /*c1e0*/  STL [R1+0xac], R27 ;  /* 0x0000ac1b01007387 */ /* 0x0001e80000100800 */
[----:B0-----:R-:W3:Y:S01]  /*c1f0*/  LDL.LU R27, [R1+0x1af8] ;  /* 0x001af800011b7983 */ /* 0x001ee20000300800 */
[----:B----4-:R-:W-:Y:S02]  /*c200*/  IMAD R22, R22, UR10, RZ ;  /* 0x0000000a16167c24 */ /* 0x010fe4000f8e02ff */
[----:B------:R-:W-:Y:S02]  /*c210*/  IMAD R21, R21, UR10, RZ ;  /* 0x0000000a15157c24 */ /* 0x000fe4000f8e02ff */
[----:B------:R-:W-:Y:S02]  /*c220*/  IMAD R20, R20, UR10, RZ ;  /* 0x0000000a14147c24 */ /* 0x000fe4000f8e02ff */
[----:B------:R-:W-:-:S02]  /*c230*/  IMAD R19, R19, UR10, RZ ;  /* 0x0000000a13137c24 */ /* 0x000fc4000f8e02ff */
[----:B------:R-:W-:Y:S02]  /*c240*/  IMAD R18, R18, UR10, RZ ;  /* 0x0000000a12127c24 */ /* 0x000fe4000f8e02ff */
[----:B------:R-:W-:Y:S02]  /*c250*/  IMAD R17, R17, UR10, RZ ;  /* 0x0000000a11117c24 */ /* 0x000fe4000f8e02ff */
[----:B------:R-:W-:Y:S02]  /*c260*/  IMAD R16, R16, UR10, RZ ;  /* 0x0000000a10107c24 */ /* 0x000fe4000f8e02ff */
        /* <DEDUP_REMOVED lines=11> */
[----:B--2---:R-:W-:Y:S02]  /*c320*/  IMAD R24, R24, UR10, RZ ;  /* 0x0000000a18187c24 */ /* 0x004fe4000f8e02ff */
[----:B------:R-:W-:Y:S02]  /*c330*/  IMAD R25, R25, UR10, RZ ;  /* 0x0000000a19197c24 */ /* 0x000fe4000f8e02ff */
[----:B------:R-:W-:Y:S02]  /*c340*/  IMAD R26, R26, UR10, RZ ;  /* 0x0000000a1a1a7c24 */ /* 0x000fe4000f8e02ff */
[----:B------:R-:W-:-:S02]  /*c350*/  IMAD R0, R0, UR10, RZ ;  /* 0x0000000a00007c24 */ /* 0x000fc4000f8e02ff */
[----:B---3--:R-:W-:-:S05]  /*c360*/  IMAD R27, R27, UR10, RZ ;  /* 0x0000000a1b1b7c24 */ /* 0x008fca000f8e02ff */
        /* <DEDUP_REMOVED lines=45> */
[----:B0-----:R-:W2:Y:S02]  /*c640*/  LDL.LU R0, [R1+0x1a9c] ;  /* 0x001a9c0001007983 */ /* 0x001ea40000300800 */
[----:B--2---:R-:W-:-:S05]  /*c650*/  IMAD R0, R0, UR10, RZ ;  /* 0x0000000a00007c24 */ /* 0x004fca000f8e02ff */
[----:B------:R0:W-:Y:S04]  /*c660*/  STL [R1+0x10], R0 ;  /* 0x0000100001007387 */ /* 0x0001e80000100800 */
[----:B0-----:R-:W2:Y:S01]  /*c670*/  LDL.LU R0, [R1+0x1a98] ;  /* 0x001a980001007983 */ /* 0x001ea20000300800 */
[----:B------:R-:W-:-:S05]  /*c680*/  IMAD R2, R2, UR10, RZ ;  /* 0x0000000a02027c24 */ /* 0x000fca000f8e02ff */
[----:B------:R2:W-:Y:S02]  /*c690*/  STL [R1+0x8], R2 ;  /* 0x0000080201007387 */ /* 0x0005e40000100800 */
[----:B--2---:R-:W-:-:S05]  /*c6a0*/  LEA R2, P1, R4, R0, 0x1 ;  /* 0x0000000004027211 */ /* 0x004fca00078208ff */
[----:B------:R0:W-:Y:S02]  /*c6b0*/  STL [R1+0x1a4c], R2 ;  /* 0x001a4c0201007387 */ /* 0x0001e40000100800 */
[----:B0-----:R-:W-:-:S05]  /*c6c0*/  LEA R2, P2, R5, R0, 0x1 ;  /* 0x0000000005027211 */ /* 0x001fca00078408ff */
        /* <DEDUP_REMOVED lines=10> */
[----:B------:R0:W-:Y:S04]  /*c770*/  STL [R1+0x1a48], R2 ;  /* 0x001a480201007387 */ /* 0x0001e80000100800 */
[----:B0-----:R-:W2:Y:S02]  /*c780*/  LDL.LU R2, [R1+0x1a94] ;  /* 0x001a940001027983 */ /* 0x001ea40000300800 */
[----:B--2---:R-:W-:-:S05]  /*c790*/  LEA.HI.X.SX32 R4, R4, R2, 0x1, P1 ;  /* 0x0000000204047211 */ /* 0x004fca00008f0eff */
[----:B------:R0:W-:Y:S02]  /*c7a0*/  STL [R1+0x1a30], R4 ;  /* 0x001a300401007387 */ /* 0x0001e40000100800 */
[----:B0-----:R-:W-:-:S05]  /*c7b0*/  LEA R4, P1, R3, R0, 0x1 ;  /* 0x0000000003047211 */ /* 0x001fca00078208ff */
[----:B------:R0:W-:Y:S04]  /*c7c0*/  STL [R1+0x1a2c], R4 ;  /* 0x001a2c0401007387 */ /* 0x0001e80000100800 */
[----:B0-----:R-:W2:Y:S01]  /*c7d0*/  LDL.LU R4, [R1+0x1a90] ;  /* 0x001a900001047983 */ /* 0x001ea20000300800 */
[----:B------:R-:W-:-:S05]  /*c7e0*/  LEA.HI.X.SX32 R5, R5, R2, 0x1, P2 ;  /* 0x0000000205057211 */ /* 0x000fca00010f0eff */
[----:B------:R2:W-:Y:S02]  /*c7f0*/  STL [R1+0x1a24], R5 ;  /* 0x001a240501007387 */ /* 0x0005e40000100800 */
[----:B--2---:R-:W-:-:S05]  /*c800*/  LEA R5, P2, R4, R0, 0x1 ;  /* 0x0000000004057211 */ /* 0x004fca00078408ff */
        /* <DEDUP_REMOVED lines=10> */
[----:B------:R0:W-:Y:S02]  /*c8b0*/  STL [R1+0x1a18], R26 ;  /* 0x001a181a01007387 */ /* 0x0001e40000100800 */
[----:B0-----:R-:W-:Y:S02]  /*c8c0*/  LEA.HI.X.SX32 R26, R25, R2, 0x1, P5 ;  /* 0x00000002191a7211 */ /* 0x001fe400028f0eff */
[----:B------:R-:W-:-:S03]  /*c8d0*/  LEA R25, P5, R7, R0, 0x1 ;  /* 0x0000000007197211 */ /* 0x000fc600078a08ff */
[----:B------:R0:W-:Y:S04]  /*c8e0*/  STL [R1+0x1a0c], R26 ;  /* 0x001a0c1a01007387 */ /* 0x0001e80000100800 */
[----:B------:R1:W-:Y:S01]  /*c8f0*/  STL [R1+0x1a10], R25 ;  /* 0x001a101901007387 */ /* 0x0003e20000100800 */
[----:B0-----:R-:W-:Y:S02]  /*c900*/  LEA.HI.X.SX32 R26, R24, R2, 0x1, P6 ;  /* 0x00000002181a7211 */ /* 0x001fe400030f0eff */
[----:B------:R-:W-:Y:S02]  /*c910*/  LEA R24, P6, R8, R0, 0x1 ;  /* 0x0000000008187211 */ /* 0x000fe400078c08ff */
[----:B-1----:R-:W-:Y:S01]  /*c920*/  LEA.HI.X.SX32 R25, R23, R2, 0x1, P0 ;  /* 0x0000000217197211 */ /* 0x002fe200000f0eff */
[----:B------:R-:W-:Y:S01]  /*c930*/  STL [R1+0x1a04], R26 ;  /* 0x001a041a01007387 */ /* 0x000fe20000100800 */
[----:B------:R-:W-:-:S03]  /*c940*/  LEA R23, P0, R9, R0, 0x1 ;  /* 0x0000000009177211 */ /* 0x000fc600078008ff */
[----:B------:R0:W-:Y:S04]  /*c950*/  STL [R1+0x1a08], R24 ;  /* 0x001a081801007387 */ /* 0x0001e80000100800 */
[----:B------:R-:W-:Y:S01]  /*c960*/  STL [R1+0x19fc], R25 ;  /* 0x0019fc1901007387 */ /* 0x000fe20000100800 */
[----:B0-----:R-:W-:Y:S02]  /*c970*/  LEA.HI.X.SX32 R24, R3, R2, 0x1, P1 ;  /* 0x0000000203187211 */ /* 0x001fe400008f0eff */
[----:B------:R-:W-:Y:S01]  /*c980*/  LEA R3, P1, R10, R0, 0x1 ;  /* 0x000000000a037211 */ /* 0x000fe200078208ff */
[----:B------:R0:W-:Y:S04]  /*c990*/  STL [R1+0x1a00], R23 ;  /* 0x001a001701007387 */ /* 0x0001e80000100800 */
[----:B------:R-:W-:Y:S04]  /*c9a0*/  STL [R1+0x19f4], R24 ;  /* 0x0019f41801007387 */ /* 0x000fe80000100800 */
[----:B------:R1:W-:Y:S01]  /*c9b0*/  STL [R1+0x19f8], R3 ;  /* 0x0019f80301007387 */ /* 0x0003e20000100800 */
[----:B0-----:R-:W-:-:S02]  /*c9c0*/  LEA.HI.X.SX32 R23, R4, R2, 0x1, P2 ;  /* 0x0000000204177211 */ /* 0x001fc400010f0eff */
[----:B------:R-:W-:-:S03]  /*c9d0*/  LEA R4, P2, R11, R0, 0x1 ;  /* 0x000000000b047211 */ /* 0x000fc600078408ff */
[----:B------:R-:W-:Y:S01]  /*c9e0*/  STL [R1+0x19ec], R23 ;  /* 0x0019ec1701007387 */ /* 0x000fe20000100800 */
[----:B-1----:R-:W-:Y:S02]  /*c9f0*/  LEA.HI.X.SX32 R3, R5, R2, 0x1, P3 ;  /* 0x0000000205037211 */ /* 0x002fe400018f0eff */
[----:B------:R-:W-:Y:S01]  /*ca00*/  LEA R5, P3, R12, R0, 0x1 ;  /* 0x000000000c057211 */ /* 0x000fe200078608ff */
[----:B------:R0:W-:Y:S04]  /*ca10*/  STL [R1+0x19f0], R4 ;  /* 0x0019f00401007387 */ /* 0x0001e80000100800 */
[----:B------:R1:W-:Y:S04]  /*ca20*/  STL [R1+0x19e4], R3 ;  /* 0x0019e40301007387 */ /* 0x0003e80000100800 */
[----:B------:R2:W-:Y:S01]  /*ca30*/  STL [R1+0x19e8], R5 ;  /* 0x0019e80501007387 */ /* 0x0005e20000100800 */
[----:B0-----:R-:W-:-:S02]  /*ca40*/  LEA.HI.X.SX32 R4, R6, R2, 0x1, P4 ;  /* 0x0000000206047211 */ /* 0x001fc400020f0eff */
[----:B-1----:R-:W-:-:S03]  /*ca50*/  LEA R3, P4, R13, R0, 0x1 ;  /* 0x000000000d037211 */ /* 0x002fc600078808ff */
[----:B------:R0:W-:Y:S01]  /*ca60*/  STL [R1+0x19dc], R4 ;  /* 0x0019dc0401007387 */ /* 0x0001e20000100800 */
[----:B--2---:R-:W-:-:S03]  /*ca70*/  LEA.HI.X.SX32 R5, R7, R2, 0x1, P5 ;  /* 0x0000000207057211 */ /* 0x004fc600028f0eff */
[----:B------:R1:W-:Y:S04]  /*ca80*/  STL [R1+0x19e0], R3 ;  /* 0x0019e00301007387 */ /* 0x0003e80000100800 */
[----:B------:R-:W-:Y:S01]  /*ca90*/  STL [R1+0x19d4], R5 ;  /* 0x0019d40501007387 */ /* 0x000fe20000100800 */
[----:B0-----:R-:W-:Y:S02]  /*caa0*/  LEA R4, P5, R14, R0, 0x1 ;  /* 0x000000000e047211 */ /* 0x001fe400078a08ff */
[-C--:B-1----:R-:W-:Y:S02]  /*cab0*/  LEA.HI.X.SX32 R3, R8, R2.reuse, 0x1, P6 ;  /* 0x0000000208037211 */ /* 0x082fe400030f0eff */
[----:B------:R-:W2:Y:S04]  /*cac0*/  LDL.LU R8, [R1+0x14] ;  /* 0x0000140001087983 */ /* 0x000ea80000300800 */
[----:B------:R0:W-:Y:S04]  /*cad0*/  STL [R1+0x19d8], R4 ;  /* 0x0019d80401007387 */ /* 0x0001e80000100800 */
[----:B------:R-:W2:Y:S04]  /*cae0*/  LDL.LU R7, [R1+0x1c] ;  /* 0x00001c0001077983 */ /* 0x000ea80000300800 */
[----:B------:R1:W-:Y:S01]  /*caf0*/  STL [R1+0x19cc], R3 ;  /* 0x0019cc0301007387 */ /* 0x0003e20000100800 */
[----:B0-----:R-:W-:-:S03]  /*cb00*/  LEA.HI.X.SX32 R4, R9, R2, 0x1, P0 ;  /* 0x0000000209047211 */ /* 0x001fc600000f0eff */
[----:B------:R-:W2:Y:S01]  /*cb10*/  LDL.LU R6, [R1+0x34] ;  /* 0x0000340001067983 */ /* 0x000ea20000300800 */
[----:B-1----:R-:W-:-:S05]  /*cb20*/  LEA R3, P6, R15, R0, 0x1 ;  /* 0x000000000f037211 */ /* 0x002fca00078c08ff */
[----:B------:R0:W-:Y:S04]  /*cb30*/  STL [R1+0x19d0], R3 ;  /* 0x0019d00301007387 */ /* 0x0001e80000100800 */
[----:B------:R1:W-:Y:S04]  /*cb40*/  STL [R1+0x19c4], R4 ;  /* 0x0019c40401007387 */ /* 0x0003e80000100800 */
[----:B------:R-:W2:Y:S01]  /*cb50*/  LDL.LU R5, [R1+0x44] ;  /* 0x0000440001057983 */ /* 0x000ea20000300800 */
[----:B0-----:R-:W-:Y:S02]  /*cb60*/  LEA R3, P0, R16, R0, 0x1 ;  /* 0x0000000010037211 */ /* 0x001fe400078008ff */
[----:B-1----:R-:W-:-:S03]  /*cb70*/  LEA.HI.X.SX32 R4, R10, R2, 0x1, P1 ;  /* 0x000000020a047211 */ /* 0x002fc600008f0eff */
[----:B------:R0:W-:Y:S04]  /*cb80*/  STL [R1+0x19c8], R3 ;  /* 0x0019c80301007387 */ /* 0x0001e80000100800 */
[----:B------:R1:W-:Y:S04]  /*cb90*/  STL [R1+0x19bc], R4 ;  /* 0x0019bc0401007387 */ /* 0x0003e80000100800 */
[----:B------:R-:W2:Y:S01]  /*cba0*/  LDL.LU R25, [R1+0x54] ;  /* 0x0000540001197983 */ /* 0x000ea20000300800 */
[----:B0-----:R-:W-:Y:S02]  /*cbb0*/  LEA R3, P1, R17, R0, 0x1 ;  /* 0x0000000011037211 */ /* 0x001fe400078208ff */
[----:B-1----:R-:W-:-:S03]  /*cbc0*/  LEA.HI.X.SX32 R4, R11, R2, 0x1, P2 ;  /* 0x000000020b047211 */ /* 0x002fc600010f0eff */
[----:B------:R0:W-:Y:S04]  /*cbd0*/  STL [R1+0x19c0], R3 ;  /* 0x0019c00301007387 */ /* 0x0001e80000100800 */
[----:B------:R1:W-:Y:S01]  /*cbe0*/  STL [R1+0x19b4], R4 ;  /* 0x0019b40401007387 */ /* 0x0003e20000100800 */
[----:B0-----:R-:W-:Y:S02]  /*cbf0*/  LEA R3, P2, R18, R0, 0x1 ;  /* 0x0000000012037211 */ /* 0x001fe400078408ff */
[----:B-1----:R-:W-:Y:S02]  /*cc00*/  LEA.HI.X.SX32 R4, R12, R2, 0x1, P3 ;  /* 0x000000020c047211 */ /* 0x002fe400018f0eff */
[----:B------:R-:W-:Y:S01]  /*cc10*/  LEA R9, P3, R19, R0, 0x1 ;  /* 0x0000000013097211 */ /* 0x000fe200078608ff */
[----:B------:R0:W-:Y:S04]  /*cc20*/  STL [R1+0x19b8], R3 ;  /* 0x0019b80301007387 */ /* 0x0001e80000100800 */
[----:B------:R1:W-:Y:S01]  /*cc30*/  STL [R1+0x19ac], R4 ;  /* 0x0019ac0401007387 */ /* 0x0003e20000100800 */
[----:B0-----:R-:W-:-:S02]  /*cc40*/  LEA.HI.X.SX32 R3, R13, R2, 0x1, P4 ;  /* 0x000000020d037211 */ /* 0x001fc400020f0eff */
[----:B------:R-:W-:Y:S01]  /*cc50*/  LEA R10, P4, R20, R0, 0x1 ;  /* 0x00000000140a7211 */ /* 0x000fe200078808ff */
[----:B-1----:R-:W2:Y:S04]  /*cc60*/  LDL.LU R4, [R1+0x64] ;  /* 0x0000640001047983 */ /* 0x002ea80000300800 */
[----:B------:R0:W-:Y:S04]  /*cc70*/  STL [R1+0x19b0], R9 ;  /* 0x0019b00901007387 */ /* 0x0001e80000100800 */
[----:B------:R1:W-:Y:S01]  /*cc80*/  STL [R1+0x19a4], R3 ;  /* 0x0019a40301007387 */ /* 0x0003e20000100800 */
[----:B0-----:R-:W-:-:S03]  /*cc90*/  LEA.HI.X.SX32 R9, R14, R2, 0x1, P5 ;  /* 0x000000020e097211 */ /* 0x001fc600028f0eff */
[----:B-1----:R-:W2:Y:S04]  /*cca0*/  LDL.LU R3, [R1+0x6c] ;  /* 0x00006c0001037983 */ /* 0x002ea80000300800 */
[----:B------:R-:W-:Y:S04]  /*ccb0*/  STL [R1+0x19a8], R10 ;  /* 0x0019a80a01007387 */ /* 0x000fe80000100800 */
[----:B------:R0:W-:Y:S02]  /*ccc0*/  STL [R1+0x199c], R9 ;  /* 0x00199c0901007387 */ /* 0x0001e40000100800 */
[----:B0-----:R-:W-:-:S02]  /*ccd0*/  LEA.HI.X.SX32 R9, R15, R2, 0x1, P6 ;  /* 0x000000020f097211 */ /* 0x001fc400030f0eff */
[----:B------:R-:W2:Y:S01]  /*cce0*/  LDL.LU R15, [R1+0x5c] ;  /* 0x00005c00010f7983 */ /* 0x000ea20000300800 */
[----:B----4-:R-:W-:-:S05]  /*ccf0*/  LEA R10, P5, R21, R0, 0x1 ;  /* 0x00000000150a7211 */ /* 0x010fca00078a08ff */
[----:B------:R3:W-:Y:S04]  /*cd00*/  STL [R1+0x19a0], R10 ;  /* 0x0019a00a01007387 */ /* 0x0007e80000100800 */
[----:B------:R-:W4:Y:S04]  /*cd10*/  LDL.LU R23, [R1+0x74] ;  /* 0x0000740001177983 */ /* 0x000f280000300800 */
[----:B------:R0:W-:Y:S01]  /*cd20*/  STL [R1+0x1994], R9 ;  /* 0x0019940901007387 */ /* 0x0001e20000100800 */
[----:B---3--:R-:W-:-:S03]  /*cd30*/  LEA R10, P6, R22, R0, 0x1 ;  /* 0x00000000160a7211 */ /* 0x008fc600078c08ff */
[----:B------:R-:W3:Y:S01]  /*cd40*/  LDL.LU R24, [R1+0x80] ;  /* 0x0000800001187983 */ /* 0x000ee20000300800 */
[----:B0-----:R-:W-:-:S03]  /*cd50*/  LEA.HI.X.SX32 R9, R16, R2, 0x1, P0 ;  /* 0x0000000210097211 */ /* 0x001fc600000f0eff */
[----:B------:R0:W-:Y:S04]  /*cd60*/  STL [R1+0x1998], R10 ;  /* 0x0019980a01007387 */ /* 0x0001e80000100800 */
[----:B------:R1:W-:Y:S04]  /*cd70*/  STL [R1+0x198c], R9 ;  /* 0x00198c0901007387 */ /* 0x0003e80000100800 */
[----:B------:R-:W3:Y:S01]  /*cd80*/  LDL.LU R14, [R1+0x88] ;  /* 0x00008800010e7983 */ /* 0x000ee20000300800 */
[----:B0-----:R-:W-:Y:S02]  /*cd90*/  LEA R10, P0, R27, R0, 0x1 ;  /* 0x000000001b0a7211 */ /* 0x001fe400078008ff */
[----:B-1----:R-:W-:-:S03]  /*cda0*/  LEA.HI.X.SX32 R9, R17, R2, 0x1, P1 ;  /* 0x0000000211097211 */ /* 0x002fc600008f0eff */
[----:B------:R-:W-:Y:S04]  /*cdb0*/  STL [R1+0x1990], R10 ;  /* 0x0019900a01007387 */ /* 0x000fe80000100800 */
[----:B------:R0:W-:Y:S04]  /*cdc0*/  STL [R1+0x1984], R9 ;  /* 0x0019840901007387 */ /* 0x0001e80000100800 */
[----:B------:R-:W3:Y:S01]  /*cdd0*/  LDL.LU R26, [R1+0x90] ;  /* 0x00009000011a7983 */ /* 0x000ee20000300800 */
[----:B0-----:R-:W-:Y:S02]  /*cde0*/  LEA.HI.X.SX32 R9, R18, R2, 0x1, P2 ;  /* 0x0000000212097211 */ /* 0x001fe400010f0eff */
[----:B--2---:R-:W-:-:S05]  /*cdf0*/  LEA R10, P1, R8, R0, 0x1 ;  /* 0x00000000080a7211 */ /* 0x004fca00078208ff */
        /* <DEDUP_REMOVED lines=15> */
[----:B------:R0:W-:Y:S01]  /*cef0*/  STL [R1+0x1970], R10 ;  /* 0x0019700a01007387 */ /* 0x0001e20000100800 */
[----:B------:R-:W-:-:S03]  /*cf00*/  LEA R16, P5, R25, R0, 0x1 ;  /* 0x0000000019107211 */ /* 0x000fc600078a08ff */
[----:B------:R1:W-:Y:S04]  /*cf10*/  STL [R1+0x1964], R9 ;  /* 0x0019640901007387 */ /* 0x0003e80000100800 */
[----:B0-----:R-:W2:Y:S01]  /*cf20*/  LDL.LU R10, [R1+0xd0] ;  /* 0x0000d000010a7983 */ /* 0x001ea20000300800 */
[----:B-1----:R-:W-:-:S03]  /*cf30*/  LEA.HI.X.SX32 R9, R22, R2, 0x1, P6 ;  /* 0x0000000216097211 */ /* 0x002fc600030f0eff */
[----:B------:R0:W-:Y:S04]  /*cf40*/  STL [R1+0x1968], R16 ;  /* 0x0019681001007387 */ /* 0x0001e80000100800 */
[----:B------:R1:W-:Y:S01]  /*cf50*/  STL [R1+0x166c], R9 ;  /* 0x00166c0901007387 */ /* 0x0003e20000100800 */
[----:B0-----:R-:W-:-:S03]  /*cf60*/  LEA.HI.X.SX32 R16, R27, R2, 0x1, P0 ;  /* 0x000000021b107211 */ /* 0x001fc600000f0eff */
[----:B-1----:R-:W2:Y:S01]  /*cf70*/  LDL.LU R9, [R1+0xd8] ;  /* 0x0000d80001097983 */ /* 0x002ea20000300800 */
[----:B------:R-:W-:-:S05]  /*cf80*/  LEA R17, P6, R15, R0, 0x1 ;  /* 0x000000000f117211 */ /* 0x000fca00078c08ff */
[----:B------:R0:W-:Y:S04]  /*cf90*/  STL [R1+0x168c], R17 ;  /* 0x00168c1101007387 */ /* 0x0001e80000100800 */
[----:B------:R1:W-:Y:S01]  /*cfa0*/  STL [R1+0x1670], R16 ;  /* 0x0016701001007387 */ /* 0x0003e20000100800 */
[----:B0-----:R-:W-:Y:S02]  /*cfb0*/  LEA R17, P0, R4, R0, 0x1 ;  /* 0x0000000004117211 */ /* 0x001fe400078008ff */
[----:B-1----:R-:W-:Y:S02]  /*cfc0*/  LEA.HI.X.SX32 R16, R8, R2, 0x1, P1 ;  /* 0x0000000208107211 */ /* 0x002fe400008f0eff */
[----:B------:R-:W2:Y:S04]  /*cfd0*/  LDL.LU R8, [R1+0x100] ;  /* 0x0001000001087983 */ /* 0x000ea80000300800 */
[----:B------:R0:W-:Y:S04]  /*cfe0*/  STL [R1+0x1694], R17 ;  /* 0x0016941101007387 */ /* 0x0001e80000100800 */
[----:B------:R1:W-:Y:S01]  /*cff0*/  STL [R1+0x1674], R16 ;  /* 0x0016741001007387 */ /* 0x0003e20000100800 */
[----:B0-----:R-:W-:-:S02]  /*d000*/  LEA R17, P1, R3, R0, 0x1 ;  /* 0x0000000003117211 */ /* 0x001fc400078208ff */
[----:B-1----:R-:W-:Y:S02]  /*d010*/  LEA.HI.X.SX32 R16, R7, R2, 0x1, P2 ;  /* 0x0000000207107211 */ /* 0x002fe400010f0eff */
[----:B------:R-:W2:Y:S04]  /*d020*/  LDL.LU R7, [R1+0x104] ;  /* 0x0001040001077983 */ /* 0x000ea80000300800 */
[----:B------:R4:W-:Y:S04]  /*d030*/  STL [R1+0x169c], R17 ;  /* 0x00169c1101007387 */ /* 0x0009e80000100800 */
[----:B------:R0:W-:Y:S01]  /*d040*/  STL [R1+0x1678], R16 ;  /* 0x0016781001007387 */ /* 0x0001e20000100800 */
[----:B----4-:R-:W-:-:S02]  /*d050*/  LEA R17, P2, R23, R0, 0x1 ;  /* 0x0000000017117211 */ /* 0x010fc400078408ff */
[----:B0-----:R-:W-:Y:S02]  /*d060*/  LEA.HI.X.SX32 R16, R6, R2, 0x1, P3 ;  /* 0x0000000206107211 */ /* 0x001fe400018f0eff */
[----:B------:R-:W4:Y:S04]  /*d070*/  LDL.LU R6, [R1+0x108] ;  /* 0x0001080001067983 */ /* 0x000f280000300800 */
[----:B------:R3:W-:Y:S04]  /*d080*/  STL [R1+0x16a4], R17 ;  /* 0x0016a41101007387 */ /* 0x0007e80000100800 */
[----:B------:R0:W-:Y:S01]  /*d090*/  STL [R1+0x167c], R16 ;  /* 0x00167c1001007387 */ /* 0x0001e20000100800 */
[----:B---3--:R-:W-:-:S02]  /*d0a0*/  LEA R17, P3, R24, R0, 0x1 ;  /* 0x0000000018117211 */ /* 0x008fc400078608ff */
[----:B0-----:R-:W-:Y:S02]  /*d0b0*/  LEA.HI.X.SX32 R16, R5, R2, 0x1, P4 ;  /* 0x0000000205107211 */ /* 0x001fe400020f0eff */
[----:B------:R-:W3:Y:S04]  /*d0c0*/  LDL.LU R5, [R1+0x10c] ;  /* 0x00010c0001057983 */ /* 0x000ee80000300800 */
[----:B------:R0:W-:Y:S04]  /*d0d0*/  STL [R1+0x16ac], R17 ;  /* 0x0016ac1101007387 */ /* 0x0001e80000100800 */
[----:B------:R1:W-:Y:S01]  /*d0e0*/  STL [R1+0x1680], R16 ;  /* 0x0016801001007387 */ /* 0x0003e20000100800 */
[----:B0-----:R-:W-:-:S02]  /*d0f0*/  LEA R17, P4, R14, R0, 0x1 ;  /* 0x000000000e117211 */ /* 0x001fc400078808ff */
[----:B-1----:R-:W-:Y:S02]  /*d100*/  LEA.HI.X.SX32 R16, R25, R2, 0x1, P5 ;  /* 0x0000000219107211 */ /* 0x002fe400028f0eff */
[----:B------:R-:W3:Y:S04]  /*d110*/  LDL.LU R25, [R1+0x114] ;  /* 0x0001140001197983 */ /* 0x000ee80000300800 */
[----:B------:R0:W-:Y:S04]  /*d120*/  STL [R1+0x16b4], R17 ;  /* 0x0016b41101007387 */ /* 0x0001e80000100800 */
[----:B------:R1:W-:Y:S01]  /*d130*/  STL [R1+0x1684], R16 ;  /* 0x0016841001007387 */ /* 0x0003e20000100800 */
[----:B0-----:R-:W-:-:S02]  /*d140*/  LEA R17, P5, R26, R0, 0x1 ;  /* 0x000000001a117211 */ /* 0x001fc400078a08ff */
[-C--:B-1----:R-:W-:Y:S02]  /*d150*/  LEA.HI.X.SX32 R16, R15, R2.reuse, 0x1, P6 ;  /* 0x000000020f107211 */ /* 0x082fe400030f0eff */
[----:B------:R-:W3:Y:S04]  /*d160*/  LDL.LU R15, [R1+0x118] ;  /* 0x00011800010f7983 */ /* 0x000ee80000300800 */
[----:B------:R-:W-:Y:S04]  /*d170*/  STL [R1+0x16bc], R17 ;  /* 0x0016bc1101007387 */ /* 0x000fe80000100800 */
[----:B------:R0:W-:Y:S02]  /*d180*/  STL [R1+0x1688], R16 ;  /* 0x0016881001007387 */ /* 0x0001e40000100800 */
[----:B0-----:R-:W-:-:S02]  /*d190*/  LEA.HI.X.SX32 R16, R4, R2, 0x1, P0 ;  /* 0x0000000204107211 */ /* 0x001fc400000f0eff */
[----:B------:R-:W3:Y:S01]  /*d1a0*/  LDL.LU R4, [R1+0x11c] ;  /* 0x00011c0001047983 */ /* 0x000ee20000300800 */
[----:B--2---:R-:W-:-:S05]  /*d1b0*/  LEA R17, P6, R13, R0, 0x1 ;  /* 0x000000000d117211 */ /* 0x004fca00078c08ff */
[----:B------:R0:W-:Y:S04]  /*d1c0*/  STL [R1+0x16c4], R17 ;  /* 0x0016c41101007387 */ /* 0x0001e80000100800 */
[----:B------:R1:W-:Y:S01]  /*d1d0*/  STL [R1+0x1690], R16 ;  /* 0x0016901001007387 */ /* 0x0003e20000100800 */
[----:B0-----:R-:W-:Y:S02]  /*d1e0*/  LEA R17, P0, R12, R0, 0x1 ;  /* 0x000000000c117211 */ /* 0x001fe400078008ff */
[-C--:B-1----:R-:W-:Y:S02]  /*d1f0*/  LEA.HI.X.SX32 R16, R3, R2.reuse, 0x1, P1 ;  /* 0x0000000203107211 */ /* 0x082fe400008f0eff */
[----:B------:R-:W2:Y:S04]  /*d200*/  LDL.LU R3, [R1+0x124] ;  /* 0x0001240001037983 */ /* 0x000ea80000300800 */
[----:B------:R-:W-:Y:S04]  /*d210*/  STL [R1+0x16cc], R17 ;  /* 0x0016cc1101007387 */ /* 0x000fe80000100800 */
[----:B------:R0:W-:Y:S02]  /*d220*/  STL [R1+0x1698], R16 ;  /* 0x0016981001007387 */ /* 0x0001e40000100800 */
[----:B0-----:R-:W-:-:S02]  /*d230*/  LEA.HI.X.SX32 R16, R23, R2, 0x1, P2 ;  /* 0x0000000217107211 */ /* 0x001fc400010f0eff */
[----:B------:R-:W2:Y:S01]  /*d240*/  LDL.LU R23, [R1+0x128] ;  /* 0x0001280001177983 */ /* 0x000ea20000300800 */
        /* <DEDUP_REMOVED lines=9> */
[-C--:B-1----:R-:W-:Y:S02]  /*d2e0*/  LEA.HI.X.SX32 R16, R14, R2.reuse, 0x1, P4 ;  /* 0x000000020e107211 */ /* 0x082fe400020f0eff */
[----:B------:R-:W2:Y:S04]  /*d2f0*/  LDL.LU R14, [R1+0x134] ;  /* 0x00013400010e7983 */ /* 0x000ea80000300800 */
[----:B------:R-:W-:Y:S04]  /*d300*/  STL [R1+0x16e4], R17 ;  /* 0x0016e41101007387 */ /* 0x000fe80000100800 */
[----:B------:R0:W-:Y:S02]  /*d310*/  STL [R1+0x16b0], R16 ;  /* 0x0016b01001007387 */ /* 0x0001e40000100800 */
[----:B0-----:R-:W-:-:S02]  /*d320*/  LEA.HI.X.SX32 R16, R26, R2, 0x1, P5 ;  /* 0x000000021a107211 */ /* 0x001fc400028f0eff */
[----:B------:R-:W2:Y:S01]  /*d330*/  LDL.LU R26, [R1+0x13c] ;  /* 0x00013c00011a7983 */ /* 0x000ea20000300800 */
[----:B------:R-:W-:-:S05]  /*d340*/  LEA R17, P4, R8, R0, 0x1 ;  /* 0x0000000008117211 */ /* 0x000fca00078808ff */
[----:B------:R-:W-:Y:S04]  /*d350*/  STL [R1+0x16ec], R17 ;  /* 0x0016ec1101007387 */ /* 0x000fe80000100800 */
[----:B------:R0:W-:Y:S02]  /*d360*/  STL [R1+0x16b8], R16 ;  /* 0x0016b81001007387 */ /* 0x0001e40000100800 */
[----:B0-----:R-:W-:Y:S02]  /*d370*/  LEA.HI.X.SX32 R16, R13, R2, 0x1, P6 ;  /* 0x000000020d107211 */ /* 0x001fe400030f0eff */
[-C--:B------:R-:W-:Y:S01]  /*d380*/  LEA R17, P5, R7, R0.reuse, 0x1 ;  /* 0x0000000007117211 */ /* 0x080fe200078a08ff */
        /* <DEDUP_REMOVED lines=31> */
[----:B------:R-:W-:Y:S04]  /*d580*/  STL [R1+0x1724], R17 ;  /* 0x0017241101007387 */ /* 0x000fe80000100800 */
[----:B------:R0:W-:Y:S02]  /*d590*/  STL [R1+0x16f0], R16 ;  /* 0x0016f01001007387 */ /* 0x0001e40000100800 */
[----:B0-----:R-:W-:Y:S02]  /*d5a0*/  LEA.HI.X.SX32 R16, R6, R2, 0x1, P6 ;  /* 0x0000000206107211 */ /* 0x001fe400030f0eff */
[----:B------:R-:W-:Y:S01]  /*d5b0*/  LEA R17, P5, R23, R0, 0x1 ;  /* 0x0000000017117211 */ /* 0x000fe200078a08ff */
        /* <DEDUP_REMOVED lines=8> */
[----:B------:R-:W-:Y:S02]  /*d640*/  LEA.HI.X.SX32 R15, R15, R2, 0x1, P2 ;  /* 0x000000020f0f7211 */ /* 0x000fe400010f0eff */
[----:B0-----:R-:W-:Y:S02]  /*d650*/  LEA R17, P0, R14, R0, 0x1 ;  /* 0x000000000e117211 */ /* 0x001fe400078008ff */
[----:B-1----:R-:W-:Y:S02]  /*d660*/  LEA.HI.X.SX32 R16, R25, R2, 0x1, P1 ;  /* 0x0000000219107211 */ /* 0x002fe400008f0eff */
[----:B------:R-:W2:Y:S04]  /*d670*/  LDL.LU R25, [R1+0x194] ;  /* 0x0001940001197983 */ /* 0x000ea80000300800 */
[----:B------:R0:W-:Y:S04]  /*d680*/  STL [R1+0x173c], R17 ;  /* 0x00173c1101007387 */ /* 0x0001e80000100800 */
[----:B------:R1:W-:Y:S01]  /*d690*/  STL [R1+0x1708], R16 ;  /* 0x0017081001007387 */ /* 0x0003e20000100800 */
[----:B0-----:R-:W-:-:S03]  /*d6a0*/  LEA R17, P1, R26, R0, 0x1 ;  /* 0x000000001a117211 */ /* 0x001fc600078208ff */
[----:B-1----:R-:W2:Y:S04]  /*d6b0*/  LDL.LU R16, [R1+0x198] ;  /* 0x0001980001107983 */ /* 0x002ea80000300800 */
[----:B------:R-:W-:Y:S04]  /*d6c0*/  STL [R1+0x1744], R17 ;  /* 0x0017441101007387 */ /* 0x000fe80000100800 */
[----:B------:R0:W-:Y:S02]  /*d6d0*/  STL [R1+0x1710], R15 ;  /* 0x0017100f01007387 */ /* 0x0001e40000100800 */
[----:B0-----:R-:W-:-:S02]  /*d6e0*/  LEA.HI.X.SX32 R15, R4, R2, 0x1, P3 ;  /* 0x00000002040f7211 */ /* 0x001fc400018f0eff */
[----:B------:R-:W2:Y:S01]  /*d6f0*/  LDL.LU R4, [R1+0x190] ;  /* 0x0001900001047983 */ /* 0x000ea20000300800 */
[----:B------:R-:W-:Y:S02]  /*d700*/  LEA.HI.X.SX32 R14, R14, R2, 0x1, P0 ;  /* 0x000000020e0e7211 */ /* 0x000fe400000f0eff */
[----:B------:R-:W-:-:S05]  /*d710*/  LEA R17, P2, R13, R0, 0x1 ;  /* 0x000000000d117211 */ /* 0x000fca00078408ff */
[----:B------:R-:W-:Y:S04]  /*d720*/  STL [R1+0x174c], R17 ;  /* 0x00174c1101007387 */ /* 0x000fe80000100800 */
[----:B------:R0:W-:Y:S02]  /*d730*/  STL [R1+0x1718], R15 ;  /* 0x0017180f01007387 */ /* 0x0001e40000100800 */
[----:B0-----:R-:W-:Y:S02]  /*d740*/  LEA.HI.X.SX32 R15, R3, R2, 0x1, P4 ;  /* 0x00000002030f7211 */ /* 0x001fe400020f0eff */
[----:B------:R-:W2:Y:S01]  /*d750*/  LDL.LU R3, [R1+0x184] ;  /* 0x0001840001037983 */ /* 0x000ea20000300800 */
[----:B----4-:R-:W-:-:S05]  /*d760*/  LEA R17, P3, R12, R0, 0x1 ;  /* 0x000000000c117211 */ /* 0x010fca00078608ff */
[----:B------:R-:W-:Y:S04]  /*d770*/  STL [R1+0x1754], R17 ;  /* 0x0017541101007387 */ /* 0x000fe80000100800 */
[----:B------:R0:W-:Y:S02]  /*d780*/  STL [R1+0x1720], R15 ;  /* 0x0017200f01007387 */ /* 0x0001e40000100800 */
[----:B0-----:R-:W-:Y:S02]  /*d790*/  LEA.HI.X.SX32 R15, R23, R2, 0x1, P5 ;  /* 0x00000002170f7211 */ /* 0x001fe400028f0eff */
[-C--:B---3--:R-:W-:Y:S01]  /*d7a0*/  LEA R17, P4, R11, R0.reuse, 0x1 ;  /* 0x000000000b117211 */ /* 0x088fe200078808ff */
[----:B------:R-:W3:Y:S04]  /*d7b0*/  LDL.LU R23, [R1+0x168] ;  /* 0x0001680001177983 */ /* 0x000ee80000300800 */
[----:B------:R0:W-:Y:S04]  /*d7c0*/  STL [R1+0x175c], R17 ;  /* 0x00175c1101007387 */ /* 0x0001e80000100800 */
[----:B------:R1:W-:Y:S01]  /*d7d0*/  STL [R1+0x1728], R15 ;  /* 0x0017280f01007387 */ /* 0x0003e20000100800 */
[----:B0-----:R-:W-:-:S02]  /*d7e0*/  LEA R17, P5, R10, R0, 0x1 ;  /* 0x000000000a117211 */ /* 0x001fc400078a08ff */
[----:B-1----:R-:W-:Y:S02]  /*d7f0*/  LEA.HI.X.SX32 R15, R24, R2, 0x1, P6 ;  /* 0x00000002180f7211 */ /* 0x002fe400030f0eff */
[----:B------:R-:W4:Y:S04]  /*d800*/  LDL.LU R24, [R1+0x164] ;  /* 0x0001640001187983 */ /* 0x000f280000300800 */
[----:B------:R0:W-:Y:S04]  /*d810*/  STL [R1+0x1764], R17 ;  /* 0x0017641101007387 */ /* 0x0001e80000100800 */
[----:B------:R1:W-:Y:S01]  /*d820*/  STL [R1+0x1730], R15 ;  /* 0x0017300f01007387 */ /* 0x0003e20000100800 */
[----:B0-----:R-:W-:-:S03]  /*d830*/  LEA R17, P6, R9, R0, 0x1 ;  /* 0x0000000009117211 */ /* 0x001fc600078c08ff */
[----:B-1----:R-:W4:Y:S04]  /*d840*/  LDL.LU R15, [R1+0x160] ;  /* 0x00016000010f7983 */ /* 0x002f280000300800 */
[----:B------:R0:W-:Y:S04]  /*d850*/  STL [R1+0x176c], R17 ;  /* 0x00176c1101007387 */ /* 0x0001e80000100800 */
[----:B------:R1:W-:Y:S01]  /*d860*/  STL [R1+0x1738], R14 ;  /* 0x0017380e01007387 */ /* 0x0003e20000100800 */
[----:B------:R-:W-:Y:S02]  /*d870*/  LEA.HI.X.SX32 R13, R13, R2, 0x1, P2 ;  /* 0x000000020d0d7211 */ /* 0x000fe400010f0eff */
[----:B0-----:R-:W-:-:S02]  /*d880*/  LEA R17, P0, R8, R0, 0x1 ;  /* 0x0000000008117211 */ /* 0x001fc400078008ff */
[-C--:B-1----:R-:W-:Y:S02]  /*d890*/  LEA.HI.X.SX32 R14, R26, R2.reuse, 0x1, P1 ;  /* 0x000000021a0e7211 */ /* 0x082fe400008f0eff */
[----:B------:R-:W4:Y:S04]  /*d8a0*/  LDL.LU R26, [R1+0x15c] ;  /* 0x00015c00011a7983 */ /* 0x000f280000300800 */
[----:B------:R0:W-:Y:S04]  /*d8b0*/  STL [R1+0x1774], R17 ;  /* 0x0017741101007387 */ /* 0x0001e80000100800 */
[----:B------:R1:W-:Y:S01]  /*d8c0*/  STL [R1+0x1740], R14 ;  /* 0x0017400e01007387 */ /* 0x0003e20000100800 */
[----:B------:R-:W-:-:S02]  /*d8d0*/  LEA.HI.X.SX32 R12, R12, R2, 0x1, P3 ;  /* 0x000000020c0c7211 */ /* 0x000fc400018f0eff */
[----:B0-----:R-:W-:Y:S01]  /*d8e0*/  LEA R17, P1, R7, R0, 0x1 ;  /* 0x0000000007117211 */ /* 0x001fe200078208ff */
[----:B-1----:R-:W4:Y:S04]  /*d8f0*/  LDL.LU R14, [R1+0x158] ;  /* 0x00015800010e7983 */ /* 0x002f280000300800 */
[----:B------:R-:W-:Y:S04]  /*d900*/  STL [R1+0x177c], R17 ;  /* 0x00177c1101007387 */ /* 0x000fe80000100800 */
[----:B------:R0:W-:Y:S01]  /*d910*/  STL [R1+0x1748], R13 ;  /* 0x0017480d01007387 */ /* 0x0001e20000100800 */
[----:B------:R-:W-:-:S03]  /*d920*/  LEA.HI.X.SX32 R11, R11, R2, 0x1, P4 ;  /* 0x000000020b0b7211 */ /* 0x000fc600020f0eff */
[----:B0-----:R-:W4:Y:S01]  /*d930*/  LDL.LU R13, [R1+0x154] ;  /* 0x00015400010d7983 */ /* 0x001f220000300800 */
[----:B--2---:R-:W-:-:S05]  /*d940*/  LEA R17, P2, R6, R0, 0x1 ;  /* 0x0000000006117211 */ /* 0x004fca00078408ff */
[----:B------:R-:W-:Y:S04]  /*d950*/  STL [R1+0x1784], R17 ;  /* 0x0017841101007387 */ /* 0x000fe80000100800 */
[----:B------:R0:W-:Y:S04]  /*d960*/  STL [R1+0x1750], R12 ;  /* 0x0017500c01007387 */ /* 0x0001e80000100800 */
[----:B0-----:R-:W2:Y:S01]  /*d970*/  LDL.LU R12, [R1+0x150] ;  /* 0x00015000010c7983 */ /* 0x001ea20000300800 */
[----:B------:R-:W-:-:S05]  /*d980*/  LEA R17, P3, R5, R0, 0x1 ;  /* 0x0000000005117211 */ /* 0x000fca00078608ff */
[----:B------:R-:W-:Y:S04]  /*d990*/  STL [R1+0x178c], R17 ;  /* 0x00178c1101007387 */ /* 0x000fe80000100800 */
[----:B------:R0:W-:Y:S04]  /*d9a0*/  STL [R1+0x1758], R11 ;  /* 0x0017580b01007387 */ /* 0x0001e80000100800 */
[----:B0-----:R-:W2:Y:S01]  /*d9b0*/  LDL.LU R11, [R1+0x14c] ;  /* 0x00014c00010b7983 */ /* 0x001ea20000300800 */
[----:B------:R-:W-:Y:S02]  /*d9c0*/  LEA.HI.X.SX32 R10, R10, R2, 0x1, P5 ;  /* 0x000000020a0a7211 */ /* 0x000fe400028f0eff */
[----:B------:R-:W-:-:S05]  /*d9d0*/  LEA R17, P4, R25, R0, 0x1 ;  /* 0x0000000019117211 */ /* 0x000fca00078808ff */
[----:B------:R0:W-:Y:S01]  /*d9e0*/  STL [R1+0x1794], R17 ;  /* 0x0017941101007387 */ /* 0x0001e20000100800 */
[----:B------:R-:W-:-:S03]  /*d9f0*/  LEA.HI.X.SX32 R9, R9, R2, 0x1, P6 ;  /* 0x0000000209097211 */ /* 0x000fc600030f0eff */
[----:B------:R1:W-:Y:S01]  /*da00*/  STL [R1+0x1760], R10 ;  /* 0x0017600a01007387 */ /* 0x0003e20000100800 */
[----:B0-----:R-:W-:-:S03]  /*da10*/  LEA R17, P5, R16, R0, 0x1 ;  /* 0x0000000010117211 */ /* 0x001fc600078a08ff */
[----:B-1----:R-:W2:Y:S04]  /*da20*/  LDL.LU R10, [R1+0x148] ;  /* 0x00014800010a7983 */ /* 0x002ea80000300800 */
[----:B------:R-:W-:Y:S01]  /*da30*/  STL [R1+0x179c], R17 ;  /* 0x00179c1101007387 */ /* 0x000fe20000100800 */
[----:B------:R-:W-:-:S03]  /*da40*/  LEA.HI.X.SX32 R8, R8, R2, 0x1, P0 ;  /* 0x0000000208087211 */ /* 0x000fc600000f0eff */
[----:B------:R0:W-:Y:S01]  /*da50*/  STL [R1+0x1768], R9 ;  /* 0x0017680901007387 */ /* 0x0001e20000100800 */
[----:B------:R-:W-:-:S03]  /*da60*/  LEA.HI.X.SX32 R7, R7, R2, 0x1, P1 ;  /* 0x0000000207077211 */ /* 0x000fc600008f0eff */
[----:B0-----:R-:W2:Y:S01]  /*da70*/  LDL.LU R9, [R1+0x144] ;  /* 0x0001440001097983 */ /* 0x001ea20000300800 */
[----:B------:R-:W-:-:S05]  /*da80*/  LEA R17, P6, R4, R0, 0x1 ;  /* 0x0000000004117211 */ /* 0x000fca00078c08ff */
[----:B------:R-:W-:Y:S04]  /*da90*/  STL [R1+0x17a4], R17 ;  /* 0x0017a41101007387 */ /* 0x000fe80000100800 */
[----:B------:R0:W-:Y:S01]  /*daa0*/  STL [R1+0x1770], R8 ;  /* 0x0017700801007387 */ /* 0x0001e20000100800 */
[----:B------:R-:W-:-:S03]  /*dab0*/  LEA.HI.X.SX32 R6, R6, R2, 0x1, P2 ;  /* 0x0000000206067211 */ /* 0x000fc600010f0eff */
[----:B0-----:R-:W2:Y:S01]  /*dac0*/  LDL.LU R8, [R1+0x138] ;  /* 0x0001380001087983 */ /* 0x001ea20000300800 */
[-C--:B------:R-:W-:Y:S02]  /*dad0*/  LEA.HI.X.SX32 R5, R5, R2.reuse, 0x1, P3 ;  /* 0x0000000205057211 */ /* 0x080fe400018f0eff */
[----:B------:R-:W-:Y:S02]  /*dae0*/  LEA.HI.X.SX32 R18, R25, R2, 0x1, P4 ;  /* 0x0000000219127211 */ /* 0x000fe400020f0eff */
[----:B------:R-:W-:-:S05]  /*daf0*/  LEA R17, P0, R3, R0, 0x1 ;  /* 0x0000000003117211 */ /* 0x000fca00078008ff */
[----:B------:R-:W-:Y:S04]  /*db00*/  STL [R1+0x17ac], R17 ;  /* 0x0017ac1101007387 */ /* 0x000fe80000100800 */
[----:B------:R0:W-:Y:S04]  /*db10*/  STL [R1+0x1778], R7 ;  /* 0x0017780701007387 */ /* 0x0001e80000100800 */
[----:B0-----:R-:W2:Y:S01]  /*db20*/  LDL.LU R7, [R1+0x130] ;  /* 0x0001300001077983 */ /* 0x001ea20000300800 */
[----:B---3--:R-:W-:-:S05]  /*db30*/  LEA R17, P1, R23, R0, 0x1 ;  /* 0x0000000017117211 */ /* 0x008fca00078208ff */
[----:B------:R-:W-:Y:S04]  /*db40*/  STL [R1+0x17b4], R17 ;  /* 0x0017b41101007387 */ /* 0x000fe80000100800 */
[----:B------:R0:W-:Y:S04]  /*db50*/  STL [R1+0x1780], R6 ;  /* 0x0017800601007387 */ /* 0x0001e80000100800 */
[----:B0-----:R-:W3:Y:S01]  /*db60*/  LDL.LU R6, [R1+0x120] ;  /* 0x0001200001067983 */ /* 0x001ee20000300800 */
[----:B----4-:R-:W-:-:S05]  /*db70*/  LEA R17, P2, R24, R0, 0x1 ;  /* 0x0000000018117211 */ /* 0x010fca00078408ff */
[----:B------:R0:W-:Y:S04]  /*db80*/  STL [R1+0x17bc], R17 ;  /* 0x0017bc1101007387 */ /* 0x0001e80000100800 */
[----:B------:R1:W-:Y:S01]  /*db90*/  STL [R1+0x1788], R5 ;  /* 0x0017880501007387 */ /* 0x0003e20000100800 */
[----:B0-----:R-:W-:-:S03]  /*dba0*/  LEA R17, P3, R15, R0, 0x1 ;  /* 0x000000000f117211 */ /* 0x001fc600078608ff */
[----:B-1----:R-:W4:Y:S04]  /*dbb0*/  LDL.LU R5, [R1+0x110] ;  /* 0x0001100001057983 */ /* 0x002f280000300800 */
[----:B------:R-:W-:Y:S04]  /*dbc0*/  STL [R1+0x17c4], R17 ;  /* 0x0017c41101007387 */ /* 0x000fe80000100800 */
[----:B------:R0:W-:Y:S04]  /*dbd0*/  STL [R1+0x1790], R18 ;  /* 0x0017901201007387 */ /* 0x0001e80000100800 */
[----:B------:R-:W4:Y:S01]  /*dbe0*/  LDL.LU R25, [R1+0xfc] ;  /* 0x0000fc0001197983 */ /* 0x000f220000300800 */
[----:B0-----:R-:W-:-:S02]  /*dbf0*/  LEA.HI.X.SX32 R18, R16, R2, 0x1, P5 ;  /* 0x0000000210127211 */ /* 0x001fc400028f0eff */
[----:B------:R-:W-:Y:S02]  /*dc00*/  LEA R17, P4, R26, R0, 0x1 ;  /* 0x000000001a117211 */ /* 0x000fe400078808ff */
[----:B------:R-:W-:-:S03]  /*dc10*/  LEA.HI.X.SX32 R16, R4, R2, 0x1, P6 ;  /* 0x0000000204107211 */ /* 0x000fc600030f0eff */
[----:B------:R0:W-:Y:S04]  /*dc20*/  STL [R1+0x17cc], R17 ;  /* 0x0017cc1101007387 */ /* 0x0001e80000100800 */
[----:B------:R-:W-:Y:S04]  /*dc30*/  STL [R1+0x1798], R18 ;  /* 0x0017981201007387 */ /* 0x000fe80000100800 */
[----:B------:R-:W4:Y:S01]  /*dc40*/  LDL.LU R4, [R1+0xf8] ;  /* 0x0000f80001047983 */ /* 0x000f220000300800 */
[----:B0-----:R-:W-:-:S05]  /*dc50*/  LEA R17, P5, R14, R0, 0x1 ;  /* 0x000000000e117211 */ /* 0x001fca00078a08ff */
[----:B------:R0:W-:Y:S04]  /*dc60*/  STL [R1+0x17d4], R17 ;  /* 0x0017d41101007387 */ /* 0x0001e80000100800 */
[----:B------:R1:W-:Y:S01]  /*dc70*/  STL [R1+0x17a0], R16 ;  /* 0x0017a01001007387 */ /* 0x0003e20000100800 */
[----:B0-----:R-:W-:Y:S02]  /*dc80*/  LEA R17, P6, R13, R0, 0x1 ;  /* 0x000000000d117211 */ /* 0x001fe400078c08ff */
[-C--:B-1----:R-:W-:Y:S02]  /*dc90*/  LEA.HI.X.SX32 R16, R3, R2.reuse, 0x1, P0 ;  /* 0x0000000203107211 */ /* 0x082fe400000f0eff */
[----:B------:R-:W4:Y:S04]  /*dca0*/  LDL.LU R3, [R1+0xf4] ;  /* 0x0000f40001037983 */ /* 0x000f280000300800 */
[----:B------:R-:W-:Y:S04]  /*dcb0*/  STL [R1+0x17dc], R17 ;  /* 0x0017dc1101007387 */ /* 0x000fe80000100800 */
[----:B------:R0:W-:Y:S02]  /*dcc0*/  STL [R1+0x17a8], R16 ;  /* 0x0017a81001007387 */ /* 0x0001e40000100800 */
[----:B0-----:R-:W-:-:S02]  /*dcd0*/  LEA.HI.X.SX32 R16, R23, R2, 0x1, P1 ;  /* 0x0000000217107211 */ /* 0x001fc400008f0eff */
[----:B------:R-:W4:Y:S01]  /*dce0*/  LDL.LU R23, [R1+0xf0] ;  /* 0x0000f00001177983 */ /* 0x000f220000300800 */
[----:B--2---:R-:W-:-:S05]  /*dcf0*/  LEA R17, P0, R12, R0, 0x1 ;  /* 0x000000000c117211 */ /* 0x004fca00078008ff */
[----:B------:R-:W-:Y:S04]  /*dd00*/  STL [R1+0x17e4], R17 ;  /* 0x0017e41101007387 */ /* 0x000fe80000100800 */
[----:B------:R0:W-:Y:S02]  /*dd10*/  STL [R1+0x17b0], R16 ;  /* 0x0017b01001007387 */ /* 0x0001e40000100800 */
[----:B0-----:R-:W-:Y:S02]  /*dd20*/  LEA.HI.X.SX32 R16, R24, R2, 0x1, P2 ;  /* 0x0000000218107211 */ /* 0x001fe400010f0eff */
[----:B------:R-:W-:Y:S01]  /*dd30*/  LEA R17, P1, R11, R0, 0x1 ;  /* 0x000000000b117211 */ /* 0x000fe200078208ff */
[----:B------:R-:W2:Y:S04]  /*dd40*/  LDL.LU R24, [R1+0xec] ;  /* 0x0000ec0001187983 */ /* 0x000ea80000300800 */
[----:B------:R-:W-:Y:S04]  /*dd50*/  STL [R1+0x17ec], R17 ;  /* 0x0017ec1101007387 */ /* 0x000fe80000100800 */
[----:B------:R0:W-:Y:S04]  /*dd60*/  STL [R1+0x17b8], R16 ;  /* 0x0017b81001007387 */ /* 0x0001e80000100800 */
[----:B0-----:R-:W2:Y:S01]  /*dd70*/  LDL.LU R16, [R1+0xe8] ;  /* 0x0000e80001107983 */ /* 0x001ea20000300800 */
[----:B------:R-:W-:-:S02]  /*dd80*/  LEA.HI.X.SX32 R15, R15, R2, 0x1, P3 ;  /* 0x000000020f0f7211 */ /* 0x000fc400018f0eff */
[----:B------:R-:W-:-:S05]  /*dd90*/  LEA R17, P2, R10, R0, 0x1 ;  /* 0x000000000a117211 */ /* 0x000fca00078408ff */
[----:B------:R0:W-:Y:S04]  /*dda0*/  STL [R1+0x17f4], R17 ;  /* 0x0017f41101007387 */ /* 0x0001e80000100800 */
[----:B------:R1:W-:Y:S01]  /*ddb0*/  STL [R1+0x17c0], R15 ;  /* 0x0017c00f01007387 */ /* 0x0003e20000100800 */
[----:B0-----:R-:W-:Y:S02]  /*ddc0*/  LEA R17, P3, R9, R0, 0x1 ;  /* 0x0000000009117211 */ /* 0x001fe400078608ff */
[-C--:B-1----:R-:W-:Y:S02]  /*ddd0*/  LEA.HI.X.SX32 R15, R26, R2.reuse, 0x1, P4 ;  /* 0x000000021a0f7211 */ /* 0x082fe400020f0eff */
[----:B------:R-:W2:Y:S04]  /*dde0*/  LDL.LU R26, [R1+0xe4] ;  /* 0x0000e400011a7983 */ /* 0x000ea80000300800 */
[----:B------:R0:W-:Y:S01]  /*ddf0*/  STL [R1+0x17fc], R17 ;  /* 0x0017fc1101007387 */ /* 0x0001e20000100800 */
[----:B------:R-:W-:-:S03]  /*de00*/  LEA.HI.X.SX32 R14, R14, R2, 0x1, P5 ;  /* 0x000000020e0e7211 */ /* 0x000fc600028f0eff */
[----:B------:R1:W-:Y:S01]  /*de10*/  STL [R1+0x17c8], R15 ;  /* 0x0017c80f01007387 */ /* 0x0003e20000100800 */
[----:B0-----:R-:W-:-:S03]  /*de20*/  LEA R17, P4, R8, R0, 0x1 ;  /* 0x0000000008117211 */ /* 0x001fc600078808ff */
[----:B-1----:R-:W2:Y:S04]  /*de30*/  LDL.LU R15, [R1+0xe0] ;  /* 0x0000e000010f7983 */ /* 0x002ea80000300800 */
[----:B------:R-:W-:Y:S01]  /*de40*/  STL [R1+0x1804], R17 ;  /* 0x0018041101007387 */ /* 0x000fe20000100800 */
[----:B------:R-:W-:-:S03]  /*de50*/  LEA.HI.X.SX32 R13, R13, R2, 0x1, P6 ;  /* 0x000000020d0d7211 */ /* 0x000fc600030f0eff */
[----:B------:R0:W-:Y:S04]  /*de60*/  STL [R1+0x17d0], R14 ;  /* 0x0017d00e01007387 */ /* 0x0001e80000100800 */
[----:B0-----:R-:W2:Y:S01]  /*de70*/  LDL.LU R14, [R1+0xdc] ;  /* 0x0000dc00010e7983 */ /* 0x001ea20000300800 */
[-C--:B------:R-:W-:Y:S02]  /*de80*/  LEA.HI.X.SX32 R10, R10, R2.reuse, 0x1, P2 ;  /* 0x000000020a0a7211 */ /* 0x080fe400010f0eff */
[----:B------:R-:W-:Y:S02]  /*de90*/  LEA.HI.X.SX32 R9, R9, R2, 0x1, P3 ;  /* 0x0000000209097211 */ /* 0x000fe400018f0eff */
[----:B------:R-:W-:-:S05]  /*dea0*/  LEA R17, P5, R7, R0, 0x1 ;  /* 0x0000000007117211 */ /* 0x000fca00078a08ff */
[----:B------:R0:W-:Y:S04]  /*deb0*/  STL [R1+0x180c], R17 ;  /* 0x00180c1101007387 */ /* 0x0001e80000100800 */
[----:B------:R1:W-:Y:S01]  /*dec0*/  STL [R1+0x17d8], R13 ;  /* 0x0017d80d01007387 */ /* 0x0003e20000100800 */
[----:B0-----:R-:W-:-:S03]  /*ded0*/  LEA.HI.X.SX32 R17, R12, R2, 0x1, P0 ;  /* 0x000000020c117211 */ /* 0x001fc600000f0eff */
[----:B-1----:R-:W2:Y:S01]  /*dee0*/  LDL.LU R13, [R1+0xd4] ;  /* 0x0000d400010d7983 */ /* 0x002ea20000300800 */
[----:B---3--:R-:W-:-:S05]  /*def0*/  LEA R18, P6, R6, R0, 0x1 ;  /* 0x0000000006127211 */ /* 0x008fca00078c08ff */
[----:B------:R-:W-:Y:S04]  /*df00*/  STL [R1+0x1814], R18 ;  /* 0x0018141201007387 */ /* 0x000fe80000100800 */
[----:B------:R0:W-:Y:S02]  /*df10*/  STL [R1+0x17e0], R17 ;  /* 0x0017e01101007387 */ /* 0x0001e40000100800 */
[----:B0-----:R-:W-:Y:S02]  /*df20*/  LEA.HI.X.SX32 R17, R11, R2, 0x1, P1 ;  /* 0x000000020b117211 */ /* 0x001fe400008f0eff */
[----:B----4-:R-:W-:-:S05]  /*df30*/  LEA R12, P0, R5, R0, 0x1 ;  /* 0x00000000050c7211 */ /* 0x010fca00078008ff */
[----:B------:R0:W-:Y:S01]  /*df40*/  STL [R1+0x181c], R12 ;  /* 0x00181c0c01007387 */ /* 0x0001e20000100800 */
[----:B------:R-:W-:-:S03]  /*df50*/  LEA R11, P1, R25, R0, 0x1 ;  /* 0x00000000190b7211 */ /* 0x000fc600078208ff */
[----:B0-----:R-:W3:Y:S04]  /*df60*/  LDL.LU R12, [R1+0xcc] ;  /* 0x0000cc00010c7983 */ /* 0x001ee80000300800 */
[----:B------:R-:W-:Y:S04]  /*df70*/  STL [R1+0x17e8], R17 ;  /* 0x0017e81101007387 */ /* 0x000fe80000100800 */
[----:B------:R0:W-:Y:S04]  /*df80*/  STL [R1+0x1824], R11 ;  /* 0x0018240b01007387 */ /* 0x0001e80000100800 */
[----:B0-----:R-:W4:Y:S01]  /*df90*/  LDL.LU R11, [R1+0xc4] ;  /* 0x0000c400010b7983 */ /* 0x001f220000300800 */
[----:B------:R-:W-:-:S03]  /*dfa0*/  LEA R17, P2, R4, R0, 0x1 ;  /* 0x0000000004117211 */ /* 0x000fc600078408ff */
[----:B------:R0:W-:Y:S01]  /*dfb0*/  STL [R1+0x17f0], R10 ;  /* 0x0017f00a01007387 */ /* 0x0001e20000100800 */
[----:B------:R-:W-:-:S03]  /*dfc0*/  LEA.HI.X.SX32 R8, R8, R2, 0x1, P4 ;  /* 0x0000000208087211 */ /* 0x000fc600020f0eff */
[----:B0-----:R-:W4:Y:S04]  /*dfd0*/  LDL.LU R10, [R1+0xbc] ;  /* 0x0000bc00010a7983 */ /* 0x001f280000300800 */
[----:B------:R0:W-:Y:S04]  /*dfe0*/  STL [R1+0x182c], R17 ;  /* 0x00182c1101007387 */ /* 0x0001e80000100800 */
[----:B------:R1:W-:Y:S01]  /*dff0*/  STL [R1+0x17f8], R9 ;  /* 0x0017f80901007387 */ /* 0x0003e20000100800 */
[----:B0-----:R-:W-:-:S03]  /*e000*/  LEA R17, P3, R3, R0, 0x1 ;  /* 0x0000000003117211 */ /* 0x001fc600078608ff */
[----:B-1----:R-:W4:Y:S04]  /*e010*/  LDL.LU R9, [R1+0xb8] ;  /* 0x0000b80001097983 */ /* 0x002f280000300800 */
[----:B------:R-:W-:Y:S04]  /*e020*/  STL [R1+0x1834], R17 ;  /* 0x0018341101007387 */ /* 0x000fe80000100800 */
[----:B------:R0:W-:Y:S01]  /*e030*/  STL [R1+0x1800], R8 ;  /* 0x0018000801007387 */ /* 0x0001e20000100800 */
[----:B------:R-:W-:-:S03]  /*e040*/  LEA R18, P4, R23, R0, 0x1 ;  /* 0x0000000017127211 */ /* 0x000fc600078808ff */
[----:B0-----:R-:W4:Y:S01]  /*e050*/  LDL.LU R8, [R1+0xb4] ;  /* 0x0000b40001087983 */ /* 0x001f220000300800 */
[----:B------:R-:W-:-:S03]  /*e060*/  LEA.HI.X.SX32 R17, R7, R2, 0x1, P5 ;  /* 0x0000000207117211 */ /* 0x000fc600028f0eff */
[----:B------:R-:W-:Y:S04]  /*e070*/  STL [R1+0x183c], R18 ;  /* 0x00183c1201007387 */ /* 0x000fe80000100800 */
[----:B------:R-:W4:Y:S04]  /*e080*/  LDL.LU R7, [R1+0xb0] ;  /* 0x0000b00001077983 */ /* 0x000f280000300800 */
[----:B------:R0:W-:Y:S02]  /*e090*/  STL [R1+0x1808], R17 ;  /* 0x0018081101007387 */ /* 0x0001e40000100800 */
[----:B0-----:R-:W-:-:S02]  /*e0a0*/  LEA.HI.X.SX32 R17, R6, R2, 0x1, P6 ;  /* 0x0000000206117211 */ /* 0x001fc400030f0eff */
[----:B--2---:R-:W-:-:S05]  /*e0b0*/  LEA R18, P5, R24, R0, 0x1 ;  /* 0x0000000018127211 */ /* 0x004fca00078a08ff */
[----:B------:R0:W-:Y:S04]  /*e0c0*/  STL [R1+0x1844], R18 ;  /* 0x0018441201007387 */ /* 0x0001e80000100800 */
[----:B------:R-:W2:Y:S04]  /*e0d0*/  LDL.LU R6, [R1+0xac] ;  /* 0x0000ac0001067983 */ /* 0x000ea80000300800 */
[----:B------:R1:W-:Y:S01]  /*e0e0*/  STL [R1+0x1810], R17 ;  /* 0x0018101101007387 */ /* 0x0003e20000100800 */
[----:B0-----:R-:W-:Y:S02]  /*e0f0*/  LEA R18, P6, R16, R0, 0x1 ;  /* 0x0000000010127211 */ /* 0x001fe400078c08ff */
[----:B-1----:R-:W-:-:S03]  /*e100*/  LEA.HI.X.SX32 R17, R5, R2, 0x1, P0 ;  /* 0x0000000205117211 */ /* 0x002fc600000f0eff */
[----:B------:R-:W-:Y:S04]  /*e110*/  STL [R1+0x184c], R18 ;  /* 0x00184c1201007387 */ /* 0x000fe80000100800 */
[----:B------:R-:W2:Y:S04]  /*e120*/  LDL.LU R5, [R1+0xa4] ;  /* 0x0000a40001057983 */ /* 0x000ea80000300800 */
[----:B------:R0:W-:Y:S02]  /*e130*/  STL [R1+0x1818], R17 ;  /* 0x0018181101007387 */ /* 0x0001e40000100800 */
[----:B0-----:R-:W-:-:S02]  /*e140*/  LEA.HI.X.SX32 R17, R25, R2, 0x1, P1 ;  /* 0x0000000219117211 */ /* 0x001fc400008f0eff */
[----:B------:R-:W-:-:S05]  /*e150*/  LEA R18, P0, R26, R0, 0x1 ;  /* 0x000000001a127211 */ /* 0x000fca00078008ff */
[----:B------:R0:W-:Y:S04]  /*e160*/  STL [R1+0x1854], R18 ;  /* 0x0018541201007387 */ /* 0x0001e80000100800 */
[----:B------:R-:W2:Y:S04]  /*e170*/  LDL.LU R25, [R1+0xa0] ;  /* 0x0000a00001197983 */ /* 0x000ea80000300800 */
[----:B------:R1:W-:Y:S01]  /*e180*/  STL [R1+0x1820], R17 ;  /* 0x0018201101007387 */ /* 0x0003e20000100800 */
[----:B0-----:R-:W-:Y:S02]  /*e190*/  LEA R18, P1, R15, R0, 0x1 ;  /* 0x000000000f127211 */ /* 0x001fe400078208ff */
[----:B-1----:R-:W-:-:S03]  /*e1a0*/  LEA.HI.X.SX32 R17, R4, R2, 0x1, P2 ;  /* 0x0000000204117211 */ /* 0x002fc600010f0eff */
        /* <DEDUP_REMOVED lines=9> */
[----:B------:R-:W-:Y:S02]  /*e240*/  LEA.HI.X.SX32 R15, R15, R2, 0x1, P1 ;  /* 0x000000020f0f7211 */ /* 0x000fe400008f0eff */
[----:B------:R-:W-:-:S05]  /*e250*/  LEA R18, P3, R13, R0, 0x1 ;  /* 0x000000000d127211 */ /* 0x000fca00078608ff */
[----:B------:R0:W-:Y:S04]  /*e260*/  STL [R1+0x186c], R18 ;  /* 0x00186c1201007387 */ /* 0x0001e80000100800 */
[----:B------:R-:W2:Y:S04]  /*e270*/  LDL.LU R23, [R1+0x94] ;  /* 0x0000940001177983 */ /* 0x000ea80000300800 */
[----:B------:R4:W-:Y:S01]  /*e280*/  STL [R1+0x1838], R17 ;  /* 0x0018381101007387 */ /* 0x0009e20000100800 */
[----:B0-----:R-:W-:Y:S02]  /*e290*/  LEA.HI.X.SX32 R18, R24, R2, 0x1, P5 ;  /* 0x0000000218127211 */ /* 0x001fe400028f0eff */
[----:B---3--:R-:W-:-:S05]  /*e2a0*/  LEA R19, P4, R12, R0, 0x1 ;  /* 0x000000000c137211 */ /* 0x008fca00078808ff */
[----:B------:R-:W-:Y:S04]  /*e2b0*/  STL [R1+0x1874], R19 ;  /* 0x0018741301007387 */ /* 0x000fe80000100800 */
[----:B------:R-:W3:Y:S04]  /*e2c0*/  LDL.LU R24, [R1+0x8c] ;  /* 0x00008c0001187983 */ /* 0x000ee80000300800 */
[----:B------:R0:W-:Y:S01]  /*e2d0*/  STL [R1+0x1840], R18 ;  /* 0x0018401201007387 */ /* 0x0001e20000100800 */
[----:B----4-:R-:W-:Y:S02]  /*e2e0*/  LEA R17, P5, R11, R0, 0x1 ;  /* 0x000000000b117211 */ /* 0x010fe400078a08ff */
[----:B0-----:R-:W-:-:S03]  /*e2f0*/  LEA.HI.X.SX32 R18, R16, R2, 0x1, P6 ;  /* 0x0000000210127211 */ /* 0x001fc600030f0eff */
[----:B------:R0:W-:Y:S01]  /*e300*/  STL [R1+0x187c], R17 ;  /* 0x00187c1101007387 */ /* 0x0001e20000100800 */
[----:B------:R-:W-:-:S03]  /*e310*/  LEA.HI.X.SX32 R16, R26, R2, 0x1, P0 ;  /* 0x000000021a107211 */ /* 0x000fc600000f0eff */
[----:B------:R-:W-:Y:S04]  /*e320*/  STL [R1+0x1848], R18 ;  /* 0x0018481201007387 */ /* 0x000fe80000100800 */
[----:B------:R-:W4:Y:S01]  /*e330*/  LDL.LU R26, [R1+0x84] ;  /* 0x00008400011a7983 */ /* 0x000f220000300800 */
[----:B0-----:R-:W-:-:S05]  /*e340*/  LEA R17, P6, R10, R0, 0x1 ;  /* 0x000000000a117211 */ /* 0x001fca00078c08ff */
[----:B------:R0:W-:Y:S04]  /*e350*/  STL [R1+0x1884], R17 ;  /* 0x0018841101007387 */ /* 0x0001e80000100800 */
[----:B------:R1:W-:Y:S01]  /*e360*/  STL [R1+0x1850], R16 ;  /* 0x0018501001007387 */ /* 0x0003e20000100800 */
[----:B0-----:R-:W-:-:S05]  /*e370*/  LEA R17, P0, R9, R0, 0x1 ;  /* 0x0000000009117211 */ /* 0x001fca00078008ff */
[----:B------:R-:W-:Y:S04]  /*e380*/  STL [R1+0x188c], R17 ;  /* 0x00188c1101007387 */ /* 0x000fe80000100800 */
[----:B------:R-:W4:Y:S04]  /*e390*/  LDL.LU R18, [R1+0x7c] ;  /* 0x00007c0001127983 */ /* 0x000f280000300800 */
[----:B------:R0:W-:Y:S01]  /*e3a0*/  STL [R1+0x1858], R15 ;  /* 0x0018580f01007387 */ /* 0x0001e20000100800 */
[----:B-1----:R-:W-:Y:S02]  /*e3b0*/  LEA R16, P1, R8, R0, 0x1 ;  /* 0x0000000008107211 */ /* 0x002fe400078208ff */
[----:B0-----:R-:W-:-:S03]  /*e3c0*/  LEA.HI.X.SX32 R15, R14, R2, 0x1, P2 ;  /* 0x000000020e0f7211 */ /* 0x001fc600010f0eff */
[----:B------:R0:W-:Y:S01]  /*e3d0*/  STL [R1+0x1894], R16 ;  /* 0x0018941001007387 */ /* 0x0001e20000100800 */
[----:B------:R-:W-:Y:S02]  /*e3e0*/  LEA.HI.X.SX32 R13, R13, R2, 0x1, P3 ;  /* 0x000000020d0d7211 */ /* 0x000fe400018f0eff */
[----:B------:R-:W-:Y:S01]  /*e3f0*/  LEA R14, P2, R7, R0, 0x1 ;  /* 0x00000000070e7211 */ /* 0x000fe200078408ff */
[----:B------:R-:W-:Y:S04]  /*e400*/  STL [R1+0x1860], R15 ;  /* 0x0018600f01007387 */ /* 0x000fe80000100800 */
[----:B------:R-:W4:Y:S04]  /*e410*/  LDL.LU R17, [R1+0x78] ;  /* 0x0000780001117983 */ /* 0x000f280000300800 */
[----:B------:R-:W-:Y:S04]  /*e420*/  STL [R1+0x189c], R14 ;  /* 0x00189c0e01007387 */ /* 0x000fe80000100800 */
[----:B------:R1:W-:Y:S04]  /*e430*/  STL [R1+0x1868], R13 ;  /* 0x0018680d01007387 */ /* 0x0003e80000100800 */
[----:B0-----:R-:W4:Y:S01]  /*e440*/  LDL.LU R16, [R1+0x70] ;  /* 0x0000700001107983 */ /* 0x001f220000300800 */
[----:B-1----:R-:W-:-:S02]  /*e450*/  LEA.HI.X.SX32 R13, R12, R2, 0x1, P4 ;  /* 0x000000020c0d7211 */ /* 0x002fc400020f0eff */
[----:B--2---:R-:W-:-:S05]  /*e460*/  LEA R14, P3, R6, R0, 0x1 ;  /* 0x00000000060e7211 */ /* 0x004fca00078608ff */
[----:B------:R-:W-:Y:S04]  /*e470*/  STL [R1+0x18a4], R14 ;  /* 0x0018a40e01007387 */ /* 0x000fe80000100800 */
[----:B------:R0:W-:Y:S04]  /*e480*/  STL [R1+0x1870], R13 ;  /* 0x0018700d01007387 */ /* 0x0001e80000100800 */
[----:B------:R-:W2:Y:S01]  /*e490*/  LDL.LU R15, [R1+0x68] ;  /* 0x00006800010f7983 */ /* 0x000ea20000300800 */
[----:B------:R-:W-:Y:S02]  /*e4a0*/  LEA R12, P4, R5, R0, 0x1 ;  /* 0x00000000050c7211 */ /* 0x000fe400078808ff */
[----:B0-----:R-:W-:-:S03]  /*e4b0*/  LEA.HI.X.SX32 R13, R11, R2, 0x1, P5 ;  /* 0x000000020b0d7211 */ /* 0x001fc600028f0eff */
[----:B------:R0:W-:Y:S04]  /*e4c0*/  STL [R1+0x18ac], R12 ;  /* 0x0018ac0c01007387 */ /* 0x0001e80000100800 */
[----:B------:R1:W-:Y:S04]  /*e4d0*/  STL [R1+0x1878], R13 ;  /* 0x0018780d01007387 */ /* 0x0003e80000100800 */
[----:B------:R-:W2:Y:S01]  /*e4e0*/  LDL.LU R14, [R1+0x60] ;  /* 0x00006000010e7983 */ /* 0x000ea20000300800 */
[-C--:B------:R-:W-:Y:S02]  /*e4f0*/  LEA.HI.X.SX32 R11, R10, R2.reuse, 0x1, P6 ;  /* 0x000000020a0b7211 */ /* 0x080fe400030f0eff */
[----:B------:R-:W-:-:S02]  /*e500*/  LEA.HI.X.SX32 R9, R9, R2, 0x1, P0 ;  /* 0x0000000209097211 */ /* 0x000fc400000f0eff */
[----:B0-----:R-:W-:-:S05]  /*e510*/  LEA R12, P5, R25, R0, 0x1 ;  /* 0x00000000190c7211 */ /* 0x001fca00078a08ff */
[----:B------:R-:W-:Y:S04]  /*e520*/  STL [R1+0x18b4], R12 ;  /* 0x0018b40c01007387 */ /* 0x000fe80000100800 */
[----:B------:R-:W-:Y:S04]  /*e530*/  STL [R1+0x1880], R11 ;  /* 0x0018800b01007387 */ /* 0x000fe80000100800 */
[----:B-1----:R-:W2:Y:S01]  /*e540*/  LDL.LU R13, [R1+0x58] ;  /* 0x00005800010d7983 */ /* 0x002ea20000300800 */
[----:B------:R-:W-:Y:S02]  /*e550*/  LEA R10, P6, R4, R0, 0x1 ;  /* 0x00000000040a7211 */ /* 0x000fe400078c08ff */
[----:B------:R-:W-:-:S03]  /*e560*/  LEA.HI.X.SX32 R8, R8, R2, 0x1, P1 ;  /* 0x0000000208087211 */ /* 0x000fc600008f0eff */
[----:B------:R0:W-:Y:S04]  /*e570*/  STL [R1+0x18bc], R10 ;  /* 0x0018bc0a01007387 */ /* 0x0001e80000100800 */
[----:B------:R-:W-:Y:S01]  /*e580*/  STL [R1+0x1888], R9 ;  /* 0x0018880901007387 */ /* 0x000fe20000100800 */
[----:B0-----:R-:W-:-:S05]  /*e590*/  LEA R10, P0, R3, R0, 0x1 ;  /* 0x00000000030a7211 */ /* 0x001fca00078008ff */
[----:B------:R-:W-:Y:S04]  /*e5a0*/  STL [R1+0x18c4], R10 ;  /* 0x0018c40a01007387 */ /* 0x000fe80000100800 */
[----:B------:R-:W2:Y:S04]  /*e5b0*/  LDL.LU R12, [R1+0x50] ;  /* 0x00005000010c7983 */ /* 0x000ea80000300800 */
[----:B------:R0:W-:Y:S01]  /*e5c0*/  STL [R1+0x1890], R8 ;  /* 0x0018900801007387 */ /* 0x0001e20000100800 */
[-C--:B------:R-:W-:Y:S02]  /*e5d0*/  LEA.HI.X.SX32 R6, R6, R2.reuse, 0x1, P3 ;  /* 0x0000000206067211 */ /* 0x080fe400018f0eff */
[----:B0-----:R-:W-:-:S02]  /*e5e0*/  LEA.HI.X.SX32 R8, R7, R2, 0x1, P2 ;  /* 0x0000000207087211 */ /* 0x001fc400010f0eff */
[----:B------:R-:W-:Y:S02]  /*e5f0*/  LEA.HI.X.SX32 R19, R25, R2, 0x1, P5 ;  /* 0x0000000219137211 */ /* 0x000fe400028f0eff */
[----:B------:R-:W-:-:S05]  /*e600*/  LEA R9, P1, R23, R0, 0x1 ;  /* 0x0000000017097211 */ /* 0x000fca00078208ff */
[----:B------:R0:W-:Y:S04]  /*e610*/  STL [R1+0x18cc], R9 ;  /* 0x0018cc0901007387 */ /* 0x0001e80000100800 */
[----:B------:R-:W2:Y:S04]  /*e620*/  LDL.LU R11, [R1+0x4c] ;  /* 0x00004c00010b7983 */ /* 0x000ea80000300800 */
[----:B------:R1:W-:Y:S04]  /*e630*/  STL [R1+0x1898], R8 ;  /* 0x0018980801007387 */ /* 0x0003e80000100800 */
[----:B------:R-:W2:Y:S01]  /*e640*/  LDL.LU R10, [R1+0x48] ;  /* 0x00004800010a7983 */ /* 0x000ea20000300800 */
[----:B---3--:R-:W-:-:S05]  /*e650*/  LEA R7, P2, R24, R0, 0x1 ;  /* 0x0000000018077211 */ /* 0x008fca00078408ff */
[----:B------:R4:W-:Y:S04]  /*e660*/  STL [R1+0x18d4], R7 ;  /* 0x0018d40701007387 */ /* 0x0009e80000100800 */
[----:B0-----:R-:W3:Y:S04]  /*e670*/  LDL.LU R9, [R1+0x40] ;  /* 0x0000400001097983 */ /* 0x001ee80000300800 */
[----:B------:R0:W-:Y:S04]  /*e680*/  STL [R1+0x18a0], R6 ;  /* 0x0018a00601007387 */ /* 0x0001e80000100800 */
[----:B-1----:R-:W3:Y:S01]  /*e690*/  LDL.LU R8, [R1+0x3c] ;  /* 0x00003c0001087983 */ /* 0x002ee20000300800 */
[----:B----4-:R-:W-:-:S02]  /*e6a0*/  LEA R7, P3, R26, R0, 0x1 ;  /* 0x000000001a077211 */ /* 0x010fc400078608ff */
[----:B0-----:R-:W-:-:S03]  /*e6b0*/  LEA.HI.X.SX32 R6, R5, R2, 0x1, P4 ;  /* 0x0000000205067211 */ /* 0x001fc600020f0eff */
[----:B------:R0:W-:Y:S04]  /*e6c0*/  STL [R1+0x18dc], R7 ;  /* 0x0018dc0701007387 */ /* 0x0001e80000100800 */
[----:B0-----:R-:W4:Y:S04]  /*e6d0*/  LDL.LU R7, [R1+0x38] ;  /* 0x0000380001077983 */ /* 0x001f280000300800 */
[----:B------:R0:W-:Y:S01]  /*e6e0*/  STL [R1+0x18a8], R6 ;  /* 0x0018a80601007387 */ /* 0x0001e20000100800 */
[----:B------:R-:W-:-:S03]  /*e6f0*/  LEA R5, P4, R18, R0, 0x1 ;  /* 0x0000000012057211 */ /* 0x000fc600078808ff */
[----:B0-----:R-:W4:Y:S04]  /*e700*/  LDL.LU R6, [R1+0x30] ;  /* 0x0000300001067983 */ /* 0x001f280000300800 */
[----:B------:R0:W-:Y:S04]  /*e710*/  STL [R1+0x18e4], R5 ;  /* 0x0018e40501007387 */ /* 0x0001e80000100800 */
[----:B0-----:R-:W4:Y:S04]  /*e720*/  LDL.LU R5, [R1+0x2c] ;  /* 0x00002c0001057983 */ /* 0x001f280000300800 */
[----:B------:R0:W-:Y:S01]  /*e730*/  STL [R1+0x18b0], R19 ;  /* 0x0018b01301007387 */ /* 0x0001e20000100800 */
[----:B------:R-:W-:-:S03]  /*e740*/  LEA R20, P5, R17, R0, 0x1 ;  /* 0x0000000011147211 */ /* 0x000fc600078a08ff */
[----:B------:R-:W4:Y:S04]  /*e750*/  LDL.LU R25, [R1+0x28] ;  /* 0x0000280001197983 */ /* 0x000f280000300800 */
[----:B------:R1:W-:Y:S01]  /*e760*/  STL [R1+0x18ec], R20 ;  /* 0x0018ec1401007387 */ /* 0x0003e20000100800 */
[-C--:B0-----:R-:W-:Y:S02]  /*e770*/  LEA.HI.X.SX32 R19, R4, R2.reuse, 0x1, P6 ;  /* 0x0000000204137211 */ /* 0x081fe400030f0eff */
[----:B------:R-:W-:Y:S02]  /*e780*/  LEA.HI.X.SX32 R4, R3, R2, 0x1, P0 ;  /* 0x0000000203047211 */ /* 0x000fe400000f0eff */
[----:B-1----:R-:W-:Y:S01]  /*e790*/  LEA R20, P6, R16, R0, 0x1 ;  /* 0x0000000010147211 */ /* 0x002fe200078c08ff */
[----:B------:R-:W-:Y:S04]  /*e7a0*/  STL [R1+0x18b8], R19 ;  /* 0x0018b81301007387 */ /* 0x000fe80000100800 */
        /* <DEDUP_REMOVED lines=8> */
[----:B0-----:R-:W-:Y:S02]  /*e830*/  LEA.HI.X.SX32 R19, R24, R2, 0x1, P2 ;  /* 0x0000000218137211 */ /* 0x001fe400010f0eff */
[----:B------:R-:W-:Y:S01]  /*e840*/  LEA R20, P1, R14, R0, 0x1 ;  /* 0x000000000e147211 */ /* 0x000fe200078208ff */
[----:B-1----:R-:W2:Y:S04]  /*e850*/  LDL.LU R4, [R1+0x1f8] ;  /* 0x0001f80001047983 */ /* 0x002ea80000300800 */
[----:B------:R-:W-:Y:S04]  /*e860*/  STL [R1+0x1904], R20 ;  /* 0x0019041401007387 */ /* 0x000fe80000100800 */
[----:B------:R0:W-:Y:S04]  /*e870*/  STL [R1+0x18d0], R19 ;  /* 0x0018d01301007387 */ /* 0x0001e80000100800 */
[----:B------:R-:W2:Y:S01]  /*e880*/  LDL.LU R24, [R1+0x8] ;  /* 0x0000080001187983 */ /* 0x000ea20000300800 */
[----:B0-----:R-:W-:-:S02]  /*e890*/  LEA.HI.X.SX32 R19, R26, R2, 0x1, P3 ;  /* 0x000000021a137211 */ /* 0x001fc400018f0eff */
[----:B------:R-:W-:-:S05]  /*e8a0*/  LEA R20, P2, R13, R0, 0x1 ;  /* 0x000000000d147211 */ /* 0x000fca00078408ff */
[----:B------:R-:W-:Y:S04]  /*e8b0*/  STL [R1+0x190c], R20 ;  /* 0x00190c1401007387 */ /* 0x000fe80000100800 */
[----:B------:R-:W2:Y:S01]  /*e8c0*/  LDL.LU R26, [R1+0x1fc] ;  /* 0x0001fc00011a7983 */ /* 0x000ea20000300800 */
[----:B------:R-:W-:-:S03]  /*e8d0*/  LEA.HI.X.SX32 R17, R17, R2, 0x1, P5 ;  /* 0x0000000211117211 */ /* 0x000fc600028f0eff */
[----:B------:R0:W-:Y:S02]  /*e8e0*/  STL [R1+0x18d8], R19 ;  /* 0x0018d81301007387 */ /* 0x0001e40000100800 */
[----:B0-----:R-:W-:Y:S02]  /*e8f0*/  LEA.HI.X.SX32 R19, R18, R2, 0x1, P4 ;  /* 0x0000000212137211 */ /* 0x001fe400020f0eff */
[----:B------:R-:W-:-:S05]  /*e900*/  LEA R20, P3, R12, R0, 0x1 ;  /* 0x000000000c147211 */ /* 0x000fca00078608ff */
[----:B------:R-:W-:Y:S04]  /*e910*/  STL [R1+0x1914], R20 ;  /* 0x0019141401007387 */ /* 0x000fe80000100800 */
[----:B------:R0:W-:Y:S01]  /*e920*/  STL [R1+0x18e0], R19 ;  /* 0x0018e01301007387 */ /* 0x0001e20000100800 */
[----:B------:R-:W-:Y:S01]  /*e930*/  LEA.HI.X.SX32 R14, R14, R2, 0x1, P1 ;  /* 0x000000020e0e7211 */ /* 0x000fe200008f0eff */
[----:B------:R-:W-:Y:S02]  /*e940*/  IMAD R28, R28, UR10, RZ ;  /* 0x0000000a1c1c7c24 */ /* 0x000fe4000f8e02ff */
[----:B------:R-:W-:Y:S01]  /*e950*/  IMAD R29, R29, UR10, RZ ;  /* 0x0000000a1d1d7c24 */ /* 0x000fe2000f8e02ff */
[----:B------:R-:W-:-:S05]  /*e960*/  LEA R18, P4, R11, R0, 0x1 ;  /* 0x000000000b127211 */ /* 0x000fca00078808ff */
[----:B------:R1:W-:Y:S01]  /*e970*/  STL [R1+0x191c], R18 ;  /* 0x00191c1201007387 */ /* 0x0003e20000100800 */
[----:B0-----:R-:W-:-:S03]  /*e980*/  LEA R19, P5, R10, R0, 0x1 ;  /* 0x000000000a137211 */ /* 0x001fc600078a08ff */
[----:B------:R3:W-:Y:S01]  /*e990*/  STL [R1+0x18e8], R17 ;  /* 0x0018e81101007387 */ /* 0x0007e20000100800 */
[-C--:B-1----:R-:W-:Y:S02]  /*e9a0*/  LEA.HI.X.SX32 R18, R16, R2.reuse, 0x1, P6 ;  /* 0x0000000210127211 */ /* 0x082fe400030f0eff */
[-C--:B------:R-:W-:Y:S01]  /*e9b0*/  LEA.HI.X.SX32 R16, R15, R2.reuse, 0x1, P0 ;  /* 0x000000020f107211 */ /* 0x080fe200000f0eff */
[----:B------:R-:W-:Y:S04]  /*e9c0*/  STL [R1+0x1924], R19 ;  /* 0x0019241301007387 */ /* 0x000fe80000100800 */
[----:B------:R-:W-:Y:S01]  /*e9d0*/  STL [R1+0x18f0], R18 ;  /* 0x0018f01201007387 */ /* 0x000fe20000100800 */
[----:B------:R-:W-:Y:S02]  /*e9e0*/  LEA.HI.X.SX32 R11, R11, R2, 0x1, P4 ;  /* 0x000000020b0b7211 */ /* 0x000fe400020f0eff */
[----:B---3--:R-:W-:-:S05]  /*e9f0*/  LEA R17, P6, R9, R0, 0x1 ;  /* 0x0000000009117211 */ /* 0x008fca00078c08ff */
[----:B------:R-:W-:Y:S01]  /*ea00*/  STL [R1+0x192c], R17 ;  /* 0x00192c1101007387 */ /* 0x000fe20000100800 */
[----:B------:R-:W-:-:S03]  /*ea10*/  LEA R15, P0, R8, R0, 0x1 ;  /* 0x00000000080f7211 */ /* 0x000fc600078008ff */
[----:B------:R-:W-:Y:S04]  /*ea20*/  STL [R1+0x18f8], R16 ;  /* 0x0018f81001007387 */ /* 0x000fe80000100800 */
[----:B------:R0:W-:Y:S04]  /*ea30*/  STL [R1+0x1934], R15 ;  /* 0x0019340f01007387 */ /* 0x0001e80000100800 */
[----:B------:R1:W-:Y:S01]  /*ea40*/  STL [R1+0x1900], R14 ;  /* 0x0019000e01007387 */ /* 0x0003e20000100800 */
[-C--:B0-----:R-:W-:Y:S02]  /*ea50*/  LEA.HI.X.SX32 R15, R13, R2.reuse, 0x1, P2 ;  /* 0x000000020d0f7211 */ /* 0x081fe400010f0eff */
[----:B------:R-:W-:-:S02]  /*ea60*/  LEA.HI.X.SX32 R13, R12, R2, 0x1, P3 ;  /* 0x000000020c0d7211 */ /* 0x000fc400018f0eff */
[----:B----4-:R-:W-:-:S05]  /*ea70*/  LEA R16, P1, R7, R0, 0x1 ;  /* 0x0000000007107211 */ /* 0x010fca00078208ff */
[----:B------:R-:W-:Y:S04]  /*ea80*/  STL [R1+0x193c], R16 ;  /* 0x00193c1001007387 */ /* 0x000fe80000100800 */
[----:B------:R-:W-:Y:S01]  /*ea90*/  STL [R1+0x1908], R15 ;  /* 0x0019080f01007387 */ /* 0x000fe20000100800 */
[----:B-1----:R-:W-:-:S05]  /*eaa0*/  LEA R14, P2, R6, R0, 0x1 ;  /* 0x00000000060e7211 */ /* 0x002fca00078408ff */
[----:B------:R-:W-:Y:S04]  /*eab0*/  STL [R1+0x1944], R14 ;  /* 0x0019440e01007387 */ /* 0x000fe80000100800 */
[----:B------:R0:W-:Y:S01]  /*eac0*/  STL [R1+0x1910], R13 ;  /* 0x0019100d01007387 */ /* 0x0001e20000100800 */
[----:B------:R-:W-:-:S05]  /*ead0*/  LEA R12, P3, R5, R0, 0x1 ;  /* 0x00000000050c7211 */ /* 0x000fca00078608ff */
[----:B------:R1:W-:Y:S01]  /*eae0*/  STL [R1+0x194c], R12 ;  /* 0x00194c0c01007387 */ /* 0x0003e20000100800 */
[----:B0-----:R-:W-:-:S03]  /*eaf0*/  LEA R13, P4, R25, R0, 0x1 ;  /* 0x00000000190d7211 */ /* 0x001fc600078808ff */
[----:B------:R0:W-:Y:S01]  /*eb00*/  STL [R1+0x1918], R11 ;  /* 0x0019180b01007387 */ /* 0x0001e20000100800 */
[-C--:B------:R-:W-:Y:S02]  /*eb10*/  LEA.HI.X.SX32 R8, R8, R2.reuse, 0x1, P0 ;  /* 0x0000000208087211 */ /* 0x080fe400000f0eff */
[-C--:B-1----:R-:W-:Y:S02]  /*eb20*/  LEA.HI.X.SX32 R12, R10, R2.reuse, 0x1, P5 ;  /* 0x000000020a0c7211 */ /* 0x082fe400028f0eff */
[----:B------:R-:W-:Y:S02]  /*eb30*/  LEA.HI.X.SX32 R10, R9, R2, 0x1, P6 ;  /* 0x00000002090a7211 */ /* 0x000fe400030f0eff */
[-C--:B0-----:R-:W-:Y:S01]  /*eb40*/  LEA R11, P5, R28, R0.reuse, 0x1 ;  /* 0x000000001c0b7211 */ /* 0x081fe200078a08ff */
[----:B------:R-:W-:Y:S01]  /*eb50*/  STL [R1+0x1950], R13 ;  /* 0x0019500d01007387 */ /* 0x000fe20000100800 */
[----:B------:R-:W-:-:S03]  /*eb60*/  LEA R9, P6, R29, R0, 0x1 ;  /* 0x000000001d097211 */ /* 0x000fc600078c08ff */
[----:B------:R-:W-:Y:S04]  /*eb70*/  STL [R1+0x1920], R12 ;  /* 0x0019200c01007387 */ /* 0x000fe80000100800 */
[----:B------:R-:W-:Y:S04]  /*eb80*/  STL [R1+0x1954], R11 ;  /* 0x0019540b01007387 */ /* 0x000fe80000100800 */
[----:B------:R0:W-:Y:S04]  /*eb90*/  STL [R1+0x1928], R10 ;  /* 0x0019280a01007387 */ /* 0x0001e80000100800 */
[----:B------:R1:W-:Y:S04]  /*eba0*/  STL [R1+0x1958], R9 ;  /* 0x0019580901007387 */ /* 0x0003e80000100800 */
[----:B------:R2:W-:Y:S01]  /*ebb0*/  STL [R1+0x1930], R8 ;  /* 0x0019300801007387 */ /* 0x0005e20000100800 */
[----:B0-----:R-:W-:-:S02]  /*ebc0*/  LEA R10, P0, R3, R0, 0x1 ;  /* 0x00000000030a7211 */ /* 0x001fc400078008ff */
[-C--:B-1----:R-:W-:Y:S02]  /*ebd0*/  LEA.HI.X.SX32 R9, R7, R2.reuse, 0x1, P1 ;  /* 0x0000000207097211 */ /* 0x082fe400008f0eff */
[-C--:B------:R-:W-:Y:S01]  /*ebe0*/  LEA.HI.X.SX32 R7, R6, R2.reuse, 0x1, P2 ;  /* 0x0000000206077211 */ /* 0x080fe200010f0eff */
[----:B------:R-:W-:Y:S01]  /*ebf0*/  STL [R1+0x195c], R10 ;  /* 0x00195c0a01007387 */ /* 0x000fe20000100800 */
[----:B------:R-:W-:-:S03]  /*ec00*/  LEA.HI.X.SX32 R6, R5, R2, 0x1, P3 ;  /* 0x0000000205067211 */ /* 0x000fc600018f0eff */
[----:B------:R-:W-:Y:S01]  /*ec10*/  STL [R1+0x1938], R9 ;  /* 0x0019380901007387 */ /* 0x000fe20000100800 */
[----:B--2---:R-:W-:-:S05]  /*ec20*/  LEA R8, P1, R23, R0, 0x1 ;  /* 0x0000000017087211 */ /* 0x004fca00078208ff */
[----:B------:R-:W-:Y:S04]  /*ec30*/  STL [R1+0x1960], R8 ;  /* 0x0019600801007387 */ /* 0x000fe80000100800 */
[----:B------:R-:W-:Y:S04]  /*ec40*/  STL [R1+0x1940], R7 ;  /* 0x0019400701007387 */ /* 0x000fe80000100800 */
[----:B------:R-:W-:Y:S01]  /*ec50*/  STL [R1+0x1948], R6 ;  /* 0x0019480601007387 */ /* 0x000fe20000100800 */
[----:B------:R-:W-:-:S04]  /*ec60*/  LEA R16, P2, R4, UR8, 0x1 ;  /* 0x0000000804107c11 */ /* 0x000fc8000f8408ff */
[----:B------:R-:W-:Y:S02]  /*ec70*/  LEA.HI.X.SX32 R17, R4, UR9, 0x1, P2 ;  /* 0x0000000904117c11 */ /* 0x000fe400090f0eff */
[----:B------:R-:W-:Y:S02]  /*ec80*/  LEA R5, P3, R24, R0, 0x1 ;  /* 0x0000000018057211 */ /* 0x000fe400078608ff */
[-C--:B------:R-:W-:Y:S02]  /*ec90*/  LEA.HI.X.SX32 R0, R25, R2.reuse, 0x1, P4 ;  /* 0x0000000219007211 */ /* 0x080fe400020f0eff */
[-C--:B------:R-:W-:Y:S01]  /*eca0*/  LEA.HI.X.SX32 R4, R29, R2.reuse, 0x1, P6 ;  /* 0x000000021d047211 */ /* 0x080fe200030f0eff */
[----:B------:R-:W-:Y:S01]  /*ecb0*/  STL [R1+0x1668], R5 ;  /* 0x0016680501007387 */ /* 0x000fe20000100800 */
[----:B------:R-:W0:Y:S03]  /*ecc0*/  LDC R25, c[0x0][0x3a8] ;  /* 0x0000ea00ff197b82 */ /* 0x000e260000000800 */
[----:B------:R1:W-:Y:S02]  /*ecd0*/  STL [R1+0x1654], R0 ;  /* 0x0016540001007387 */ /* 0x0003e40000100800 */
[----:B-1----:R-:W-:-:S02]  /*ece0*/  LEA.HI.X.SX32 R0, R28, R2, 0x1, P5 ;  /* 0x000000021c007211 */ /* 0x002fc400028f0eff */
[----:B------:R-:W2:Y:S04]  /*ecf0*/  LDL.LU R28, [R1+0x1a84] ;  /* 0x001a8400011c7983 */ /* 0x000ea80000300800 */
[----:B------:R-:W3:Y:S01]  /*ed00*/  LDL.LU R29, [R1+0x1a80] ;  /* 0x001a8000011d7983 */ /* 0x000ee20000300800 */
[----:B------:R-:W-:-:S03]  /*ed10*/  LEA R14, P4, R26, UR8, 0x1 ;  /* 0x000000081a0e7c11 */ /* 0x000fc6000f8808ff */
[----:B------:R1:W-:Y:S01]  /*ed20*/  STL [R1+0x1658], R0 ;  /* 0x0016580001007387 */ /* 0x0003e20000100800 */
[----:B------:R-:W-:Y:S01]  /*ed30*/  LEA.HI.X.SX32 R15, R26, UR9, 0x1, P4 ;  /* 0x000000091a0f7c11 */ /* 0x000fe2000a0f0eff */
[----:B0-----:R-:W-:Y:S01]  /*ed40*/  IMAD R25, R25, 0x1f, RZ ;  /* 0x0000001f19197824 */ /* 0x001fe200078e02ff */
[----:B------:R-:W0:Y:S01]  /*ed50*/  LDC R26, c[0x0][0x3a8] ;  /* 0x0000ea00ff1a7b82 */ /* 0x000e220000000800 */
[----:B------:R4:W-:Y:S01]  /*ed60*/  STL [R1+0x165c], R4 ;  /* 0x00165c0401007387 */ /* 0x0009e20000100800 */
[-C--:B-1----:R-:W-:Y:S02]  /*ed70*/  LEA.HI.X.SX32 R0, R3, R2.reuse, 0x1, P0 ;  /* 0x0000000203007211 */ /* 0x082fe400000f0eff */
[----:B------:R-:W-:Y:S01]  /*ed80*/  LEA.HI.X.SX32 R3, R23, R2, 0x1, P1 ;  /* 0x0000000217037211 */ /* 0x000fe200008f0eff */
[----:B------:R-:W-:Y:S01]  /*ed90*/  STL.64 [R1+0x10d8], R16 ;  /* 0x0010d81001007387 */ /* 0x000fe20000100a00 */
[----:B----4-:R-:W-:-:S03]  /*eda0*/  IMAD.WIDE R4, R25, 0x2, R16 ;  /* 0x0000000219047825 */ /* 0x010fc600078e0210 */
[----:B------:R1:W-:Y:S04]  /*edb0*/  STL [R1+0x1660], R0 ;  /* 0x0016600001007387 */ /* 0x0003e80000100800 */
[----:B------:R-:W-:Y:S01]  /*edc0*/  STL [R1+0x1664], R3 ;  /* 0x0016640301007387 */ /* 0x000fe20000100800 */
[----:B-1----:R-:W-:-:S05]  /*edd0*/  LEA.HI.X.SX32 R0, R24, R2, 0x1, P3 ;  /* 0x0000000218007211 */ /* 0x002fca00018f0eff */
[----:B------:R0:W-:Y:S04]  /*ede0*/  STL [R1+0x1270], R0 ;  /* 0x0012700001007387 */ /* 0x0001e80000100800 */
[----:B------:R-:W-:Y:S01]  /*edf0*/  STL [R1+0x1290], R4 ;  /* 0x0012900401007387 */ /* 0x000fe20000100800 */
[C---:B0-----:R-:W-:Y:S02]  /*ee00*/  IMAD R0, R26.reuse, 0x1e, RZ ;  /* 0x0000001e1a007824 */ /* 0x041fe400078e02ff */
[----:B------:R-:W-:Y:S01]  /*ee10*/  IMAD R10, R26, 0x1d, RZ ;  /* 0x0000001d1a0a7824 */ /* 0x000fe200078e02ff */
[----:B--2---:R-:W-:Y:S02]  /*ee20*/  LEA R12, P0, R28, UR8, 0x1 ;  /* 0x000000081c0c7c11 */ /* 0x004fe4000f8008ff */
[----:B---3--:R-:W-:-:S02]  /*ee30*/  LEA R3, P1, R29, UR8, 0x1 ;  /* 0x000000081d037c11 */ /* 0x008fc4000f8208ff */
[----:B------:R-:W-:Y:S02]  /*ee40*/  LEA.HI.X.SX32 R13, R28, UR9, 0x1, P0 ;  /* 0x000000091c0d7c11 */ /* 0x000fe400080f0eff */
[----:B------:R-:W-:Y:S01]  /*ee50*/  LEA.HI.X.SX32 R2, R29, UR9, 0x1, P1 ;  /* 0x000000091d027c11 */ /* 0x000fe200088f0eff */
[----:B------:R0:W-:Y:S04]  /*ee60*/  STL [R1+0x126c], R3 ;  /* 0x00126c0301007387 */ /* 0x0001e80000100800 */
[----:B------:R1:W-:Y:S04]  /*ee70*/  STL [R1+0x128c], R5 ;  /* 0x00128c0501007387 */ /* 0x0003e80000100800 */
[----:B------:R-:W-:Y:S01]  /*ee80*/  STL.64 [R1+0x10e8], R14 ;  /* 0x0010e80e01007387 */ /* 0x000fe20000100a00 */
[----:B0-----:R-:W-:-:S03]  /*ee90*/  LOP3.LUT R3, R3, R2, RZ, 0x3c, !PT ;  /* 0x0000000203037212 */ /* 0x001fc600078e3cff */
[----:B------:R0:W5:Y:S04]  /*eea0*/  LDL.LU R28, [R1+0x1a7c] ;  /* 0x001a7c00011c7983 */ /* 0x0001680000300800 */
[----:B------:R-:W2:Y:S04]  /*eeb0*/  LDL.LU R29, [R1+0x1a78] ;  /* 0x001a7800011d7983 */ /* 0x000ea80000300800 */
[----:B------:R-:W-:Y:S04]  /*eec0*/  STL.64 [R1+0x10e0], R12 ;  /* 0x0010e00c01007387 */ /* 0x000fe80000100a00 */
[----:B------:R3:W-:Y:S01]  /*eed0*/  STL [R1+0x1268], R2 ;  /* 0x0012680201007387 */ /* 0x0007e20000100800 */
[----:B-1----:R-:W-:Y:S01]  /*eee0*/  IMAD.WIDE R4, R25, 0x2, R14 ;  /* 0x0000000219047825 */ /* 0x002fe200078e020e */
[----:B---3--:R-:W-:-:S03]  /*eef0*/  LOP3.LUT R2, R3, R2, RZ, 0x3c, !PT ;  /* 0x0000000203027212 */ /* 0x008fc600078e3cff */
[----:B------:R-:W-:Y:S01]  /*ef00*/  IMAD.WIDE R6, R25, 0x2, R12 ;  /* 0x0000000219067825 */ /* 0x000fe200078e020c */
[----:B------:R-:W-:Y:S01]  /*ef10*/  LOP3.LUT R3, R3, R2, RZ, 0x3c, !PT ;  /* 0x0000000203037212 */ /* 0x000fe200078e3cff */
[----:B------:R-:W-:Y:S02]  /*ef20*/  STL [R1+0x1298], R4 ;  /* 0x0012980401007387 */ /* 0x000fe40000100800 */
[----:B------:R-:W-:Y:S02]  /*ef30*/  IMAD.WIDE R8, R25, 0x2, R2 ;  /* 0x0000000219087825 */ /* 0x000fe400078e0202 */
[----:B------:R1:W-:Y:S04]  /*ef40*/  STL [R1+0x1294], R5 ;  /* 0x0012940501007387 */ /* 0x0003e80000100800 */
[----:B------:R-:W-:Y:S04]  /*ef50*/  STL [R1+0x12a0], R6 ;  /* 0x0012a00601007387 */ /* 0x000fe80000100800 */
[----:B------:R3:W-:Y:S01]  /*ef60*/  STL [R1+0x129c], R7 ;  /* 0x00129c0701007387 */ /* 0x0007e20000100800 */
[----:B-1----:R-:W-:-:S03]  /*ef70*/  IMAD.WIDE R4, R0, 0x2, R16 ;  /* 0x0000000200047825 */ /* 0x002fc600078e0210 */
[----:B------:R-:W-:Y:S04]  /*ef80*/  STL [R1+0x12a8], R8 ;  /* 0x0012a80801007387 */ /* 0x000fe80000100800 */
[----:B------:R1:W-:Y:S01]  /*ef90*/  STL [R1+0x12a4], R9 ;  /* 0x0012a40901007387 */ /* 0x0003e20000100800 */
[----:B---3--:R-:W-:-:S03]  /*efa0*/  IMAD.WIDE R6, R0, 0x2, R14 ;  /* 0x0000000200067825 */ /* 0x008fc600078e020e */
[----:B------:R-:W-:Y:S04]  /*efb0*/  STL [R1+0x12b0], R4 ;  /* 0x0012b00401007387 */ /* 0x000fe80000100800 */
[----:B------:R3:W-:Y:S01]  /*efc0*/  STL [R1+0x12ac], R5 ;  /* 0x0012ac0501007387 */ /* 0x0007e20000100800 */
[----:B-1----:R-:W-:-:S03]  /*efd0*/  IMAD.WIDE R8, R0, 0x2, R2 ;  /* 0x0000000200087825 */ /* 0x002fc600078e0202 */
[----:B------:R-:W-:Y:S01]  /*efe0*/  STL [R1+0x12b8], R6 ;  /* 0x0012b80601007387 */ /* 0x000fe20000100800 */
[----:B---3--:R-:W-:-:S03]  /*eff0*/  IMAD.WIDE R4, R0, 0x2, R12 ;  /* 0x0000000200047825 */ /* 0x008fc600078e020c */
[----:B------:R1:W-:Y:S04]  /*f000*/  STL [R1+0x12b4], R7 ;  /* 0x0012b40701007387 */ /* 0x0003e80000100800 */
[----:B------:R-:W-:Y:S04]  /*f010*/  STL [R1+0x12c0], R4 ;  /* 0x0012c00401007387 */ /* 0x000fe80000100800 */
[----:B------:R3:W-:Y:S01]  /*f020*/  STL [R1+0x12bc], R5 ;  /* 0x0012bc0501007387 */ /* 0x0007e20000100800 */
[----:B-1----:R-:W-:-:S03]  /*f030*/  IMAD.WIDE R6, R10, 0x2, R16 ;  /* 0x000000020a067825 */ /* 0x002fc600078e0210 */
[----:B------:R-:W-:Y:S04]  /*f040*/  STL [R1+0x12c8], R8 ;  /* 0x0012c80801007387 */ /* 0x000fe80000100800 */
[----:B------:R1:W-:Y:S01]  /*f050*/  STL [R1+0x12c4], R9 ;  /* 0x0012c40901007387 */ /* 0x0003e20000100800 */
[----:B---3--:R-:W-:-:S03]  /*f060*/  IMAD.WIDE R4, R10, 0x2, R14 ;  /* 0x000000020a047825 */ /* 0x008fc600078e020e */
[----:B------:R-:W-:Y:S01]  /*f070*/  STL [R1+0x12d0], R6 ;  /* 0x0012d00601007387 */ /* 0x000fe20000100800 */
[----:B------:R-:W-:-:S03]  /*f080*/  IMAD R0, R26, 0x1c, RZ ;  /* 0x0000001c1a007824 */ /* 0x000fc600078e02ff */
        /* <DEDUP_REMOVED lines=155> */
[----:B------:R-:W-:-:S03]  /*fa40*/  IMAD.SHL.U32 R0, R26, 0x10, RZ ;  /* 0x000000101a007824 */ /* 0x000fc600078e00ff */
        /* <DEDUP_REMOVED lines=197> */
[----:B------:R-:W-:-:S03]  /*106a0*/  IMAD.WIDE R10, R11, 0x2, R2 ;  /* 0x000000020b0a7825 */ /* 0x000fc600078e0202 */
[----:B------:R1:W-:Y:S01]  /*106b0*/  STL [R1+0x1634], R7 ;  /* 0x0016340701007387 */ /* 0x0003e20000100800 */
[----:B---3--:R-:W-:-:S03]  /*106c0*/  IMAD.WIDE R4, R26, 0x2, R16 ;  /* 0x000000021a047825 */ /* 0x008fc600078e0210 */
[----:B------:R-:W-:Y:S04]  /*106d0*/  STL [R1+0x1640], R8 ;  /* 0x0016400801007387 */ /* 0x000fe80000100800 */
[----:B------:R3:W-:Y:S01]  /*106e0*/  STL [R1+0x163c], R9 ;  /* 0x00163c0901007387 */ /* 0x0007e20000100800 */
[----:B-1----:R-:W-:-:S03]  /*106f0*/  IMAD.WIDE R6, R26, 0x2, R14 ;  /* 0x000000021a067825 */ /* 0x002fc600078e020e */
[----:B------:R-:W-:Y:S01]  /*10700*/  STL [R1+0x1648], R10 ;  /* 0x0016480a01007387 */ /* 0x000fe20000100800 */
[----:B------:R-:W-:-:S03]  /*10710*/  IMAD.WIDE R2, R26, 0x2, R2 ;  /* 0x000000021a027825 */ /* 0x000fc600078e0202 */
[----:B------:R-:W-:Y:S01]  /*10720*/  STL [R1+0x1644], R11 ;  /* 0x0016440b01007387 */ /* 0x000fe20000100800 */
[----:B---3--:R-:W-:-:S03]  /*10730*/  IMAD.WIDE R8, R26, 0x2, R12 ;  /* 0x000000021a087825 */ /* 0x008fc600078e020c */
[----:B------:R-:W-:Y:S04]  /*10740*/  STL [R1+0x1650], R4 ;  /* 0x0016500401007387 */ /* 0x000fe80000100800 */
[----:B------:R-:W-:Y:S04]  /*10750*/  STL [R1+0x164c], R5 ;  /* 0x00164c0501007387 */ /* 0x000fe80000100800 */
[----:B------:R-:W-:Y:S04]  /*10760*/  STL [R1+0x1278], R6 ;  /* 0x0012780601007387 */ /* 0x000fe80000100800 */
[----:B------:R-:W-:Y:S04]  /*10770*/  STL [R1+0x1274], R7 ;  /* 0x0012740701007387 */ /* 0x000fe80000100800 */
[----:B------:R-:W-:Y:S04]  /*10780*/  STL [R1+0x1280], R8 ;  /* 0x0012800801007387 */ /* 0x000fe80000100800 */
[----:B------:R-:W-:Y:S04]  /*10790*/  STL [R1+0x127c], R9 ;  /* 0x00127c0901007387 */ /* 0x000fe80000100800 */
[----:B------:R-:W-:Y:S04]  /*107a0*/  STL [R1+0x1288], R2 ;  /* 0x0012880201007387 */ /* 0x000fe80000100800 */
[----:B------:R1:W-:Y:S04]  /*107b0*/  STL [R1+0x1284], R3 ;  /* 0x0012840301007387 */ /* 0x0003e80000100800 */
[----:B------:R0:W-:Y:S04]  /*107c0*/  STL [R1+0x1264], RZ ;  /* 0x001264ff01007387 */ /* 0x0001e80000100800 */
        /* <DEDUP_REMOVED lines=974> */
[----:B------:R0:W-:Y:S01]  /*144b0*/  STL [R1+0x1f8], RZ ;  /* 0x0001f8ff01007387 */ /* 0x0001e20000100800 */
[----:B------:R-:W3:Y:S03]  /*144c0*/  S2R R25, SR_TID.X ;  /* 0x0000000000197919 */ /* 0x000ee60000002100 */
        /* <DEDUP_REMOVED lines=29> */
[----:B---3--:R-:W-:-:S03]  /*146a0*/  LOP3.LUT R25, R25, 0x3f, RZ, 0xc0, !PT ;  /* 0x0000003f19197812 */ /* 0x008fc600078ec0ff */
[----:B------:R0:W-:Y:S01]  /*146b0*/  STL [R1+0x170], RZ ;  /* 0x000170ff01007387 */ /* 0x0001e20000100800 */
[----:B-1----:R-:W-:-:S03]  /*146c0*/  IMAD.SHL.U32 R3, R26, 0x20, RZ ;  /* 0x000000201a037824 */ /* 0x002fc600078e00ff */
[----:B------:R0:W-:Y:S04]  /*146d0*/  STL [R1+0x174], RZ ;  /* 0x000174ff01007387 */ /* 0x0001e80000100800 */
[----:B------:R0:W-:Y:S04]  /*146e0*/  STL [R1+0x178], RZ ;  /* 0x000178ff01007387 */ /* 0x0001e80000100800 */
[----:B------:R0:W-:Y:S04]  /*146f0*/  STL [R1+0x17c], RZ ;  /* 0x00017cff01007387 */ /* 0x0001e80000100800 */
[----:B------:R0:W-:Y:S01]  /*14700*/  STL [R1+0x160], RZ ;  /* 0x000160ff01007387 */ /* 0x0001e20000100800 */
[----:B------:R-:W-:-:S03]  /*14710*/  IMAD.SHL.U32 R2, R25, 0x2, RZ ;  /* 0x0000000219027824 */ /* 0x000fc600078e00ff */
[----:B------:R0:W-:Y:S01]  /*14720*/  STL [R1+0x164], RZ ;  /* 0x000164ff01007387 */ /* 0x0001e20000100800 */
[----:B------:R-:W-:-:S03]  /*14730*/  SHF.R.S32.HI R0, RZ, 0x1f, R3 ;  /* 0x0000001fff007819 */ /* 0x000fc60000011403 */
[----:B------:R0:W-:Y:S04]  /*14740*/  STL [R1+0x168], RZ ;  /* 0x000168ff01007387 */ /* 0x0001e80000100800 */
[----:B------:R0:W-:Y:S04]  /*14750*/  STL [R1+0x16c], RZ ;  /* 0x00016cff01007387 */ /* 0x0001e80000100800 */
[----:B------:R0:W-:Y:S01]  /*14760*/  STL [R1+0x150], RZ ;  /* 0x000150ff01007387 */ /* 0x0001e20000100800 */
[----:B------:R-:W-:-:S03]  /*14770*/  SHF.L.U64.HI R0, R3, 0x1, R0 ;  /* 0x0000000103007819 */ /* 0x000fc60000010200 */
[----:B------:R0:W-:Y:S01]  /*14780*/  STL [R1+0x154], RZ ;  /* 0x000154ff01007387 */ /* 0x0001e20000100800 */
[----:B------:R-:W-:-:S03]  /*14790*/  LOP3.LUT R3, R2, 0x10, RZ, 0x3c, !PT ;  /* 0x0000001002037812 */ /* 0x000fc600078e3cff */
[----:B------:R0:W-:Y:S01]  /*147a0*/  STL [R1+0x158], RZ ;  /* 0x000158ff01007387 */ /* 0x0001e20000100800 */
[----:B------:R-:W-:-:S03]  /*147b0*/  LOP3.LUT R5, R2, 0x20, RZ, 0x3c, !PT ;  /* 0x0000002002057812 */ /* 0x000fc600078e3cff */
[----:B------:R0:W-:Y:S01]  /*147c0*/  STL [R1+0x15c], RZ ;  /* 0x00015cff01007387 */ /* 0x0001e20000100800 */
[----:B------:R-:W-:-:S03]  /*147d0*/  LOP3.LUT R3, R2, 0x40, RZ, 0x3c, !PT ;  /* 0x0000004002037812 */ /* 0x000fc600078e3cff */
[----:B------:R0:W-:Y:S01]  /*147e0*/  STL [R1+0x140], RZ ;  /* 0x000140ff01007387 */ /* 0x0001e20000100800 */
[----:B------:R-:W-:-:S03]  /*147f0*/  LOP3.LUT R5, R2, 0x50, RZ, 0x3c, !PT ;  /* 0x0000005002057812 */ /* 0x000fc600078e3cff */
[----:B------:R0:W-:Y:S01]  /*14800*/  STL [R1+0x144], RZ ;  /* 0x000144ff01007387 */ /* 0x0001e20000100800 */
[C---:B------:R-:W-:Y:S02]  /*14810*/  LOP3.LUT R4, R2.reuse, 0x30, RZ, 0x3c, !PT ;  /* 0x0000003002047812 */ /* 0x040fe400078e3cff */
[C---:B------:R-:W-:Y:S01]  /*14820*/  LOP3.LUT R3, R2.reuse, 0x70, RZ, 0x3c, !PT ;  /* 0x0000007002037812 */ /* 0x040fe200078e3cff */
[----:B------:R0:W-:Y:S01]  /*14830*/  STL [R1+0x148], RZ ;  /* 0x000148ff01007387 */ /* 0x0001e20000100800 */
[C---:B--2---:R-:W-:Y:S02]  /*14840*/  LOP3.LUT R5, R29.reuse, 0x20, RZ, 0x3c, !PT ;  /* 0x000000201d057812 */ /* 0x044fe400078e3cff */
[----:B------:R-:W-:Y:S01]  /*14850*/  LOP3.LUT R4, R2, 0x60, RZ, 0x3c, !PT ;  /* 0x0000006002047812 */ /* 0x000fe200078e3cff */
[----:B------:R0:W-:Y:S01]  /*14860*/  STL [R1+0x14c], RZ ;  /* 0x00014cff01007387 */ /* 0x0001e20000100800 */
[C---:B------:R-:W-:Y:S02]  /*14870*/  LOP3.LUT R3, R29.reuse, 0x60, RZ, 0x3c, !PT ;  /* 0x000000601d037812 */ /* 0x040fe400078e3cff */
[----:B------:R-:W-:Y:S01]  /*14880*/  LOP3.LUT R4, R29, 0x40, RZ, 0x3c, !PT ;  /* 0x000000401d047812 */ /* 0x000fe200078e3cff */
[----:B------:R0:W-:Y:S04]  /*14890*/  STL [R1+0xc0], RZ ;  /* 0x0000c0ff01007387 */ /* 0x0001e80000100800 */
[----:B------:R0:W-:Y:S04]  /*148a0*/  STL [R1+0xc4], RZ ;  /* 0x0000c4ff01007387 */ /* 0x0001e80000100800 */
[----:B------:R0:W-:Y:S04]  /*148b0*/  STL [R1+0xc8], RZ ;  /* 0x0000c8ff01007387 */ /* 0x0001e80000100800 */
[----:B------:R0:W-:Y:S04]  /*148c0*/  STL [R1+0xcc], RZ ;  /* 0x0000ccff01007387 */ /* 0x0001e80000100800 */
[----:B------:R0:W-:Y:S04]  /*148d0*/  STL [R1+0x1a74], R5 ;  /* 0x001a740501007387 */ /* 0x0001e80000100800 */
[----:B------:R0:W-:Y:S04]  /*148e0*/  STL [R1+0x1a6c], R3 ;  /* 0x001a6c0301007387 */ /* 0x0001e80000100800 */
[----:B------:R0:W-:Y:S01]  /*148f0*/  STL [R1+0x1a70], R4 ;  /* 0x001a700401007387 */ /* 0x0001e20000100800 */
[----:B------:R-:W-:-:S02]  /*14900*/  USHF.R.S32.HI UR8, URZ, 0x1f, UR5 ;  /* 0x0000001fff087899 */ /* 0x000fc40008011405 */
[----:B------:R-:W-:Y:S02]  /*14910*/  USHF.L.U32 UR7, UR7, 0x5, URZ ;  /* 0x0000000507077899 */ /* 0x000fe400080006ff */
[----:B------:R-:W-:Y:S02]  /*14920*/  ULEA.HI UR8, UR8, UR5, URZ, 0x5 ;  /* 0x0000000508087291 */ /* 0x000fe4000f8f28ff */
[----:B------:R-:W-:Y:S02]  /*14930*/  USHF.R.S32.HI UR5, URZ, 0x1f, UR7 ;  /* 0x0000001fff057899 */ /* 0x000fe40008011407 */
[----:B------:R-:W-:Y:S02]  /*14940*/  ULEA UR4, UR4, UR6, 0x4 ;  /* 0x0000000604047291 */ /* 0x000fe4000f8e20ff */
[----:B------:R-:W-:Y:S02]  /*14950*/  USHF.L.U32 UR9, UR7, 0x1, URZ ;  /* 0x0000000107097899 */ /* 0x000fe400080006ff */
[----:B------:R-:W-:-:S02]  /*14960*/  USHF.R.S32.HI UR8, URZ, 0x5, UR8 ;  /* 0x00000005ff087899 */ /* 0x000fc40008011408 */
[----:B0-----:R-:W-:-:S12]  /*14970*/  USHF.L.U64.HI UR5, UR7, 0x1, UR5 ;  /* 0x0000000107057899 */ /* 0x001fd80008010205 */
.L_x_1:
[----:B------:R-:W2:Y:S01]  /*14980*/  LDL R5, [R1+0x1268] ;  /* 0x0012680001057983 */ /* 0x000ea20000100800 */
[----:B------:R-:W0:Y:S03]  /*14990*/  LDC R3, c[0x0][0x3a0] ;  /* 0x0000e800ff037b82 */ /* 0x000e260000000800 */
[----:B--2---:R1:W-:Y:S04]  /*149a0*/  STL [R1+0x406c], R5 ;  /* 0x00406c0501007387 */ /* 0x0043e80000100800 */
[----:B------:R-:W2:Y:S04]  /*149b0*/  LDL R4, [R1+0x126c] ;  /* 0x00126c0001047983 */ /* 0x000ea80000100800 */
[----:B-1----:R-:W0:Y:S04]  /*149c0*/  LDL R5, [R1+0x1264] ;  /* 0x0012640001057983 */ /* 0x002e280000100800 */
[----:B------:R-:W-:Y:S04]  /*149d0*/  STL [R1+0x3ff8], R25 ;  /* 0x003ff81901007387 */ /* 0x000fe80000100800 */
        /* <DEDUP_REMOVED lines=51> */
[----:B-----5:R-:W-:Y:S04]  /*14d10*/  STL [R1+0x3f98], R16 ;  /* 0x003f981001007387 */ /* 0x020fe80000100800 */
        /* <DEDUP_REMOVED lines=71> */
[----:B------:R-:W-:Y:S01]  /*15190*/  STL [R1+0x3dac], R0 ;  /* 0x003dac0001007387 */ /* 0x000fe20000100800 */
[----:B0-----:R-:W-:-:S03]  /*151a0*/  IMAD R3, R5, -0x20, R3 ;  /* 0xffffffe005037824 */ /* 0x001fc600078e0203 */
[----:B------:R-:W-:Y:S04]  /*151b0*/  STL [R1+0x3dbc], R0 ;  /* 0x003dbc0001007387 */ /* 0x000fe80000100800 */
[----:B------:R-:W-:Y:S04]  /*151c0*/  STL [R1+0x3e40], R0 ;  /* 0x003e400001007387 */ /* 0x000fe80000100800 */
[----:B-----5:R-:W-:Y:S04]  /*151d0*/  STL [R1+0x1a78], R28 ;  /* 0x001a781c01007387 */ /* 0x020fe80000100800 */
[----:B------:R-:W-:Y:S04]  /*151e0*/  STL [R1+0x3eb4], R28 ;  /* 0x003eb41c01007387 */ /* 0x000fe80000100800 */
[----:B------:R-:W2:Y:S01]  /*151f0*/  LDL.LU R5, [R1+0x406c] ;  /* 0x00406c0001057983 */ /* 0x000ea20000300800 */
[----:B------:R-:W-:-:S02]  /*15200*/  ISETP.GT.AND P0, PT, R3, RZ, PT ;  /* 0x000000ff0300720c */ /* 0x000fc40003f04270 */
[----:B-1----:R-:W-:-:S11]  /*15210*/  PRMT R26, RZ, 0x7610, R26 ;  /* 0x00007610ff1a7816 */ /* 0x002fd6000000001a */
[----:B--2---:R-:W2:Y:S01]  /*15220*/  @P0 LDG.E.U16 R26, desc[UR34][R4.64] ;  /* 0x00000022041a0981 */ /* 0x004ea2000c1e1500 */
[----:B------:R-:W-:-:S03]  /*15230*/  PRMT R25, RZ, 0x7610, R25 ;  /* 0x00007610ff197816 */ /* 0x000fc60000000019 */
[----:B--2---:R0:W-:Y:S04]  /*15240*/  STL [R1+0x14], R26 ;  /* 0x0000141a01007387 */ /* 0x0041e80000100800 */
[----:B0-----:R-:W2:Y:S04]  /*15250*/  LDL.LU R26, [R1+0x4068] ;  /* 0x00406800011a7983 */ /* 0x001ea80000300800 */
[----:B------:R-:W3:Y:S04]  /*15260*/  LDL.64 R4, [R1+0x10e0] ;  /* 0x0010e00001047983 */ /* 0x000ee80000100a00 */
[----:B---3--:R-:W3:Y:S01]  /*15270*/  @P0 LDG.E.U16 R25, desc[UR34][R4.64] ;  /* 0x0000002204190981 */ /* 0x008ee2000c1e1500 */
[----:B--2---:R-:W-:-:S03]  /*15280*/  PRMT R26, RZ, 0x7610, R26 ;  /* 0x00007610ff1a7816 */ /* 0x004fc6000000001a */
[----:B---3--:R0:W-:Y:S04]  /*15290*/  STL [R1+0x18], R25 ;  /* 0x0000181901007387 */ /* 0x0081e80000100800 */
        /* <DEDUP_REMOVED lines=8> */
[----:B------:R-:W-:-:S03]  /*15320*/  ISETP.GT.AND P1, PT, R3, 0x1, PT ;  /* 0x000000010300780c */ /* 0x000fc60003f24270 */
[----:B---3--:R0:W-:Y:S04]  /*15330*/  STL [R1+0x20], R25 ;  /* 0x0000201901007387 */ /* 0x0081e80000100800 */
[----:B0-----:R-:W3:Y:S04]  /*15340*/  LDL.LU R25, [R1+0x405c] ;  /* 0x00405c0001197983 */ /* 0x001ee80000300800 */
[----:B------:R-:W4:Y:S04]  /*15350*/  LDL R4, [R1+0x1284] ;  /* 0x0012840001047983 */ /* 0x000f280000100800 */
[----:B------:R-:W4:Y:S01]  /*15360*/  LDL R5, [R1+0x1288] ;  /* 0x0012880001057983 */ /* 0x000f220000100800 */
[----:B--2---:R-:W-:-:S02]  /*15370*/  PRMT R26, RZ, 0x7610, R26 ;  /* 0x00007610ff1a7816 */ /* 0x004fc4000000001a */
[----:B----4-:R-:W-:-:S04]  /*15380*/  @P1 LOP3.LUT R5, R5, R4, RZ, 0x3c, !PT ;  /* 0x0000000405051212 */ /* 0x010fc800078e3cff */
[----:B------:R-:W-:-:S04]  /*15390*/  @P1 LOP3.LUT R4, R5, R4, RZ, 0x3c, !PT ;  /* 0x0000000405041212 */ /* 0x000fc800078e3cff */
[----:B------:R-:W-:-:S05]  /*153a0*/  @P1 LOP3.LUT R5, R5, R4, RZ, 0x3c, !PT ;  /* 0x0000000405051212 */ /* 0x000fca00078e3cff */
[----:B------:R-:W2:Y:S04]  /*153b0*/  @P1 LDG.E.U16 R26, desc[UR34][R4.64] ;  /* 0x00000022041a1981 */ /* 0x000ea8000c1e1500 */
[----:B--2---:R0:W-:Y:S04]  /*153c0*/  STL [R1+0x24], R26 ;  /* 0x0000241a01007387 */ /* 0x0041e80000100800 */
[----:B0-----:R-:W2:Y:S04]  /*153d0*/  LDL.LU R26, [R1+0x4058] ;  /* 0x00405800011a7983 */ /* 0x001ea80000300800 */
[----:B------:R-:W4:Y:S04]  /*153e0*/  LDL R4, [R1+0x127c] ;  /* 0x00127c0001047983 */ /* 0x000f280000100800 */
[----:B------:R-:W4:Y:S01]  /*153f0*/  LDL R5, [R1+0x1280] ;  /* 0x0012800001057983 */ /* 0x000f220000100800 */
[----:B---3--:R-:W-:-:S02]  /*15400*/  PRMT R25, RZ, 0x7610, R25 ;  /* 0x00007610ff197816 */ /* 0x008fc40000000019 */
[----:B----4-:R-:W-:-:S04]  /*15410*/  @P1 LOP3.LUT R5, R5, R4, RZ, 0x3c, !PT ;  /* 0x0000000405051212 */ /* 0x010fc800078e3cff */
[----:B------:R-:W-:-:S04]  /*15420*/  @P1 LOP3.LUT R4, R5, R4, RZ, 0x3c, !PT ;  /* 0x0000000405041212 */ /* 0x000fc800078e3cff */
[----:B------:R-:W-:-:S05]  /*15430*/  @P1 LOP3.LUT R5, R5, R4, RZ, 0x3c, !PT ;  /* 0x0000000405051212 */ /* 0x000fca00078e3cff */
[----:B------:R-:W3:Y:S04]  /*15440*/  @P1 LDG.E.U16 R25, desc[UR34][R4.64] ;  /* 0x0000002204191981 */ /* 0x000ee8000c1e1500 */
[----:B---3--:R0:W-:Y:S04]  /*15450*/  STL [R1+0x28], R25 ;  /* 0x0000281901007387 */ /* 0x0081e80000100800 */
[----:B0-----:R-:W3:Y:S04]  /*15460*/  LDL.LU R25, [R1+0x4054] ;  /* 0x0040540001197983 */ /* 0x001ee80000300800 */
[----:B------:R-:W4:Y:S04]  /*15470*/  LDL R4, [R1+0x1274] ;  /* 0x0012740001047983 */ /* 0x000f280000100800 */
[----:B------:R-:W4:Y:S01]  /*15480*/  LDL R5, [R1+0x1278] ;  /* 0x0012780001057983 */ /* 0x000f220000100800 */
[----:B------:R-:W-:-:S02]  /*15490*/  PRMT R29, RZ, 0x7610, R29 ;  /* 0x00007610ff1d7816 */ /* 0x000fc4000000001d */
[----:B----4-:R-:W-:-:S04]  /*154a0*/  @P1 LOP3.LUT R5, R5, R4, RZ, 0x3c, !PT ;  /* 0x0000000405051212 */ /* 0x010fc800078e3cff */
[----:B------:R-:W-:-:S04]  /*154b0*/  @P1 LOP3.LUT R4, R5, R4, RZ, 0x3c, !PT ;  /* 0x0000000405041212 */ /* 0x000fc800078e3cff */
[----:B------:R-:W-:-:S05]  /*154c0*/  @P1 LOP3.LUT R5, R5, R4, RZ, 0x3c, !PT ;  /* 0x0000000405051212 */ /* 0x000fca00078e3cff */
[----:B------:R0:W4:Y:S04]  /*154d0*/  @P1 LDG.E.U16 R29, desc[UR34][R4.64] ;  /* 0x00000022041d1981 */ /* 0x000128000c1e1500 */
[----:B------:R-:W0:Y:S04]  /*154e0*/  LDL R4, [R1+0x164c] ;  /* 0x00164c0001047983 */ /* 0x000e280000100800 */
[----:B------:R-:W0:Y:S01]  /*154f0*/  LDL R5, [R1+0x1650] ;  /* 0x0016500001057983 */ /* 0x000e220000100800 */
[----:B---3--:R-:W-:Y:S02]  /*15500*/  PRMT R25, RZ, 0x7610, R25 ;  /* 0x00007610ff197816 */ /* 0x008fe40000000019 */
[----:B0-----:R-:W-:-:S04]  /*15510*/  @P1 LOP3.LUT R5, R5, R4, RZ, 0x3c, !PT ;  /* 0x0000000405051212 */ /* 0x001fc800078e3cff */
[----:B------:R-:W-:-:S04]  /*15520*/  @P1 LOP3.LUT R4, R5, R4, RZ, 0x3c, !PT ;  /* 0x0000000405041212 */ /* 0x000fc800078e3cff */
[----:B------:R-:W-:-:S05]  /*15530*/  @P1 LOP3.LUT R5, R5, R4, RZ, 0x3c, !PT ;  /* 0x0000000405051212 */ /* 0x000fca00078e3cff */
[----:B------:R-:W3:Y:S04]  /*15540*/  @P1 LDG.E.U16 R25, desc[UR34][R4.64] ;  /* 0x0000002204191981 */ /* 0x000ee8000c1e1500 */
[----:B----4-:R-:W-:Y:S04]  /*15550*/  STL [R1+0x3ea8], R29 ;  /* 0x003ea81d01007387 */ /* 0x010fe80000100800 */
        /* <DEDUP_REMOVED lines=14> */
[----:B---3--:R0:W-:Y:S04]  /*15640*/  STL [R1+0x30], R25 ;  /* 0x0000301901007387 */ /* 0x0081e80000100800 */
[----:B0-----:R-:W3:Y:S04]  /*15650*/  LDL.LU R25, [R1+0x4050] ;  /* 0x0040500001197983 */ /* 0x001ee80000300800 */
[----:B------:R-:W4:Y:S04]  /*15660*/  LDL R4, [R1+0x1644] ;  /* 0x0016440001047983 */ /* 0x000f280000100800 */
[----:B------:R-:W4:Y:S01]  /*15670*/  LDL R5, [R1+0x1648] ;  /* 0x0016480001057983 */ /* 0x000f220000100800 */
[----:B------:R-:W-:-:S02]  /*15680*/  ISETP.GT.AND P0, PT, R3, 0x2, PT ;  /* 0x000000020300780c */ /* 0x000fc40003f04270 */
[----:B--2---:R-:W-:-:S11]  /*15690*/  PRMT R26, RZ, 0x7610, R26 ;  /* 0x00007610ff1a7816 */ /* 0x004fd6000000001a */
        /* <DEDUP_REMOVED lines=30> */
[----:B------:R-:W3:Y:S01]  /*15880*/  @P0 LDG.E.U16 R25, desc[UR34][R4.64] ;  /* 0x0000002204190981 */ /* 0x000ee2000c1e1500 */
        /* <DEDUP_REMOVED lines=180> */
[----:B------:R-:W-:-:S02]  /*163d0*/  PRMT R27, RZ, 0x7610, R27 ;  /* 0x00007610ff1b7816 */ /* 0x000fc4000000001b */
[----:B----4-:R-:W-:-:S04]  /*163e0*/  @P1 LOP3.LUT R5, R5, R4, RZ, 0x3c, !PT ;  /* 0x0000000405051212 */ /* 0x010fc800078e3cff */
[----:B------:R-:W-:-:S04]  /*163f0*/  @P1 LOP3.LUT R4, R5, R4, RZ, 0x3c, !PT ;  /* 0x0000000405041212 */ /* 0x000fc800078e3cff */
[----:B------:R-:W-:-:S05]  /*16400*/  @P1 LOP3.LUT R5, R5, R4, RZ, 0x3c, !PT ;  /* 0x0000000405051212 */ /* 0x000fca00078e3cff */
[----:B------:R-:W4:Y:S01]  /*16410*/  @P1 LDG.E.U16 R27, desc[UR34][R4.64] ;  /* 0x00000022041b1981 */ /* 0x000f22000c1e1500 */
[----:B------:R-:W-:-:S03]  /*16420*/  ISETP.GT.AND P0, PT, R3, 0x8, PT ;  /* 0x000000080300780c */ /* 0x000fc60003f04270 */
[----:B----4-:R0:W-:Y:S04]  /*16430*/  STL [R1+0x1224], R27 ;  /* 0x0012241b01007387 */ /* 0x0101e80000100800 */
[----:B0-----:R-:W4:Y:S04]  /*16440*/  LDL.LU R27, [R1+0x3ff0] ;  /* 0x003ff000011b7983 */ /* 0x001f280000300800 */
[----:B------:R-:W2:Y:S04]  /*16450*/  LDL R4, [R1+0x1584] ;  /* 0x0015840001047983 */ /* 0x000ea80000100800 */
[----:B------:R-:W2:Y:S01]  /*16460*/  LDL R5, [R1+0x1588] ;  /* 0x0015880001057983 */ /* 0x000ea20000100800 */
[----:B---3--:R-:W-:-:S02]  /*16470*/  PRMT R25, RZ, 0x7610, R25 ;  /* 0x00007610ff197816 */ /* 0x008fc40000000019 */
[----:B--2---:R-:W-:-:S04]  /*16480*/  @P0 LOP3.LUT R5, R5, R4, RZ, 0x3c, !PT ;  /* 0x0000000405050212 */ /* 0x004fc800078e3cff */
[----:B------:R-:W-:-:S04]  /*16490*/  @P0 LOP3.LUT R4, R5, R4, RZ, 0x3c, !PT ;  /* 0x0000000405040212 */ /* 0x000fc800078e3cff */
[----:B------:R-:W-:-:S05]  /*164a0*/  @P0 LOP3.LUT R5, R5, R4, RZ, 0x3c, !PT ;  /* 0x0000000405050212 */ /* 0x000fca00078e3cff */
[----:B------:R-:W2:Y:S04]  /*164b0*/  @P0 LDG.E.U16 R25, desc[UR34][R4.64] ;  /* 0x0000002204190981 */ /* 0x000ea8000c1e1500 */
[----:B------:R-:W3:Y:S04]  /*164c0*/  LDL R4, [R1+0x157c] ;  /* 0x00157c0001047983 */ /* 0x000ee80000100800 */
[----:B------:R-:W3:Y:S01]  /*164d0*/  LDL R5, [R1+0x1580] ;  /* 0x0015800001057983 */ /* 0x000ee20000100800 */
[----:B------:R-:W-:-:S03]  /*164e0*/  PRMT R26, RZ, 0x7610, R26 ;  /* 0x00007610ff1a7816 */ /* 0x000fc6000000001a */
[----:B--2---:R-:W-:Y:S01]  /*164f0*/  STL [R1+0x3eb8], R25 ;  /* 0x003eb81901007387 */ /* 0x004fe20000100800 */
[----:B---3--:R-:W-:-:S04]  /*16500*/  @P0 LOP3.LUT R5, R5, R4, RZ, 0x3c, !PT ;  /* 0x0000000405050212 */ /* 0x008fc800078e3cff */
[----:B------:R-:W-:-:S04]  /*16510*/  @P0 LOP3.LUT R4, R5, R4, RZ, 0x3c, !PT ;  /* 0x0000000405040212 */ /* 0x000fc800078e3cff */
[----:B------:R-:W-:-:S05]  /*16520*/  @P0 LOP3.LUT R5, R5, R4, RZ, 0x3c, !PT ;  /* 0x0000000405050212 */ /* 0x000fca00078e3cff */
[----:B------:R-:W2:Y:S04]  /*16530*/  @P0 LDG.E.U16 R26, desc[UR34][R4.64] ;  /* 0x00000022041a0981 */ /* 0x000ea8000c1e1500 */
[----:B------:R-:W3:Y:S04]  /*16540*/  LDL R4, [R1+0x1574] ;  /* 0x0015740001047983 */ /* 0x000ee80000100800 */
[----:B------:R-:W3:Y:S01]  /*16550*/  LDL R5, [R1+0x1578] ;  /* 0x0015780001057983 */ /* 0x000ee20000100800 */
[----:B----4-:R-:W-:-:S03]  /*16560*/  PRMT R27, RZ, 0x7610, R27 ;  /* 0x00007610ff1b7816 */ /* 0x010fc6000000001b */
[----:B--2---:R-:W-:Y:S01]  /*16570*/  STL [R1+0x3ebc], R26 ;  /* 0x003ebc1a01007387 */ /* 0x004fe20000100800 */
[----:B---3--:R-:W-:-:S04]  /*16580*/  @P0 LOP3.LUT R5, R5, R4, RZ, 0x3c, !PT ;  /* 0x0000000405050212 */ /* 0x008fc800078e3cff */
        /* <DEDUP_REMOVED lines=10> */
[----:B------:R0:W2:Y:S04]  /*16630*/  @P0 LDG.E.U16 R28, desc[UR34][R4.64] ;  /* 0x00000022041c0981 */ /* 0x0000a8000c1e1500 */
[----:B------:R-:W0:Y:S04]  /*16640*/  LDL R4, [R1+0x1564] ;  /* 0x0015640001047983 */ /* 0x000e280000100800 */
[----:B------:R-:W0:Y:S01]  /*16650*/  LDL R5, [R1+0x1568] ;  /* 0x0015680001057983 */ /* 0x000e220000100800 */
[----:B------:R-:W-:Y:S02]  /*16660*/  ISETP.GT.AND P1, PT, R3, 0x9, PT ;  /* 0x000000090300780c */ /* 0x000fe40003f24270 */
[----:B------:R-:W-:-:S11]  /*16670*/  PRMT R15, RZ, 0x7610, R15 ;  /* 0x00007610ff0f7816 */ /* 0x000fd6000000000f */
[----:B0-----:R-:W-:-:S04]  /*16680*/  @P1 LOP3.LUT R5, R5, R4, RZ, 0x3c, !PT ;  /* 0x0000000405051212 */ /* 0x001fc800078e3cff */
[----:B------:R-:W-:-:S04]  /*16690*/  @P1 LOP3.LUT R4, R5, R4, RZ, 0x3c, !PT ;  /* 0x0000000405041212 */ /* 0x000fc800078e3cff */
[----:B------:R-:W-:-:S05]  /*166a0*/  @P1 LOP3.LUT R5, R5, R4, RZ, 0x3c, !PT ;  /* 0x0000000405051212 */ /* 0x000fca00078e3cff */
[----:B------:R-:W3:Y:S04]  /*166b0*/  @P1 LDG.E.U16 R15, desc[UR34][R4.64] ;  /* 0x00000022040f1981 */ /* 0x000ee8000c1e1500 */
[----:B---3--:R0:W-:Y:S04]  /*166c0*/  STL [R1+0x4], R15 ;  /* 0x0000040f01007387 */ /* 0x0081e80000100800 */
[----:B0-----:R-:W3:Y:S04]  /*166d0*/  LDL.LU R15, [R1+0x3fec] ;  /* 0x003fec00010f7983 */ /* 0x001ee80000300800 */
        /* <DEDUP_REMOVED lines=64> */
[----:B------:R-:W-:Y:S02]  /*16ae0*/  ISETP.GT.AND P1, PT, R3, 0xb, PT ;  /* 0x0000000b0300780c */ /* 0x000fe40003f24270 */
[----:B---3--:R-:W-:-:S11]  /*16af0*/  PRMT R15, RZ, 0x7610, R15 ;  /* 0x00007610ff0f7816 */ /* 0x008fd6000000000f */
        /* <DEDUP_REMOVED lines=129> */
[----:B------:R-:W4:Y:S04]  /*17310*/  @P0 LDG.E.U16 R14, desc[UR34][R4.64] ;  /* 0x00000022040e0981 */ /* 0x000f28000c1e1500 */
[----:B----4-:R0:W-:Y:S04]  /*17320*/  STL [R1+0x11dc], R14 ;  /* 0x0011dc0e01007387 */ /* 0x0101e80000100800 */
[----:B0-----:R-:W4:Y:S04]  /*17330*/  LDL.LU R14, [R1+0x3f9c] ;  /* 0x003f9c00010e7983 */ /* 0x001f280000300800 */
[----:B------:R-:W2:Y:S04]  /*17340*/  LDL R4, [R1+0x14b4] ;  /* 0x0014b40001047983 */ /* 0x000ea80000100800 */
[----:B------:R-:W2:Y:S01]  /*17350*/  LDL R5, [R1+0x14b8] ;  /* 0x0014b80001057983 */ /* 0x000ea20000100800 */
[----:B------:R-:W-:-:S02]  /*17360*/  PRMT R16, RZ, 0x7610, R16 ;  /* 0x00007610ff107816 */ /* 0x000fc40000000010 */
[----:B--2---:R-:W-:-:S04]  /*17370*/  @P0 LOP3.LUT R5, R5, R4, RZ, 0x3c, !PT ;  /* 0x0000000405050212 */ /* 0x004fc800078e3cff */
[----:B------:R-:W-:-:S04]  /*17380*/  @P0 LOP3.LUT R4, R5, R4, RZ, 0x3c, !PT ;  /* 0x0000000405040212 */ /* 0x000fc800078e3cff */
[----:B------:R-:W-:-:S05]  /*17390*/  @P0 LOP3.LUT R5, R5, R4, RZ, 0x3c, !PT ;  /* 0x0000000405050212 */ /* 0x000fca00078e3cff */
[----:B------:R-:W2:Y:S04]  /*173a0*/  @P0 LDG.E.U16 R16, desc[UR34][R4.64] ;  /* 0x0000002204100981 */ /* 0x000ea8000c1e1500 */
[----:B--2---:R0:W-:Y:S04]  /*173b0*/  STL [R1+0x11d8], R16 ;  /* 0x0011d81001007387 */ /* 0x0041e80000100800 */
[----:B0-----:R-:W2:Y:S04]  /*173c0*/  LDL.LU R16, [R1+0x3f98] ;  /* 0x003f980001107983 */ /* 0x001ea80000300800 */
[----:B------:R-:W2:Y:S04]  /*173d0*/  LDL R4, [R1+0x14ac] ;  /* 0x0014ac0001047983 */ /* 0x000ea80000100800 */
[----:B------:R-:W2:Y:S01]  /*173e0*/  LDL R5, [R1+0x14b0] ;  /* 0x0014b00001057983 */ /* 0x000ea20000100800 */
[----:B------:R-:W-:-:S02]  /*173f0*/  PRMT R17, RZ, 0x7610, R17 ;  /* 0x00007610ff117816 */ /* 0x000fc40000000011 */
[----:B--2---:R-:W-:-:S04]  /*17400*/  @P0 LOP3.LUT R5, R5, R4, RZ, 0x3c, !PT ;  /* 0x0000000405050212 */ /* 0x004fc800078e3cff */
[----:B------:R-:W-:-:S04]  /*17410*/  @P0 LOP3.LUT R4, R5, R4, RZ, 0x3c, !PT ;  /* 0x0000000405040212 */ /* 0x000fc800078e3cff */
[----:B------:R-:W-:-:S05]  /*17420*/  @P0 LOP3.LUT R5, R5, R4, RZ, 0x3c, !PT ;  /* 0x0000000405050212 */ /* 0x000fca00078e3cff */
[----:B------:R-:W2:Y:S01]  /*17430*/  @P0 LDG.E.U16 R17, desc[UR34][R4.64] ;  /* 0x0000002204110981 */ /* 0x000ea2000c1e1500 */
[----:B------:R-:W-:-:S03]  /*17440*/  ISETP.GT.AND P1, PT, R3, 0xf, PT ;  /* 0x0000000f0300780c */ /* 0x000fc60003f24270 */
        /* <DEDUP_REMOVED lines=41> */
[----:B---3--:R-:W-:-:S02]  /*176e0*/  PRMT R15, RZ, 0x7610, R15 ;  /* 0x00007610ff0f7816 */ /* 0x008fc4000000000f */
[----:B--2---:R-:W-:-:S04]  /*176f0*/  @P0 LOP3.LUT R5, R5, R4, RZ, 0x3c, !PT ;  /* 0x0000000405050212 */ /* 0x004fc800078e3cff */
[----:B------:R-:W-:-:S04]  /*17700*/  @P0 LOP3.LUT R4, R5, R4, RZ, 0x3c, !PT ;  /* 0x0000000405040212 */ /* 0x000fc800078e3cff */
[----:B------:R-:W-:-:S05]  /*17710*/  @P0 LOP3.LUT R5, R5, R4, RZ, 0x3c, !PT ;  /* 0x0000000405050212 */ /* 0x000fca00078e3cff */
[----:B------:R0:W2:Y:S04]  /*17720*/  @P0 LDG.E.U16 R15, desc[UR34][R4.64] ;  /* 0x00000022040f0981 */ /* 0x0000a8000c1e1500 */
[----:B------:R-:W0:Y:S04]  /*17730*/  LDL R4, [R1+0x147c] ;  /* 0x00147c0001047983 */ /* 0x000e280000100800 */
[----:B------:R-:W0:Y:S01]  /*17740*/  LDL R5, [R1+0x1480] ;  /* 0x0014800001057983 */ /* 0x000e220000100800 */
[----:B----4-:R-:W-:Y:S02]  /*17750*/  PRMT R14, RZ, 0x7610, R14 ;  /* 0x00007610ff0e7816 */ /* 0x010fe4000000000e */
[----:B0-----:R-:W-:-:S04]  /*17760*/  @P0 LOP3.LUT R5, R5, R4, RZ, 0x3c, !PT ;  /* 0x0000000405050212 */ /* 0x001fc800078e3cff */
[----:B------:R-:W-:-:S04]  /*17770*/  @P0 LOP3.LUT R4, R5, R4, RZ, 0x3c, !PT ;  /* 0x0000000405040212 */ /* 0x000fc800078e3cff */
[----:B------:R-:W-:-:S05]  /*17780*/  @P0 LOP3.LUT R5, R5, R4, RZ, 0x3c, !PT ;  /* 0x0000000405050212 */ /* 0x000fca00078e3cff */
[----:B------:R0:W3:Y:S04]  /*17790*/  @P0 LDG.E.U16 R14, desc[UR34][R4.64] ;  /* 0x00000022040e0981 */ /* 0x0000e8000c1e1500 */
[----:B------:R-:W0:Y:S04]  /*177a0*/  LDL R4, [R1+0x1474] ;  /* 0x0014740001047983 */ /* 0x000e280000100800 */
[----:B------:R-:W0:Y:S01]  /*177b0*/  LDL R5, [R1+0x1478] ;  /* 0x0014780001057983 */ /* 0x000e220000100800 */
[----:B------:R-:W-:Y:S02]  /*177c0*/  PRMT R16, RZ, 0x7610, R16 ;  /* 0x00007610ff107816 */ /* 0x000fe40000000010 */
[----:B0-----:R-:W-:-:S04]  /*177d0*/  @P0 LOP3.LUT R5, R5, R4, RZ, 0x3c, !PT ;  /* 0x0000000405050212 */ /* 0x001fc800078e3cff */
[----:B------:R-:W-:-:S04]  /*177e0*/  @P0 LOP3.LUT R4, R5, R4, RZ, 0x3c, !PT ;  /* 0x0000000405040212 */ /* 0x000fc800078e3cff */
[----:B------:R-:W-:-:S05]  /*177f0*/  @P0 LOP3.LUT R5, R5, R4, RZ, 0x3c, !PT ;  /* 0x0000000405050212 */ /* 0x000fca00078e3cff */
[----:B------:R0:W4:Y:S04]  /*17800*/  @P0 LDG.E.U16 R16, desc[UR34][R4.64] ;  /* 0x0000002204100981 */ /* 0x000128000c1e1500 */
[----:B------:R-:W0:Y:S04]  /*17810*/  LDL R4, [R1+0x146c] ;  /* 0x00146c0001047983 */ /* 0x000e280000100800 */
[----:B------:R-:W0:Y:S01]  /*17820*/  LDL R5, [R1+0x1470] ;  /* 0x0014700001057983 */ /* 0x000e220000100800 */
[----:B------:R-:W-:Y:S02]  /*17830*/  PRMT R17, RZ, 0x7610, R17 ;  /* 0x00007610ff117816 */ /* 0x000fe40000000011 */
[----:B0-----:R-:W-:-:S04]  /*17840*/  @P0 LOP3.LUT R5, R5, R4, RZ, 0x3c, !PT ;  /* 0x0000000405050212 */ /* 0x001fc800078e3cff */
        /* <DEDUP_REMOVED lines=17> */
[----:B------:R-:W-:Y:S01]  /*17960*/  @P1 LOP3.LUT R5, R5, R4, RZ, 0x3c, !PT ;  /* 0x0000000405051212 */ /* 0x000fe200078e3cff */
[----:B------:R-:W-:Y:S04]  /*17970*/  STL [R1+0x3e8c], R21 ;  /* 0x003e8c1501007387 */ /* 0x000fe80000100800 */
[----:B------:R-:W-:Y:S04]  /*17980*/  STL [R1+0x3e90], R21 ;  /* 0x003e901501007387 */ /* 0x000fe80000100800 */
        /* <DEDUP_REMOVED lines=18> */
[----:B------:R0:W2:Y:S04]  /*17ab0*/  @P1 LDG.E.U16 R24, desc[UR34][R4.64] ;  /* 0x0000002204181981 */ /* 0x0000a8000c1e1500 */
[----:B------:R-:W0:Y:S04]  /*17ac0*/  LDL R4, [R1+0x1444] ;  /* 0x0014440001047983 */ /* 0x000e280000100800 */
[----:B------:R-:W0:Y:S01]  /*17ad0*/  LDL R5, [R1+0x1448] ;  /* 0x0014480001057983 */ /* 0x000e220000100800 */
[----:B------:R-:W-:-:S02]  /*17ae0*/  ISETP.GT.AND P0, PT, R3, 0x12, PT ;  /* 0x000000120300780c */ /* 0x000fc40003f04270 */
[----:B------:R-:W-:-:S11]  /*17af0*/  PRMT R9, RZ, 0x7610, R9 ;  /* 0x00007610ff097816 */ /* 0x000fd60000000009 */
[----:B0-----:R-:W-:-:S04]  /*17b00*/  @P0 LOP3.LUT R5, R5, R4, RZ, 0x3c, !PT ;  /* 0x0000000405050212 */ /* 0x001fc800078e3cff */
[----:B------:R-:W-:-:S04]  /*17b10*/  @P0 LOP3.LUT R4, R5, R4, RZ, 0x3c, !PT ;  /* 0x0000000405040212 */ /* 0x000fc800078e3cff */
[----:B------:R-:W-:-:S05]  /*17b20*/  @P0 LOP3.LUT R5, R5, R4, RZ, 0x3c, !PT ;  /* 0x0000000405050212 */ /* 0x000fca00078e3cff */
[----:B------:R-:W3:Y:S04]  /*17b30*/  @P0 LDG.E.U16 R9, desc[UR34][R4.64] ;  /* 0x0000002204090981 */ /* 0x000ee8000c1e1500 */
[----:B--2---:R-:W-:Y:S04]  /*17b40*/  STL [R1+0x3ea4], R24 ;  /* 0x003ea41801007387 */ /* 0x004fe80000100800 */
[----:B------:R-:W-:Y:S04]  /*17b50*/  STL [R1+0x3eac], R24 ;  /* 0x003eac1801007387 */ /* 0x000fe80000100800 */
[----:B------:R-:W-:Y:S04]  /*17b60*/  STL [R1+0x3eb0], R24 ;  /* 0x003eb01801007387 */ /* 0x000fe80000100800 */
[----:B---3--:R0:W-:Y:S04]  /*17b70*/  STL [R1+0x1144], R9 ;  /* 0x0011440901007387 */ /* 0x0081e80000100800 */
[----:B0-----:R-:W2:Y:S04]  /*17b80*/  LDL.LU R9, [R1+0x3f80] ;  /* 0x003f800001097983 */ /* 0x001ea80000300800 */
[----:B------:R-:W3:Y:S04]  /*17b90*/  LDL R4, [R1+0x143c] ;  /* 0x00143c0001047983 */ /* 0x000ee80000100800 */
[----:B------:R-:W3:Y:S01]  /*17ba0*/  LDL R5, [R1+0x1440] ;  /* 0x0014400001057983 */ /* 0x000ee20000100800 */
[----:B--2---:R-:W-:-:S02]  /*17bb0*/  PRMT R9, RZ, 0x7610, R9 ;  /* 0x00007610ff097816 */ /* 0x004fc40000000009 */
[----:B---3--:R-:W-:-:S04]  /*17bc0*/  @P0 LOP3.LUT R5, R5, R4, RZ, 0x3c, !PT ;  /* 0x0000000405050212 */ /* 0x008fc800078e3cff */
[----:B------:R-:W-:-:S04]  /*17bd0*/  @P0 LOP3.LUT R4, R5, R4, RZ, 0x3c, !PT ;  /* 0x0000000405040212 */ /* 0x000fc800078e3cff */
[----:B------:R-:W-:-:S05]  /*17be0*/  @P0 LOP3.LUT R5, R5, R4, RZ, 0x3c, !PT ;  /* 0x0000000405050212 */ /* 0x000fca00078e3cff */
[----:B------:R-:W2:Y:S04]  /*17bf0*/  @P0 LDG.E.U16 R9, desc[UR34][R4.64] ;  /* 0x0000002204090981 */ /* 0x000ea8000c1e1500 */
[----:B--2---:R0:W-:Y:S04]  /*17c00*/  STL [R1+0x1148], R9 ;  /* 0x0011480901007387 */ /* 0x0041e80000100800 */
        /* <DEDUP_REMOVED lines=16> */
[----:B------:R-:W2:Y:S01]  /*17d10*/  @P0 LDG.E.U16 R9, desc[UR34][R4.64] ;  /* 0x0000002204090981 */ /* 0x000ea2000c1e1500 */
[----:B------:R-:W-:-:S03]  /*17d20*/  ISETP.GT.AND P1, PT, R3, 0x13, PT ;  /* 0x000000130300780c */ /* 0x000fc60003f24270 */
        /* <DEDUP_REMOVED lines=96> */
[----:B------:R-:W-:-:S02]  /*18330*/  PRMT R8, RZ, 0x7610, R8 ;  /* 0x00007610ff087816 */ /* 0x000fc40000000008 */
[----:B---3--:R-:W-:-:S04]  /*18340*/  @P1 LOP3.LUT R5, R5, R4, RZ, 0x3c, !PT ;  /* 0x0000000405051212 */ /* 0x008fc800078e3cff */
[----:B------:R-:W-:-:S04]  /*18350*/  @P1 LOP3.LUT R4, R5, R4, RZ, 0x3c, !PT ;  /* 0x0000000405041212 */ /* 0x000fc800078e3cff */
[----:B------:R-:W-:-:S05]  /*18360*/  @P1 LOP3.LUT R5, R5, R4, RZ, 0x3c, !PT ;  /* 0x0000000405051212 */ /* 0x000fca00078e3cff */
[----:B------:R-:W3:Y:S04]  /*18370*/  @P1 LDG.E.U16 R8, desc[UR34][R4.64] ;  /* 0x0000002204081981 */ /* 0x000ee8000c1e1500 */
[----:B---3--:R0:W-:Y:S04]  /*18380*/  STL [R1+0x117c], R8 ;  /* 0x00117c0801007387 */ /* 0x0081e80000100800 */
[----:B0-----:R-:W3:Y:S04]  /*18390*/  LDL.LU R8, [R1+0x3f48] ;  /* 0x003f480001087983 */ /* 0x001ee80000300800 */
        /* <DEDUP_REMOVED lines=90> */
[----:B------:R0:W2:Y:S04]  /*18940*/  @P0 LDG.E.U16 R9, desc[UR34][R4.64] ;  /* 0x0000002204090981 */ /* 0x0000a8000c1e1500 */
[----:B------:R-:W0:Y:S04]  /*18950*/  LDL R4, [R1+0x137c] ;  /* 0x00137c0001047983 */ /* 0x000e280000100800 */
[----:B------:R-:W0:Y:S01]  /*18960*/  LDL R5, [R1+0x1380] ;  /* 0x0013800001057983 */ /* 0x000e220000100800 */
[----:B---3--:R-:W-:Y:S02]  /*18970*/  PRMT R8, RZ, 0x7610, R8 ;  /* 0x00007610ff087816 */ /* 0x008fe40000000008 */
        /* <DEDUP_REMOVED lines=69> */
[C---:B------:R-:W-:Y:S01]  /*18dd0*/  @P0 LOP3.LUT R4, R5.reuse, R4, RZ, 0x3c, !PT ;  /* 0x0000000405040212 */ /* 0x040fe200078e3cff */
[----:B------:R-:W-:Y:S03]  /*18de0*/  STL [R1+0x3e58], R19 ;  /* 0x003e581301007387 */ /* 0x000fe60000100800 */
[----:B------:R-:W-:Y:S01]  /*18df0*/  @P0 LOP3.LUT R5, R5, R4, RZ, 0x3c, !PT ;  /* 0x0000000405050212 */ /* 0x000fe200078e3cff */
[----:B------:R-:W-:Y:S04]  /*18e00*/  STL [R1+0x3e5c], R19 ;  /* 0x003e5c1301007387 */ /* 0x000fe80000100800 */
[----:B------:R-:W-:Y:S04]  /*18e10*/  STL [R1+0x3e60], R19 ;  /* 0x003e601301007387 */ /* 0x000fe80000100800 */
[----:B------:R0:W2:Y:S04]  /*18e20*/  @P0 LDG.E.U16 R20, desc[UR34][R4.64] ;  /* 0x0000002204140981 */ /* 0x0000a8000c1e1500 */
[----:B------:R-:W0:Y:S04]  /*18e30*/  LDL R4, [R1+0x132c] ;  /* 0x00132c0001047983 */ /* 0x000e280000100800 */
[----:B------:R-:W0:Y:S01]  /*18e40*/  LDL R5, [R1+0x1330] ;  /* 0x0013300001057983 */ /* 0x000e220000100800 */
[----:B------:R-:W-:-:S02]  /*18e50*/  PRMT R2, RZ, 0x7610, R2 ;  /* 0x00007610ff027816 */ /* 0x000fc40000000002 */
[----:B0-----:R-:W-:-:S04]  /*18e60*/  @P0 LOP3.LUT R5, R5, R4, RZ, 0x3c, !PT ;  /* 0x0000000405050212 */ /* 0x001fc800078e3cff */
[----:B------:R-:W-:-:S04]  /*18e70*/  @P0 LOP3.LUT R4, R5, R4, RZ, 0x3c, !PT ;  /* 0x0000000405040212 */ /* 0x000fc800078e3cff */
[----:B------:R-:W-:-:S05]  /*18e80*/  @P0 LOP3.LUT R5, R5, R4, RZ, 0x3c, !PT ;  /* 0x0000000405050212 */ /* 0x000fca00078e3cff */
[----:B------:R-:W3:Y:S04]  /*18e90*/  @P0 LDG.E.U16 R2, desc[UR34][R4.64] ;  /* 0x0000002204020981 */ /* 0x000ee8000c1e1500 */
[----:B--2---:R-:W-:Y:S04]  /*18ea0*/  STL [R1+0x3e64], R20 ;  /* 0x003e641401007387 */ /* 0x004fe80000100800 */
[----:B------:R-:W-:Y:S01]  /*18eb0*/  STL [R1+0x3e68], R20 ;  /* 0x003e681401007387 */ /* 0x000fe20000100800 */
[----:B------:R-:W-:-:S03]  /*18ec0*/  ISETP.GT.AND P1, PT, R3, 0x1b, PT ;  /* 0x0000001b0300780c */ /* 0x000fc60003f24270 */
        /* <DEDUP_REMOVED lines=33> */
[----:B------:R-:W3:Y:S04]  /*190e0*/  @P1 LDG.E.U16 R29, desc[UR34][R4.64] ;  /* 0x00000022041d1981 */ /* 0x000ee8000c1e1500 */
[----:B--2---:R0:W-:Y:S04]  /*190f0*/  STL [R1+0x113c], R2 ;  /* 0x00113c0201007387 */ /* 0x0041e80000100800 */
[----:B0-----:R-:W2:Y:S04]  /*19100*/  LDL R2, [R1+0x12f0] ;  /* 0x0012f00001027983 */ /* 0x001ea80000100800 */
[----:B---3--:R0:W-:Y:S04]  /*19110*/  STL [R1+0x1140], R29 ;  /* 0x0011401d01007387 */ /* 0x0081e80000100800 */
[----:B0-----:R-:W3:Y:S04]  /*19120*/  LDL.LU R29, [R1+0x3f14] ;  /* 0x003f1400011d7983 */ /* 0x001ee80000300800 */
[----:B------:R-:W2:Y:S04]  /*19130*/  LDL R4, [R1+0x1304] ;  /* 0x0013040001047983 */ /* 0x000ea80000100800 */
[----:B------:R-:W2:Y:S01]  /*19140*/  LDL R5, [R1+0x1308] ;  /* 0x0013080001057983 */ /* 0x000ea20000100800 */
[----:B------:R-:W-:-:S02]  /*19150*/  ISETP.GT.AND P0, PT, R3, 0x1c, PT ;  /* 0x0000001c0300780c */ /* 0x000fc40003f04270 */
[----:B---3--:R-:W-:-:S11]  /*19160*/  PRMT R29, RZ, 0x7610, R29 ;  /* 0x00007610ff1d7816 */ /* 0x008fd6000000001d */
[----:B--2---:R-:W-:-:S04]  /*19170*/  @P0 LOP3.LUT R5, R5, R4, RZ, 0x3c, !PT ;  /* 0x0000000405050212 */ /* 0x004fc800078e3cff */
        /* <DEDUP_REMOVED lines=20> */
[----:B------:R0:W3:Y:S04]  /*192c0*/  @P0 LDG.E.U16 R26, desc[UR34][R4.64] ;  /* 0x00000022041a0981 */ /* 0x0000e8000c1e1500 */
[----:B------:R-:W3:Y:S01]  /*192d0*/  LDL R5, [R1+0x12ec] ;  /* 0x0012ec0001057983 */ /* 0x000ee20000100800 */
[----:B--2---:R-:W-:Y:S01]  /*192e0*/  PRMT R29, RZ, 0x7610, R29 ;  /* 0x00007610ff1d7816 */ /* 0x004fe2000000001d */
[----:B0-----:R-:W-:-:S05]  /*192f0*/  @P0 IMAD.MOV.U32 R4, RZ, RZ, R2 ;  /* 0x000000ffff040224 */ /* 0x001fca00078e0002 */
[----:B---3--:R-:W2:Y:S04]  /*19300*/  @P0 LDG.E.U16 R29, desc[UR34][R4.64] ;  /* 0x00000022041d0981 */ /* 0x008ea8000c1e1500 */
[----:B------:R0:W-:Y:S04]  /*19310*/  STL [R1+0x1128], R26 ;  /* 0x0011281a01007387 */ /* 0x0001e80000100800 */
[----:B------:R-:W3:Y:S04]  /*19320*/  LDL R2, [R1+0x12c8] ;  /* 0x0012c80001027983 */ /* 0x000ee80000100800 */
[----:B0-----:R-:W3:Y:S04]  /*19330*/  LDL R26, [R1+0x12d0] ;  /* 0x0012d000011a7983 */ /* 0x001ee80000100800 */
[----:B--2---:R0:W-:Y:S04]  /*19340*/  STL [R1+0x1124], R29 ;  /* 0x0011241d01007387 */ /* 0x0041e80000100800 */
[----:B0-----:R-:W2:Y:S04]  /*19350*/  LDL.LU R29, [R1+0x3f08] ;  /* 0x003f0800011d7983 */ /* 0x001ea80000300800 */
[----:B------:R-:W3:Y:S04]  /*19360*/  LDL R4, [R1+0x12e4] ;  /* 0x0012e40001047983 */ /* 0x000ee80000100800 */
[----:B------:R-:W3:Y:S01]  /*19370*/  LDL R5, [R1+0x12e8] ;  /* 0x0012e80001057983 */ /* 0x000ee20000100800 */
[----:B------:R-:W-:-:S02]  /*19380*/  ISETP.GT.AND P1, PT, R3, 0x1d, PT ;  /* 0x0000001d0300780c */ /* 0x000fc40003f24270 */
[----:B--2---:R-:W-:-:S11]  /*19390*/  PRMT R29, RZ, 0x7610, R29 ;  /* 0x00007610ff1d7816 */ /* 0x004fd6000000001d */
        /* <DEDUP_REMOVED lines=24> */
[----:B------:R-:W3:Y:S01]  /*19520*/  LDL R5, [R1+0x12cc] ;  /* 0x0012cc0001057983 */ /* 0x000ee20000100800 */
[----:B------:R-:W-:-:S03]  /*19530*/  @P1 IMAD.MOV.U32 R4, RZ, RZ, R26 ;  /* 0x000000ffff041224 */ /* 0x000fc600078e001a */
[----:B------:R-:W4:Y:S01]  /*19540*/  LDL R26, [R1+0x12a8] ;  /* 0x0012a800011a7983 */ /* 0x000f220000100800 */
[----:B--2---:R-:W-:-:S06]  /*19550*/  PRMT R29, RZ, 0x7610, R29 ;  /* 0x00007610ff1d7816 */ /* 0x004fcc000000001d */
[----:B---3--:R-:W2:Y:S01]  /*19560*/  @P1 LDG.E.U16 R29, desc[UR34][R4.64] ;  /* 0x00000022041d1981 */ /* 0x008ea2000c1e1500 */
[----:B------:R-:W-:-:S03]  /*19570*/  ISETP.GT.AND P0, PT, R3, 0x1e, PT ;  /* 0x0000001e0300780c */ /* 0x000fc60003f04270 */
[----:B--2---:R0:W-:Y:S04]  /*19580*/  STL [R1+0x1114], R29 ;  /* 0x0011141d01007387 */ /* 0x0041e80000100800 */
[----:B0-----:R-:W2:Y:S04]  /*19590*/  LDL.LU R29, [R1+0x3ef8] ;  /* 0x003ef800011d7983 */ /* 0x001ea80000300800 */
[----:B------:R-:W3:Y:S02]  /*195a0*/  LDL R5, [R1+0x12c4] ;  /* 0x0012c40001057983 */ /* 0x000ee40000100800 */
[----:B------:R-:W-:-:S02]  /*195b0*/  @P0 IMAD.MOV.U32 R4, RZ, RZ, R2 ;  /* 0x000000ffff040224 */ /* 0x000fc400078e0002 */
[----:B------:R-:W4:Y:S01]  /*195c0*/  LDL R2, [R1+0x12a0] ;  /* 0x0012a00001027983 */ /* 0x000f220000100800 */
[----:B--2---:R-:W-:-:S06]  /*195d0*/  PRMT R29, RZ, 0x7610, R29 ;  /* 0x00007610ff1d7816 */ /* 0x004fcc000000001d */
[----:B---3--:R-:W2:Y:S04]  /*195e0*/  @P0 LDG.E.U16 R29, desc[UR34][R4.64] ;  /* 0x00000022041d0981 */ /* 0x008ea8000c1e1500 */
        /* <DEDUP_REMOVED lines=30> */
[----:B------:R-:W3:Y:S02]  /*197d0*/  LDL R5, [R1+0x12a4] ;  /* 0x0012a40001057983 */ /* 0x000ee40000100800 */
[----:B----4-:R-:W-:-:S02]  /*197e0*/  @P1 IMAD.MOV.U32 R4, RZ, RZ, R26 ;  /* 0x000000ffff041224 */ /* 0x010fc400078e001a */
[----:B------:R-:W4:Y:S01]  /*197f0*/  LDL R26, [R1+0x1a4c] ;  /* 0x001a4c00011a7983 */ /* 0x000f220000100800 */
[----:B--2---:R-:W-:-:S06]  /*19800*/  PRMT R29, RZ, 0x7610, R29 ;  /* 0x00007610ff1d7816 */ /* 0x004fcc000000001d */
[----:B---3--:R-:W2:Y:S04]  /*19810*/  @P1 LDG.E.U16 R29, desc[UR34][R4.64] ;  /* 0x00000022041d1981 */ /* 0x008ea8000c1e1500 */
[----:B--2---:R0:W-:Y:S04]  /*19820*/  STL [R1+0x1100], R29 ;  /* 0x0011001d01007387 */ /* 0x0041e80000100800 */
[----:B0-----:R-:W2:Y:S04]  /*19830*/  LDL.LU R29, [R1+0x3ee4] ;  /* 0x003ee400011d7983 */ /* 0x001ea80000300800 */
[----:B------:R-:W3:Y:S01]  /*19840*/  LDL R5, [R1+0x129c] ;  /* 0x00129c0001057983 */ /* 0x000ee20000100800 */
[----:B------:R-:W-:-:S02]  /*19850*/  @P1 IMAD.MOV.U32 R4, RZ, RZ, R2 ;  /* 0x000000ffff041224 */ /* 0x000fc400078e0002 */
[----:B------:R-:W0:Y:S01]  /*19860*/  S2R R2, SR_TID.X ;  /* 0x0000000000027919 */ /* 0x000e220000002100 */
[----:B--2---:R-:W-:-:S06]  /*19870*/  PRMT R29, RZ, 0x7610, R29 ;  /* 0x00007610ff1d7816 */ /* 0x004fcc000000001d */
[----:B---3--:R-:W2:Y:S01]  /*19880*/  @P1 LDG.E.U16 R29, desc[UR34][R4.64] ;  /* 0x00000022041d1981 */ /* 0x008ea2000c1e1500 */
[----:B0-----:R-:W-:-:S04]  /*19890*/  LOP3.LUT R2, R2, 0x1f, RZ, 0xc0, !PT ;  /* 0x0000001f02027812 */ /* 0x001fc800078ec0ff */
[----:B------:R-:W-:Y:S01]  /*198a0*/  ISETP.GE.AND P0, PT, R2, R3, PT ;  /* 0x000000030200720c */ /* 0x000fe20003f06270 */
[----:B--2---:R0:W-:Y:S04]  /*198b0*/  STL [R1+0x10fc], R29 ;  /* 0x0010fc1d01007387 */ /* 0x0041e80000100800 */
[----:B0-----:R-:W2:Y:S04]  /*198c0*/  LDL.LU R29, [R1+0x3ee0] ;  /* 0x003ee000011d7983 */ /* 0x001ea80000300800 */
[----:B------:R-:W3:Y:S04]  /*198d0*/  LDL R4, [R1+0x1294] ;  /* 0x0012940001047983 */ /* 0x000ee80000100800 */
[----:B------:R-:W3:Y:S04]  /*198e0*/  LDL R5, [R1+0x1298] ;  /* 0x0012980001057983 */ /* 0x000ee80000100800 */
[----:B------:R-:W2:Y:S01]  /*198f0*/  LDL.LU R2, [R1+0x3edc] ;  /* 0x003edc0001027983 */ /* 0x000ea20000300800 */
[----:B---3--:R-:W-:-:S04]  /*19900*/  @P1 LOP3.LUT R5, R5, R4, RZ, 0x3c, !PT ;  /* 0x0000000405051212 */ /* 0x008fc800078e3cff */
[C---:B------:R-:W-:Y:S02]  /*19910*/  @P1 LOP3.LUT R4, R5.reuse, R4, RZ, 0x3c, !PT ;  /* 0x0000000405041212 */ /* 0x040fe400078e3cff */
[----:B--2---:R-:W-:Y:S02]  /*19920*/  PRMT R2, RZ, 0x7610, R2 ;  /* 0x00007610ff027816 */ /* 0x004fe40000000002 */
[----:B------:R-:W-:-:S05]  /*19930*/  @P1 LOP3.LUT R5, R5, R4, RZ, 0x3c, !PT ;  /* 0x0000000405051212 */ /* 0x000fca00078e3cff */
[----:B------:R-:W2:Y:S04]  /*19940*/  @P1 LDG.E.U16 R2, desc[UR34][R4.64] ;  /* 0x0000002204021981 */ /* 0x000ea8000c1e1500 */
[----:B------:R-:W-:Y:S04]  /*19950*/  STL [R1+0x3e6c], R3 ;  /* 0x003e6c0301007387 */ /* 0x000fe80000100800 */
[----:B------:R-:W-:Y:S04]  /*19960*/  STL [R1+0x3e70], R3 ;  /* 0x003e700301007387 */ /* 0x000fe80000100800 */
        /* <DEDUP_REMOVED lines=11> */
[----:B----4-:R-:W-:Y:S01]  /*19a20*/  @!P0 IMAD.MOV.U32 R4, RZ, RZ, R26 ;  /* 0x000000ffff048224 */ /* 0x010fe200078e001a */
[----:B------:R-:W-:Y:S06]  /*19a30*/  BAR.SYNC.DEFER_BLOCKING 0x0 ;  /* 0x0000000000007b1d */ /* 0x000fec0000010000 */
[----:B---3--:R-:W2:Y:S04]  /*19a40*/  @!P0 LDG.E.U16 R2, desc[UR34][R4.64] ;  /* 0x0000002204028981 */ /* 0x008ea8000c1e1500 */
[----:B------:R0:W-:Y:S04]  /*19a50*/  STL [R1+0x10f4], R27 ;  /* 0x0010f41b01007387 */ /* 0x0001e80000100800 */
[----:B0-----:R-:W3:Y:S04]  /*19a60*/  LDL.LU R27, [R1+0x14] ;  /* 0x00001400011b7983 */ /* 0x001ee80000300800 */
[----:B------:R-:W4:Y:S04]  /*19a70*/  LDL.LU R26, [R1+0x18] ;  /* 0x00001800011a7983 */ /* 0x000f280000300800 */
[----:B--2---:R0:W-:Y:S04]  /*19a80*/  STL [R1+0x10f0], R2 ;  /* 0x0010f00201007387 */ /* 0x0041e80000100800 */
[----:B0-----:R-:W2:Y:S04]  /*19a90*/  LDL.LU R2, [R1+0x3ed4] ;  /* 0x003ed40001027983 */ /* 0x001ea80000300800 */
[----:B------:R-:W3:Y:S04]  /*19aa0*/  LDL R4, [R1+0x165c] ;  /* 0x00165c0001047983 */ /* 0x000ee80000100800 */
[----:B------:R-:W3:Y:S01]  /*19ab0*/  LDL R5, [R1+0x1958] ;  /* 0x0019580001057983 */ /* 0x000ee20000100800 */
[----:B--2---:R-:W-:-:S02]  /*19ac0*/  PRMT R2, RZ, 0x7610, R2 ;  /* 0x00007610ff027816 */ /* 0x004fc40000000002 */
[----:B---3--:R-:W-:-:S04]  /*19ad0*/  @!P0 LOP3.LUT R5, R5, R4, RZ, 0x3c, !PT ;  /* 0x0000000405058212 */ /* 0x008fc800078e3cff */
[----:B------:R-:W-:-:S04]  /*19ae0*/  @!P0 LOP3.LUT R4, R5, R4, RZ, 0x3c, !PT ;  /* 0x0000000405048212 */ /* 0x000fc800078e3cff */
[----:B------:R-:W-:-:S05]  /*19af0*/  @!P0 LOP3.LUT R5, R5, R4, RZ, 0x3c, !PT ;  /* 0x0000000405058212 */ /* 0x000fca00078e3cff */
[----:B------:R-:W2:Y:S04]  /*19b00*/  @!P0 LDG.E.U16 R2, desc[UR34][R4.64] ;  /* 0x0000002204028981 */ /* 0x000ea8000c1e1500 */
[----:B--2---:R0:W-:Y:S04]  /*19b10*/  STL [R1+0xbc], R2 ;  /* 0x0000bc0201007387 */ /* 0x0041e80000100800 */
[----:B0-----:R-:W2:Y:S04]  /*19b20*/  LDL.LU R2, [R1+0x3ed0] ;  /* 0x003ed00001027983 */ /* 0x001ea80000300800 */
[----:B------:R-:W3:Y:S04]  /*19b30*/  LDL R4, [R1+0x1940] ;  /* 0x0019400001047983 */ /* 0x000ee80000100800 */
[----:B------:R-:W3:Y:S01]  /*19b40*/  LDL R5, [R1+0x1944] ;  /* 0x0019440001057983 */ /* 0x000ee20000100800 */
[----:B------:R-:W-:-:S02]  /*19b50*/  PRMT R25, RZ, 0x7610, R25 ;  /* 0x00007610ff197816 */ /* 0x000fc40000000019 */
[----:B---3--:R-:W-:-:S04]  /*19b60*/  @!P0 LOP3.LUT R5, R5, R4, RZ, 0x3c, !PT ;  /* 0x0000000405058212 */ /* 0x008fc800078e3cff */
[----:B------:R-:W-:-:S04]  /*19b70*/  @!P0 LOP3.LUT R4, R5, R4, RZ, 0x3c, !PT ;  /* 0x0000000405048212 */ /* 0x000fc800078e3cff */
[----:B------:R-:W-:-:S05]  /*19b80*/  @!P0 LOP3.LUT R5, R5, R4, RZ, 0x3c, !PT ;  /* 0x0000000405058212 */ /* 0x000fca00078e3cff */
[----:B------:R0:W3:Y:S04]  /*19b90*/  @!P0 LDG.E.U16 R25, desc[UR34][R4.64] ;  /* 0x0000002204198981 */ /* 0x0000e8000c1e1500 */
[----:B------:R-:W0:Y:S04]  /*19ba0*/  LDL R4, [R1+0x1920] ;  /* 0x0019200001047983 */ /* 0x000e280000100800 */
[----:B------:R-:W0:Y:S01]  /*19bb0*/  LDL R5, [R1+0x1924] ;  /* 0x0019240001057983 */ /* 0x000e220000100800 */
[----:B--2---:R-:W-:Y:S02]  /*19bc0*/  PRMT R2, RZ, 0x7610, R2 ;  /* 0x00007610ff027816 */ /* 0x004fe40000000002 */
[----:B0-----:R-:W-:-:S04]  /*19bd0*/  @!P0 LOP3.LUT R5, R5, R4, RZ, 0x3c, !PT ;  /* 0x0000000405058212 */ /* 0x001fc800078e3cff */
[----:B------:R-:W-:-:S04]  /*19be0*/  @!P0 LOP3.LUT R4, R5, R4, RZ, 0x3c, !PT ;  /* 0x0000000405048212 */ /* 0x000fc800078e3cff */
[----:B------:R-:W-:-:S05]  /*19bf0*/  @!P0 LOP3.LUT R5, R5, R4, RZ, 0x3c, !PT ;  /* 0x0000000405058212 */ /* 0x000fca00078e3cff */
[----:B------:R-:W2:Y:S04]  /*19c00*/  @!P0 LDG.E.U16 R2, desc[UR34][R4.64] ;  /* 0x0000002204028981 */ /* 0x000ea8000c1e1500 */
[----:B---3--:R0:W-:Y:S04]  /*19c10*/  STL [R1+0xb8], R25 ;  /* 0x0000b81901007387 */ /* 0x0081e80000100800 */
[----:B0-----:R-:W3:Y:S04]  /*19c20*/  LDL.LU R25, [R1+0x20] ;  /* 0x0000200001197983 */ /* 0x001ee80000300800 */
        /* <DEDUP_REMOVED lines=26> */
[----:B0-----:R-:W3:Y:S04]  /*19dd0*/  LDL R29, [R1+0x1844] ;  /* 0x00184400011d7983 */ /* 0x001ee80000100800 */
        /* <DEDUP_REMOVED lines=10> */
[----:B------:R-:W2:Y:S04]  /*19e80*/  LDL R4, [R1+0x1880] ;  /* 0x0018800001047983 */ /* 0x000ea80000100800 */
[----:B------:R-:W2:Y:S01]  /*19e90*/  LDL R5, [R1+0x1884] ;  /* 0x0018840001057983 */ /* 0x000ea20000100800 */
[----:B0-----:R-:W0:Y:S02]  /*19ea0*/  S2R R2, SR_TID.X ;  /* 0x0000000000027919 */ /* 0x001e240000002100 */
[----:B0-----:R-:W-:-:S05]  /*19eb0*/  LOP3.LUT R2, R2, 0x3f, RZ, 0xc0, !PT ;  /* 0x0000003f02027812 */ /* 0x001fca00078ec0ff */
[----:B------:R-:W-:-:S05]  /*19ec0*/  IMAD.SHL.U32 R2, R2, 0x2, RZ ;  /* 0x0000000202027824 */ /* 0x000fca00078e00ff */
[----:B------:R0:W-:Y:S02]  /*19ed0*/  STS.U16 [R2+UR6], R27 ;  /* 0x0000001b02007988 */ /* 0x0001e40008000406 */
[----:B0-----:R-:W-:Y:S02]  /*19ee0*/  PRMT R2, RZ, 0x7610, R2 ;  /* 0x00007610ff027816 */ /* 0x001fe40000000002 */
[----:B------:R-:W3:Y:S01]  /*19ef0*/  LDL.LU R27, [R1+0x3ec0] ;  /* 0x003ec000011b7983 */ /* 0x000ee20000300800 */
[----:B--2---:R-:W-:-:S04]  /*19f00*/  @!P0 LOP3.LUT R5, R5, R4, RZ, 0x3c, !PT ;  /* 0x0000000405058212 */ /* 0x004fc800078e3cff */
        /* <DEDUP_REMOVED lines=9> */
[----:B----4-:R0:W-:Y:S02]  /*19fa0*/  STS.U16 [R2+UR6+0x80], R26 ;  /* 0x0000801a02007988 */ /* 0x0101e40008000406 */
[----:B0-----:R-:W-:Y:S02]  /*19fb0*/  PRMT R2, RZ, 0x7610, R2 ;  /* 0x00007610ff027816 */ /* 0x001fe40000000002 */
[----:B------:R-:W4:Y:S01]  /*19fc0*/  LDL.LU R26, [R1+0x3ebc] ;  /* 0x003ebc00011a7983 */ /* 0x000f220000300800 */
[----:B--2---:R-:W-:-:S04]  /*19fd0*/  @!P0 LOP3.LUT R5, R5, R4, RZ, 0x3c, !PT ;  /* 0x0000000405058212 */ /* 0x004fc800078e3cff */
[----:B------:R-:W-:-:S04]  /*19fe0*/  @!P0 LOP3.LUT R4, R5, R4, RZ, 0x3c, !PT ;  /* 0x0000000405048212 */ /* 0x000fc800078e3cff */
[----:B------:R-:W-:-:S05]  /*19ff0*/  @!P0 LOP3.LUT R5, R5, R4, RZ, 0x3c, !PT ;  /* 0x0000000405058212 */ /* 0x000fca00078e3cff */
[----:B------:R-:W2:Y:S04]  /*1a000*/  @!P0 LDG.E.U16 R2, desc[UR34][R4.64] ;  /* 0x0000002204028981 */ /* 0x000ea8000c1e1500 */
[----:B--2---:R0:W-:Y:S04]  /*1a010*/  STL [R1+0x98], R2 ;  /* 0x0000980201007387 */ /* 0x0041e80000100800 */
[----:B------:R-:W2:Y:S04]  /*1a020*/  LDL.LU R4, [R1+0x1c] ;  /* 0x00001c0001047983 */ /* 0x000ea80000300800 */
[----:B------:R-:W3:Y:S01]  /*1a030*/  LDL R5, [R1+0x1840] ;  /* 0x0018400001057983 */ /* 0x000ee20000100800 */
[----:B0-----:R-:W0:Y:S02]  /*1a040*/  S2R R2, SR_TID.X ;  /* 0x0000000000027919 */ /* 0x001e240000002100 */
[----:B0-----:R-:W-:-:S05]  /*1a050*/  LOP3.LUT R2, R2, 0x3f, RZ, 0xc0, !PT ;  /* 0x0000003f02027812 */ /* 0x001fca00078ec0ff */
[----:B------:R-:W-:-:S05]  /*1a060*/  IMAD.SHL.U32 R2, R2, 0x2, RZ ;  /* 0x0000000202027824 */ /* 0x000fca00078e00ff */
[----:B--2---:R0:W-:Y:S02]  /*1a070*/  STS.U16 [R2+UR6+0x100], R4 ;  /* 0x0001000402007988 */ /* 0x0041e40008000406 */
[----:B0-----:R-:W-:Y:S01]  /*1a080*/  PRMT R2, RZ, 0x7610, R2 ;  /* 0x00007610ff027816 */ /* 0x001fe20000000002 */
[----:B------:R-:W-:Y:S02]  /*1a090*/  @!P0 IMAD.MOV.U32 R4, RZ, RZ, R29 ;  /* 0x000000ffff048224 */ /* 0x000fe400078e001d */
[----:B------:R-:W2:Y:S04]  /*1a0a0*/  LDL R29, [R1+0x17c4] ;  /* 0x0017c400011d7983 */ /* 0x000ea80000100800 */
[----:B---3--:R-:W3:Y:S04]  /*1a0b0*/  @!P0 LDG.E.U16 R2, desc[UR34][R4.64] ;  /* 0x0000002204028981 */ /* 0x008ee8000c1e1500 */
[----:B---3--:R0:W-:Y:S04]  /*1a0c0*/  STL [R1+0x94], R2 ;  /* 0x0000940201007387 */ /* 0x0081e80000100800 */
[----:B------:R-:W3:Y:S04]  /*1a0d0*/  LDL R4, [R1+0x1820] ;  /* 0x0018200001047983 */ /* 0x000ee80000100800 */
[----:B------:R-:W3:Y:S01]  /*1a0e0*/  LDL R5, [R1+0x1824] ;  /* 0x0018240001057983 */ /* 0x000ee20000100800 */
[----:B0-----:R-:W0:Y:S02]  /*1a0f0*/  S2R R2, SR_TID.X ;  /* 0x0000000000027919 */ /* 0x001e240000002100 */
[----:B0-----:R-:W-:-:S05]  /*1a100*/  LOP3.LUT R2, R2, 0x3f, RZ, 0xc0, !PT ;  /* 0x0000003f02027812 */ /* 0x001fca00078ec0ff */
[----:B------:R-:W-:-:S05]  /*1a110*/  IMAD.SHL.U32 R2, R2, 0x2, RZ ;  /* 0x0000000202027824 */ /* 0x000fca00078e00ff */
[----:B------:R0:W-:Y:S02]  /*1a120*/  STS.U16 [R2+UR6+0x180], R25 ;  /* 0x0001801902007988 */ /* 0x0001e40008000406 */
[----:B0-----:R-:W-:Y:S02]  /*1a130*/  PRMT R2, RZ, 0x7610, R2 ;  /* 0x00007610ff027816 */ /* 0x001fe40000000002 */
[----:B------:R-:W2:Y:S01]  /*1a140*/  LDL.LU R25, [R1+0x3eb8] ;  /* 0x003eb80001197983 */ /* 0x000ea20000300800 */
[----:B---3--:R-:W-:-:S04]  /*1a150*/  @!P0 LOP3.LUT R5, R5, R4, RZ, 0x3c, !PT ;  /* 0x0000000405058212 */ /* 0x008fc800078e3cff */
[----:B------:R-:W-:-:S04]  /*1a160*/  @!P0 LOP3.LUT R4, R5, R4, RZ, 0x3c, !PT ;  /* 0x0000000405048212 */ /* 0x000fc800078e3cff */
[----:B------:R-:W-:-:S05]  /*1a170*/  @!P0 LOP3.LUT R5, R5, R4, RZ, 0x3c, !PT ;  /* 0x0000000405058212 */ /* 0x000fca00078e3cff */
[----:B------:R-:W3:Y:S04]  /*1a180*/  @!P0 LDG.E.U16 R2, desc[UR34][R4.64] ;  /* 0x0000002204028981 */ /* 0x000ee8000c1e1500 */
[----:B---3--:R0:W-:Y:S04]  /*1a190*/  STL [R1+0x90], R2 ;  /* 0x0000900201007387 */ /* 0x0081e80000100800 */
[----:B------:R-:W3:Y:S04]  /*1a1a0*/  LDL R4, [R1+0x1800] ;  /* 0x0018000001047983 */ /* 0x000ee80000100800 */
[----:B------:R-:W3:Y:S01]  /*1a1b0*/  LDL R5, [R1+0x1804] ;  /* 0x0018040001057983 */ /* 0x000ee20000100800 */
[----:B0-----:R-:W0:Y:S02]  /*1a1c0*/  S2R R2, SR_TID.X ;  /* 0x0000000000027919 */ /* 0x001e240000002100 */
[----:B0-----:R-:W-:-:S05]  /*1a1d0*/  LOP3.LUT R2, R2, 0x3f, RZ, 0xc0, !PT ;  /* 0x0000003f02027812 */ /* 0x001fca00078ec0ff */
[----:B------:R-:W-:-:S05]  /*1a1e0*/  IMAD.SHL.U32 R2, R2, 0x2, RZ ;  /* 0x0000000202027824 */ /* 0x000fca00078e00ff */
[----:B--2---:R0:W-:Y:S02]  /*1a1f0*/  STS.U16 [R2+UR6+0x1000], R25 ;  /* 0x0010001902007988 */ /* 0x0041e40008000406 */
[----:B0-----:R-:W-:Y:S02]  /*1a200*/  PRMT R2, RZ, 0x7610, R2 ;  /* 0x00007610ff027816 */ /* 0x001fe40000000002 */
[----:B---3--:R-:W-:-:S04]  /*1a210*/  @!P0 LOP3.LUT R5, R5, R4, RZ, 0x3c, !PT ;  /* 0x0000000405058212 */ /* 0x008fc800078e3cff */
[----:B------:R-:W-:-:S04]  /*1a220*/  @!P0 LOP3.LUT R4, R5, R4, RZ, 0x3c, !PT ;  /* 0x0000000405048212 */ /* 0x000fc800078e3cff */
[----:B------:R-:W-:-:S05]  /*1a230*/  @!P0 LOP3.LUT R5, R5, R4, RZ, 0x3c, !PT ;  /* 0x0000000405058212 */ /* 0x000fca00078e3cff */
[----:B------:R-:W2:Y:S04]  /*1a240*/  @!P0 LDG.E.U16 R2, desc[UR34][R4.64] ;  /* 0x0000002204028981 */ /* 0x000ea8000c1e1500 */
[----:B------:R-:W-:Y:S04]  /*1a250*/  STL [R1+0x3e74], R25 ;  /* 0x003e741901007387 */ /* 0x000fe80000100800 */
        /* <DEDUP_REMOVED lines=8> */
[----:B--2---:R-:W-:-:S04]  /*1a2e0*/  @!P0 LOP3.LUT R5, R5, R4, RZ, 0x3c, !PT ;  /* 0x0000000405058212 */ /* 0x004fc800078e3cff */
[----:B------:R-:W-:-:S04]  /*1a2f0*/  @!P0 LOP3.LUT R4, R5, R4, RZ, 0x3c, !PT ;  /* 0x0000000405048212 */ /* 0x000fc800078e3cff */
[----:B------:R-:W-:-:S05]  /*1a300*/  @!P0 LOP3.LUT R5, R5, R4, RZ, 0x3c, !PT ;  /* 0x0000000405058212 */ /* 0x000fca00078e3cff */
[----:B------:R-:W2:Y:S04]  /*1a310*/  @!P0 LDG.E.U16 R2, desc[UR34][R4.64] ;  /* 0x0000002204028981 */ /* 0x000ea8000c1e1500 */
[----:B--2---:R0:W-:Y:S04]  /*1a320*/  STL [R1+0x88], R2 ;  /* 0x0000880201007387 */ /* 0x0041e80000100800 */
[----:B------:R-:W2:Y:S01]  /*1a330*/  LDL R5, [R1+0x17c0] ;  /* 0x0017c00001057983 */ /* 0x000ea20000100800 */
[----:B0-----:R-:W0:Y:S01]  /*1a340*/  S2R R2, SR_TID.X ;  /* 0x0000000000027919 */ /* 0x001e220000002100 */
[----:B------:R-:W-:-:S02]  /*1a350*/  @!P0 IMAD.MOV.U32 R4, RZ, RZ, R29 ;  /* 0x000000ffff048224 */ /* 0x000fc400078e001d */
[----:B------:R-:W3:Y:S01]  /*1a360*/  LDL R29, [R1+0x1744] ;  /* 0x00174400011d7983 */ /* 0x000ee20000100800 */
[----:B0-----:R-:W-:-:S05]  /*1a370*/  LOP3.LUT R2, R2, 0x3f, RZ, 0xc0, !PT ;  /* 0x0000003f02027812 */ /* 0x001fca00078ec0ff */
[----:B------:R-:W-:-:S05]  /*1a380*/  IMAD.SHL.U32 R2, R2, 0x2, RZ ;  /* 0x0000000202027824 */ /* 0x000fca00078e00ff */
[----:B------:R0:W-:Y:S02]  /*1a390*/  STS.U16 [R2+UR6+0x1100], R27 ;  /* 0x0011001b02007988 */ /* 0x0001e40008000406 */
[----:B0-----:R-:W-:-:S06]  /*1a3a0*/  PRMT R2, RZ, 0x7610, R2 ;  /* 0x00007610ff027816 */ /* 0x001fcc0000000002 */
[----:B--2---:R-:W2:Y:S04]  /*1a3b0*/  @!P0 LDG.E.U16 R2, desc[UR34][R4.64] ;  /* 0x0000002204028981 */ /* 0x004ea8000c1e1500 */
[----:B--2---:R0:W-:Y:S04]  /*1a3c0*/  STL [R1+0x84], R2 ;  /* 0x0000840201007387 */ /* 0x0041e80000100800 */
[----:B------:R-:W2:Y:S04]  /*1a3d0*/  LDL R4, [R1+0x17a0] ;  /* 0x0017a00001047983 */ /* 0x000ea80000100800 */
[----:B------:R-:W2:Y:S01]  /*1a3e0*/  LDL R5, [R1+0x17a4] ;  /* 0x0017a40001057983 */ /* 0x000ea20000100800 */
[----:B0-----:R-:W0:Y:S02]  /*1a3f0*/  S2R R2, SR_TID.X ;  /* 0x0000000000027919 */ /* 0x001e240000002100 */
[----:B0-----:R-:W-:-:S05]  /*1a400*/  LOP3.LUT R2, R2, 0x3f, RZ, 0xc0, !PT ;  /* 0x0000003f02027812 */ /* 0x001fca00078ec0ff */
[----:B------:R-:W-:-:S05]  /*1a410*/  IMAD.SHL.U32 R2, R2, 0x2, RZ ;  /* 0x0000000202027824 */ /* 0x000fca00078e00ff */
[----:B------:R0:W-:Y:S02]  /*1a420*/  STS.U16 [R2+UR6+0x1180], R28 ;  /* 0x0011801c02007988 */ /* 0x0001e40008000406 */
[----:B0-----:R-:W-:Y:S02]  /*1a430*/  PRMT R2, RZ, 0x7610, R2 ;  /* 0x00007610ff027816 */ /* 0x001fe40000000002 */
[----:B------:R-:W4:Y:S01]  /*1a440*/  LDL.LU R28, [R1+0x3eb4] ;  /* 0x003eb400011c7983 */ /* 0x000f220000300800 */
        /* <DEDUP_REMOVED lines=12> */
[----:B--2---:R-:W-:-:S04]  /*1a510*/  @!P0 LOP3.LUT R5, R5, R4, RZ, 0x3c, !PT ;  /* 0x0000000405058212 */ /* 0x004fc800078e3cff */
[----:B------:R-:W-:-:S04]  /*1a520*/  @!P0 LOP3.LUT R4, R5, R4, RZ, 0x3c, !PT ;  /* 0x0000000405048212 */ /* 0x000fc800078e3cff */
[----:B------:R-:W-:-:S05]  /*1a530*/  @!P0 LOP3.LUT R5, R5, R4, RZ, 0x3c, !PT ;  /* 0x0000000405058212 */ /* 0x000fca00078e3cff */
[----:B------:R-:W2:Y:S04]  /*1a540*/  @!P0 LDG.E.U16 R2, desc[UR34][R4.64] ;  /* 0x0000002204028981 */ /* 0x000ea8000c1e1500 */
[----:B--2---:R0:W-:Y:S04]  /*1a550*/  STL [R1+0x7c], R2 ;  /* 0x00007c0201007387 */ /* 0x0041e80000100800 */
[----:B------:R-:W2:Y:S04]  /*1a560*/  LDL R4, [R1+0x1760] ;  /* 0x0017600001047983 */ /* 0x000ea80000100800 */
[----:B------:R-:W2:Y:S01]  /*1a570*/  LDL R5, [R1+0x1764] ;  /* 0x0017640001057983 */ /* 0x000ea20000100800 */
[----:B------:R-:W-:-:S02]  /*1a580*/  PRMT R0, RZ, 0x7610, R0 ;  /* 0x00007610ff007816 */ /* 0x000fc40000000000 */
[----:B--2---:R-:W-:-:S04]  /*1a590*/  @!P0 LOP3.LUT R5, R5, R4, RZ, 0x3c, !PT ;  /* 0x0000000405058212 */ /* 0x004fc800078e3cff */
[----:B------:R-:W-:-:S04]  /*1a5a0*/  @!P0 LOP3.LUT R4, R5, R4, RZ, 0x3c, !PT ;  /* 0x0000000405048212 */ /* 0x000fc800078e3cff */
[----:B------:R-:W-:-:S05]  /*1a5b0*/  @!P0 LOP3.LUT R5, R5, R4, RZ, 0x3c, !PT ;  /* 0x0000000405058212 */ /* 0x000fca00078e3cff */
[----:B------:R3:W2:Y:S04]  /*1a5c0*/  @!P0 LDG.E.U16 R0, desc[UR34][R4.64] ;  /* 0x0000002204008981 */ /* 0x0006a8000c1e1500 */
[----:B------:R-:W2:Y:S01]  /*1a5d0*/  LDL R5, [R1+0x1740] ;  /* 0x0017400001057983 */ /* 0x000ea20000100800 */
[----:B----4-:R-:W-:Y:S01]  /*1a5e0*/  PRMT R28, RZ, 0x7610, R28 ;  /* 0x00007610ff1c7816 */ /* 0x010fe2000000001c */
[----:B---3--:R-:W-:Y:S01]  /*1a5f0*/  @!P0 IMAD.MOV.U32 R4, RZ, RZ, R29 ;  /* 0x000000ffff048224 */ /* 0x008fe200078e001d */
[----:B0-----:R-:W0:Y:S01]  /*1a600*/  S2R R2, SR_TID.X ;  /* 0x0000000000027919 */ /* 0x001e220000002100 */
[----:B--2---:R1:W-:Y:S04]  /*1a610*/  STL [R1+0x78], R0 ;  /* 0x0000780001007387 */ /* 0x0043e80000100800 */
[----:B-1----:R-:W2:Y:S04]  /*1a620*/  LDL.LU R0, [R1+0x24] ;  /* 0x0000240001007983 */ /* 0x002ea80000300800 */
[----:B------:R1:W3:Y:S04]  /*1a630*/  @!P0 LDG.E.U16 R28, desc[UR34][R4.64] ;  /* 0x00000022041c8981 */ /* 0x0002e8000c1e1500 */
[----:B------:R-:W1:Y:S04]  /*1a640*/  LDL R4, [R1+0x1720] ;  /* 0x0017200001047983 */ /* 0x000e680000100800 */
[----:B------:R-:W1:Y:S01]  /*1a650*/  LDL R5, [R1+0x1724] ;  /* 0x0017240001057983 */ /* 0x000e620000100800 */
[----:B0-----:R-:W-:-:S05]  /*1a660*/  LOP3.LUT R2, R2, 0x3f, RZ, 0xc0, !PT ;  /* 0x0000003f02027812 */ /* 0x001fca00078ec0ff */
[----:B------:R-:W-:-:S05]  /*1a670*/  IMAD.SHL.U32 R2, R2, 0x2, RZ ;  /* 0x0000000202027824 */ /* 0x000fca00078e00ff */
[----:B------:R-:W-:Y:S04]  /*1a680*/  STS.U16 [R2+UR6+0x2080], R14 ;  /* 0x0020800e02007988 */ /* 0x000fe80008000406 */
[----:B------:R-:W-:Y:S04]  /*1a690*/  STS.U16 [R2+UR6+0x2100], R16 ;  /* 0x0021001002007988 */ /* 0x000fe80008000406 */
[----:B------:R0:W-:Y:S02]  /*1a6a0*/  STS.U16 [R2+UR6+0x2180], R17 ;  /* 0x0021801102007988 */ /* 0x0001e40008000406 */
[----:B0-----:R-:W-:-:S02]  /*1a6b0*/  PRMT R2, RZ, 0x7610, R2 ;  /* 0x00007610ff027816 */ /* 0x001fc40000000002 */
[----:B-1----:R-:W-:-:S04]  /*1a6c0*/  @!P0 LOP3.LUT R5, R5, R4, RZ, 0x3c, !PT ;  /* 0x0000000405058212 */ /* 0x002fc800078e3cff */
[----:B------:R-:W-:-:S04]  /*1a6d0*/  @!P0 LOP3.LUT R4, R5, R4, RZ, 0x3c, !PT ;  /* 0x0000000405048212 */ /* 0x000fc800078e3cff */
[----:B------:R-:W-:-:S05]  /*1a6e0*/  @!P0 LOP3.LUT R5, R5, R4, RZ, 0x3c, !PT ;  /* 0x0000000405058212 */ /* 0x000fca00078e3cff */
[----:B------:R-:W4:Y:S04]  /*1a6f0*/  @!P0 LDG.E.U16 R2, desc[UR34][R4.64] ;  /* 0x0000002204028981 */ /* 0x000f28000c1e1500 */
[----:B---3--:R0:W-:Y:S04]  /*1a700*/  STL [R1+0x74], R28 ;  /* 0x0000741c01007387 */ /* 0x0081e80000100800 */
[----:B0-----:R-:W3:Y:S04]  /*1a710*/  LDL R28, [R1+0x16c4] ;  /* 0x0016c400011c7983 */ /* 0x001ee80000100800 */
[----:B------:R-:W2:Y:S04]  /*1a720*/  LDL.LU R29, [R1+0x28] ;  /* 0x00002800011d7983 */ /* 0x000ea80000300800 */
[----:B----4-:R-:W-:Y:S04]  /*1a730*/  STL [R1+0x70], R2 ;  /* 0x0000700201007387 */ /* 0x010fe80000100800 */
[----:B------:R-:W4:Y:S04]  /*1a740*/  LDL R4, [R1+0x1700] ;  /* 0x0017000001047983 */ /* 0x000f280000100800 */
[----:B------:R-:W4:Y:S01]  /*1a750*/  LDL R5, [R1+0x1704] ;  /* 0x0017040001057983 */ /* 0x000f220000100800 */
[----:B------:R-:W-:-:S02]  /*1a760*/  PRMT R23, RZ, 0x7610, R23 ;  /* 0x00007610ff177816 */ /* 0x000fc40000000017 */
[----:B----4-:R-:W-:-:S04]  /*1a770*/  @!P0 LOP3.LUT R5, R5, R4, RZ, 0x3c, !PT ;  /* 0x0000000405058212 */ /* 0x010fc800078e3cff */
[----:B------:R-:W-:-:S04]  /*1a780*/  @!P0 LOP3.LUT R4, R5, R4, RZ, 0x3c, !PT ;  /* 0x0000000405048212 */ /* 0x000fc800078e3cff */
[----:B------:R-:W-:-:S05]  /*1a790*/  @!P0 LOP3.LUT R5, R5, R4, RZ, 0x3c, !PT ;  /* 0x0000000405058212 */ /* 0x000fca00078e3cff */
[----:B------:R-:W4:Y:S04]  /*1a7a0*/  @!P0 LDG.E.U16 R23, desc[UR34][R4.64] ;  /* 0x0000002204178981 */ /* 0x000f28000c1e1500 */
[----:B------:R-:W2:Y:S04]  /*1a7b0*/  LDL R4, [R1+0x16e0] ;  /* 0x0016e00001047983 */ /* 0x000ea80000100800 */
[----:B------:R-:W2:Y:S01]  /*1a7c0*/  LDL R5, [R1+0x16e4] ;  /* 0x0016e40001057983 */ /* 0x000ea20000100800 */
[----:B------:R-:W-:-:S03]  /*1a7d0*/  PRMT R22, RZ, 0x7610, R22 ;  /* 0x00007610ff167816 */ /* 0x000fc60000000016 */
[----:B----4-:R0:W-:Y:S04]  /*1a7e0*/  STL [R1+0x6c], R23 ;  /* 0x00006c1701007387 */ /* 0x0101e80000100800 */
[----:B0-----:R-:W4:Y:S01]  /*1a7f0*/  LDL.LU R23, [R1+0x30] ;  /* 0x0000300001177983 */ /* 0x001f220000300800 */
[----:B--2---:R-:W-:-:S04]  /*1a800*/  @!P0 LOP3.LUT R5, R5, R4, RZ, 0x3c, !PT ;  /* 0x0000000405058212 */ /* 0x004fc800078e3cff */
[----:B------:R-:W-:-:S04]  /*1a810*/  @!P0 LOP3.LUT R4, R5, R4, RZ, 0x3c, !PT ;  /* 0x0000000405048212 */ /* 0x000fc800078e3cff */
[----:B------:R-:W-:-:S05]  /*1a820*/  @!P0 LOP3.LUT R5, R5, R4, RZ, 0x3c, !PT ;  /* 0x0000000405058212 */ /* 0x000fca00078e3cff */
[----:B------:R3:W2:Y:S04]  /*1a830*/  @!P0 LDG.E.U16 R22, desc[UR34][R4.64] ;  /* 0x0000002204168981 */ /* 0x0006a8000c1e1500 */
[----:B------:R-:W4:Y:S01]  /*1a840*/  LDL R5, [R1+0x16c0] ;  /* 0x0016c00001057983 */ /* 0x000f220000100800 */
[----:B------:R-:W-:Y:S01]  /*1a850*/  PRMT R21, RZ, 0x7610, R21 ;  /* 0x00007610ff157816 */ /* 0x000fe20000000015 */
[----:B---3--:R-:W-:Y:S02]  /*1a860*/  @!P0 IMAD.MOV.U32 R4, RZ, RZ, R28 ;  /* 0x000000ffff048224 */ /* 0x008fe400078e001c */
[----:B--2---:R0:W-:Y:S04]  /*1a870*/  STL [R1+0x68], R22 ;  /* 0x0000681601007387 */ /* 0x0041e80000100800 */
[----:B0-----:R-:W2:Y:S04]  /*1a880*/  LDL.LU R22, [R1+0x4] ;  /* 0x0000040001167983 */ /* 0x001ea80000300800 */
[----:B----4-:R0:W3:Y:S04]  /*1a890*/  @!P0 LDG.E.U16 R21, desc[UR34][R4.64] ;  /* 0x0000002204158981 */ /* 0x0100e8000c1e1500 */
[----:B------:R-:W0:Y:S04]  /*1a8a0*/  LDL R4, [R1+0x16a0] ;  /* 0x0016a00001047983 */ /* 0x000e280000100800 */
[----:B------:R-:W0:Y:S01]  /*1a8b0*/  LDL R5, [R1+0x16a4] ;  /* 0x0016a40001057983 */ /* 0x000e220000100800 */
[----:B------:R-:W-:-:S02]  /*1a8c0*/  PRMT R24, RZ, 0x7610, R24 ;  /* 0x00007610ff187816 */ /* 0x000fc40000000018 */
[----:B0-----:R-:W-:-:S04]  /*1a8d0*/  @!P0 LOP3.LUT R5, R5, R4, RZ, 0x3c, !PT ;  /* 0x0000000405058212 */ /* 0x001fc800078e3cff */
[----:B------:R-:W-:-:S04]  /*1a8e0*/  @!P0 LOP3.LUT R4, R5, R4, RZ, 0x3c, !PT ;  /* 0x0000000405048212 */ /* 0x000fc800078e3cff */
[----:B------:R-:W-:-:S05]  /*1a8f0*/  @!P0 LOP3.LUT R5, R5, R4, RZ, 0x3c, !PT ;  /* 0x0000000405058212 */ /* 0x000fca00078e3cff */
[----:B------:R-:W4:Y:S04]  /*1a900*/  @!P0 LDG.E.U16 R24, desc[UR34][R4.64] ;  /* 0x0000002204188981 */ /* 0x000f28000c1e1500 */
[----:B---3--:R0:W-:Y:S04]  /*1a910*/  STL [R1+0x64], R21 ;  /* 0x0000641501007387 */ /* 0x0081e80000100800 */
[----:B0-----:R-:W3:Y:S04]  /*1a920*/  LDL.LU R21, [R1+0x8] ;  /* 0x0000080001157983 */ /* 0x001ee80000300800 */
[----:B----4-:R0:W-:Y:S04]  /*1a930*/  STL [R1+0x60], R24 ;  /* 0x0000601801007387 */ /* 0x0101e80000100800 */
[----:B0-----:R-:W4:Y:S04]  /*1a940*/  LDL.LU R24, [R1+0x3eb0] ;  /* 0x003eb00001187983 */ /* 0x001f280000300800 */
[----:B------:R-:W2:Y:S04]  /*1a950*/  LDL R4, [R1+0x1684] ;  /* 0x0016840001047983 */ /* 0x000ea80000100800 */
[----:B------:R-:W2:Y:S01]  /*1a960*/  LDL R5, [R1+0x1968] ;  /* 0x0019680001057983 */ /* 0x000ea20000100800 */
[----:B------:R-:W0:Y:S01]  /*1a970*/  S2R R2, SR_TID.X ;  /* 0x0000000000027919 */ /* 0x000e220000002100 */
[----:B----4-:R-:W-:-:S02]  /*1a980*/  PRMT R24, RZ, 0x7610, R24 ;  /* 0x00007610ff187816 */ /* 0x010fc40000000018 */
[----:B--2---:R-:W-:-:S04]  /*1a990*/  @!P0 LOP3.LUT R5, R5, R4, RZ, 0x3c, !PT ;  /* 0x0000000405058212 */ /* 0x004fc800078e3cff */
[----:B------:R-:W-:-:S04]  /*1a9a0*/  @!P0 LOP3.LUT R4, R5, R4, RZ, 0x3c, !PT ;  /* 0x0000000405048212 */ /* 0x000fc800078e3cff */
[----:B------:R-:W-:-:S05]  /*1a9b0*/  @!P0 LOP3.LUT R5, R5, R4, RZ, 0x3c, !PT ;  /* 0x0000000405058212 */ /* 0x000fca00078e3cff */
[----:B------:R-:W2:Y:S01]  /*1a9c0*/  @!P0 LDG.E.U16 R24, desc[UR34][R4.64] ;  /* 0x0000002204188981 */ /* 0x000ea2000c1e1500 */
[----:B0-----:R-:W-:-:S05]  /*1a9d0*/  LOP3.LUT R2, R2, 0x3f, RZ, 0xc0, !PT ;  /* 0x0000003f02027812 */ /* 0x001fca00078ec0ff */
[----:B------:R-:W-:-:S05]  /*1a9e0*/  IMAD.SHL.U32 R2, R2, 0x2, RZ ;  /* 0x0000000202027824 */ /* 0x000fca00078e00ff */
[----:B------:R-:W-:Y:S01]  /*1a9f0*/  LOP3.LUT R28, R2, 0x10, RZ, 0x3c, !PT ;  /* 0x00000010021c7812 */ /* 0x000fe200078e3cff */
[----:B------:R-:W-:Y:S04]  /*1aa00*/  STS.U16 [R2+UR6+0x3000], R9 ;  /* 0x0030000902007988 */ /* 0x000fe80008000406 */
[----:B------:R-:W-:Y:S04]  /*1aa10*/  STS.U16 [R2+UR6+0x3080], R8 ;  /* 0x0030800802007988 */ /* 0x000fe80008000406 */
[----:B------:R-:W-:Y:S04]  /*1aa20*/  STS.U16 [R2+UR6+0x3100], R7 ;  /* 0x0031000702007988 */ /* 0x000fe80008000406 */
[----:B------:R-:W-:Y:S04]  /*1aa30*/  STS.U16 [R2+UR6+0x3180], R6 ;  /* 0x0031800602007988 */ /* 0x000fe80008000406 */
[----:B------:R0:W-:Y:S04]  /*1aa40*/  STS.U16 [R28+UR6+0x200], R0 ;  /* 0x000200001c007988 */ /* 0x0001e80008000406 */
[----:B0-----:R-:W4:Y:S04]  /*1aa50*/  LDL.LU R0, [R1+0x10] ;  /* 0x0000100001007983 */ /* 0x001f280000300800 */
[----:B--2---:R0:W-:Y:S04]  /*1aa60*/  STL [R1+0x5c], R24 ;  /* 0x00005c1801007387 */ /* 0x0041e80000100800 */
[----:B0-----:R-:W2:Y:S04]  /*1aa70*/  LDL.LU R24, [R1+0x3eac] ;  /* 0x003eac0001187983 */ /* 0x001ea80000300800 */
[----:B------:R-:W2:Y:S04]  /*1aa80*/  LDL R4, [R1+0x1674] ;  /* 0x0016740001047983 */ /* 0x000ea80000100800 */
[----:B------:R-:W2:Y:S01]  /*1aa90*/  LDL R5, [R1+0x1988] ;  /* 0x0019880001057983 */ /* 0x000ea20000100800 */
[----:B------:R-:W-:-:S03]  /*1aaa0*/  PRMT R18, RZ, 0x7610, R18 ;  /* 0x00007610ff127816 */ /* 0x000fc60000000012 */
[----:B------:R0:W-:Y:S04]  /*1aab0*/  STS.U16 [R28+UR6+0x280], R29 ;  /* 0x0002801d1c007988 */ /* 0x0001e80008000406 */
[----:B0-----:R-:W3:Y:S01]  /*1aac0*/  LDL.LU R29, [R1+0x3ea8] ;  /* 0x003ea800011d7983 */ /* 0x001ee20000300800 */
[----:B--2---:R-:W-:-:S04]  /*1aad0*/  @!P0 LOP3.LUT R5, R5, R4, RZ, 0x3c, !PT ;  /* 0x0000000405058212 */ /* 0x004fc800078e3cff */
[----:B------:R-:W-:-:S04]  /*1aae0*/  @!P0 LOP3.LUT R4, R5, R4, RZ, 0x3c, !PT ;  /* 0x0000000405048212 */ /* 0x000fc800078e3cff */
[----:B------:R-:W-:-:S05]  /*1aaf0*/  @!P0 LOP3.LUT R5, R5, R4, RZ, 0x3c, !PT ;  /* 0x0000000405058212 */ /* 0x000fca00078e3cff */
[----:B------:R0:W2:Y:S04]  /*1ab00*/  @!P0 LDG.E.U16 R18, desc[UR34][R4.64] ;  /* 0x0000002204128981 */ /* 0x0000a8000c1e1500 */
[----:B------:R-:W0:Y:S04]  /*1ab10*/  LDL R4, [R1+0x196c] ;  /* 0x00196c0001047983 */ /* 0x000e280000100800 */
[----:B------:R-:W0:Y:S01]  /*1ab20*/  LDL R5, [R1+0x19a8] ;  /* 0x0019a80001057983 */ /* 0x000e220000100800 */
[----:B------:R-:W-:Y:S02]  /*1ab30*/  PRMT R24, RZ, 0x7610, R24 ;  /* 0x00007610ff187816 */ /* 0x000fe40000000018 */
[----:B0-----:R-:W-:-:S04]  /*1ab40*/  @!P0 LOP3.LUT R5, R5, R4, RZ, 0x3c, !PT ;  /* 0x0000000405058212 */ /* 0x001fc800078e3cff */
[----:B------:R-:W-:-:S04]  /*1ab50*/  @!P0 LOP3.LUT R4, R5, R4, RZ, 0x3c, !PT ;  /* 0x0000000405048212 */ /* 0x000fc800078e3cff */
[----:B------:R-:W-:-:S05]  /*1ab60*/  @!P0 LOP3.LUT R5, R5, R4, RZ, 0x3c, !PT ;  /* 0x0000000405058212 */ /* 0x000fca00078e3cff */
[----:B------:R-:W4:Y:S04]  /*1ab70*/  @!P0 LDG.E.U16 R24, desc[UR34][R4.64] ;  /* 0x0000002204188981 */ /* 0x000f28000c1e1500 */
[----:B---3--:R0:W-:Y:S04]  /*1ab80*/  STS.U16 [R28+UR6+0x300], R29 ;  /* 0x0003001d1c007988 */ /* 0x0081e80008000406 */
[----:B0-----:R-:W3:Y:S04]  /*1ab90*/  LDL R29, [R1+0x19ec] ;  /* 0x0019ec00011d7983 */ /* 0x001ee80000100800 */
[----:B--2---:R0:W-:Y:S04]  /*1aba0*/  STL [R1+0x58], R18 ;  /* 0x0000581201007387 */ /* 0x0041e80000100800 */
[----:B0-----:R-:W2:Y:S04]  /*1abb0*/  LDL R18, [R1+0x1a28] ;  /* 0x001a280001127983 */ /* 0x001ea80000100800 */
[----:B------:R-:W-:Y:S04]  /*1abc0*/  STS.U16 [R28+UR6+0x380], R23 ;  /* 0x000380171c007988 */ /* 0x000fe80008000406 */
[----:B----4-:R0:W-:Y:S04]  /*1abd0*/  STL [R1+0x54], R24 ;  /* 0x0000541801007387 */ /* 0x0101e80000100800 */
[----:B0-----:R-:W4:Y:S04]  /*1abe0*/  LDL.LU R24, [R1+0x3ea4] ;  /* 0x003ea40001187983 */ /* 0x001f280000300800 */
[----:B------:R-:W2:Y:S04]  /*1abf0*/  LDL R4, [R1+0x198c] ;  /* 0x00198c0001047983 */ /* 0x000ea80000100800 */
[----:B------:R-:W2:Y:S04]  /*1ac00*/  LDL R5, [R1+0x19c8] ;  /* 0x0019c80001057983 */ /* 0x000ea80000100800 */
[----:B------:R-:W3:Y:S01]  /*1ac10*/  LDL.LU R23, [R1+0x3ea0] ;  /* 0x003ea00001177983 */ /* 0x000ee20000300800 */
[----:B--2---:R-:W-:-:S04]  /*1ac20*/  @!P0 LOP3.LUT R5, R5, R4, RZ, 0x3c, !PT ;  /* 0x0000000405058212 */ /* 0x004fc800078e3cff */
[C---:B------:R-:W-:Y:S02]  /*1ac30*/  @!P0 LOP3.LUT R4, R5.reuse, R4, RZ, 0x3c, !PT ;  /* 0x0000000405048212 */ /* 0x040fe400078e3cff */
[----:B---3--:R-:W-:Y:S02]  /*1ac40*/  PRMT R23, RZ, 0x7610, R23 ;  /* 0x00007610ff177816 */ /* 0x008fe40000000017 */
[----:B------:R-:W-:-:S05]  /*1ac50*/  @!P0 LOP3.LUT R5, R5, R4, RZ, 0x3c, !PT ;  /* 0x0000000405058212 */ /* 0x000fca00078e3cff */
[----:B------:R-:W2:Y:S04]  /*1ac60*/  @!P0 LDG.E.U16 R23, desc[UR34][R4.64] ;  /* 0x0000002204178981 */ /* 0x000ea8000c1e1500 */
[----:B------:R-:W-:Y:S04]  /*1ac70*/  STS.U16 [R28+UR6+0x1200], R22 ;  /* 0x001200161c007988 */ /* 0x000fe80008000406 */
[----:B--2---:R0:W-:Y:S04]  /*1ac80*/  STL [R1+0x50], R23 ;  /* 0x0000501701007387 */ /* 0x0041e80000100800 */
[----:B0-----:R-:W2:Y:S04]  /*1ac90*/  LDL.LU R23, [R1+0x3e9c] ;  /* 0x003e9c0001177983 */ /* 0x001ea80000300800 */
[----:B------:R-:W3:Y:S04]  /*1aca0*/  LDL R4, [R1+0x19ac] ;  /* 0x0019ac0001047983 */ /* 0x000ee80000100800 */
[----:B------:R-:W3:Y:S04]  /*1acb0*/  LDL R5, [R1+0x19e8] ;  /* 0x0019e80001057983 */ /* 0x000ee80000100800 */
[----:B------:R-:W2:Y:S01]  /*1acc0*/  LDL.LU R22, [R1+0x3e98] ;  /* 0x003e980001167983 */ /* 0x000ea20000300800 */
[----:B---3--:R-:W-:-:S04]  /*1acd0*/  @!P0 LOP3.LUT R5, R5, R4, RZ, 0x3c, !PT ;  /* 0x0000000405058212 */ /* 0x008fc800078e3cff */
[C---:B------:R-:W-:Y:S02]  /*1ace0*/  @!P0 LOP3.LUT R4, R5.reuse, R4, RZ, 0x3c, !PT ;  /* 0x0000000405048212 */ /* 0x040fe400078e3cff */
[----:B--2---:R-:W-:Y:S02]  /*1acf0*/  PRMT R22, RZ, 0x7610, R22 ;  /* 0x00007610ff167816 */ /* 0x004fe40000000016 */
        /* <DEDUP_REMOVED lines=13> */
[----:B--2---:R0:W-:Y:S04]  /*1add0*/  STL [R1+0x48], R21 ;  /* 0x0000481501007387 */ /* 0x0041e80000100800 */
[----:B0-----:R-:W2:Y:S04]  /*1ade0*/  LDL.LU R21, [R1+0x3e8c] ;  /* 0x003e8c0001157983 */ /* 0x001ea80000300800 */
[----:B------:R-:W3:Y:S01]  /*1adf0*/  LDL.LU R5, [R1+0xc] ;  /* 0x00000c0001057983 */ /* 0x000ee20000300800 */
[----:B------:R-:W-:-:S03]  /*1ae00*/  @!P0 IMAD.MOV.U32 R4, RZ, RZ, R18 ;  /* 0x000000ffff048224 */ /* 0x000fc600078e0012 */
[----:B------:R-:W4:Y:S01]  /*1ae10*/  LDL R18, [R1+0x193c] ;  /* 0x00193c0001127983 */ /* 0x000f220000100800 */
[----:B--2---:R-:W-:-:S03]  /*1ae20*/  PRMT R21, RZ, 0x7610, R21 ;  /* 0x00007610ff157816 */ /* 0x004fc60000000015 */
[----:B---3--:R0:W-:Y:S02]  /*1ae30*/  STS.U16 [R28+UR6+0x1300], R5 ;  /* 0x001300051c007988 */ /* 0x0081e40008000406 */
[----:B0-----:R-:W-:Y:S02]  /*1ae40*/  @!P0 IMAD.MOV.U32 R5, RZ, RZ, R29 ;  /* 0x000000ffff058224 */ /* 0x001fe400078e001d */
[----:B------:R-:W2:Y:S04]  /*1ae50*/  LDL R29, [R1+0x1938] ;  /* 0x00193800011d7983 */ /* 0x000ea80000100800 */
[----:B------:R-:W3:Y:S04]  /*1ae60*/  @!P0 LDG.E.U16 R21, desc[UR34][R4.64] ;  /* 0x0000002204158981 */ /* 0x000ee8000c1e1500 */
[----:B---3--:R0:W-:Y:S04]  /*1ae70*/  STL [R1+0x44], R21 ;  /* 0x0000441501007387 */ /* 0x0081e80000100800 */
[----:B0-----:R-:W3:Y:S04]  /*1ae80*/  LDL.LU R21, [R1+0x3e88] ;  /* 0x003e880001157983 */ /* 0x001ee80000300800 */
        /* <DEDUP_REMOVED lines=11> */
[----:B---3--:R-:W-:Y:S02]  /*1af40*/  PRMT R0, RZ, 0x7610, R0 ;  /* 0x00007610ff007816 */ /* 0x008fe40000000000 */
[----:B0-----:R-:W-:-:S04]  /*1af50*/  @!P0 LOP3.LUT R5, R5, R4, RZ, 0x3c, !PT ;  /* 0x0000000405058212 */ /* 0x001fc800078e3cff */
[----:B------:R-:W-:-:S04]  /*1af60*/  @!P0 LOP3.LUT R4, R5, R4, RZ, 0x3c, !PT ;  /* 0x0000000405048212 */ /* 0x000fc800078e3cff */
[----:B------:R-:W-:-:S05]  /*1af70*/  @!P0 LOP3.LUT R5, R5, R4, RZ, 0x3c, !PT ;  /* 0x0000000405058212 */ /* 0x000fca00078e3cff */
[----:B------:R-:W3:Y:S04]  /*1af80*/  @!P0 LDG.E.U16 R0, desc[UR34][R4.64] ;  /* 0x0000002204008981 */ /* 0x000ee8000c1e1500 */
[----:B--2---:R0:W-:Y:S04]  /*1af90*/  STL [R1+0x40], R20 ;  /* 0x0000401401007387 */ /* 0x0041e80000100800 */
[----:B0-----:R-:W2:Y:S04]  /*1afa0*/  LDL R20, [R1+0x191c] ;  /* 0x00191c0001147983 */ /* 0x001ea80000100800 */
[----:B---3--:R0:W-:Y:S04]  /*1afb0*/  STL [R1+0x3c], R0 ;  /* 0x00003c0001007387 */ /* 0x0081e80000100800 */
[----:B0-----:R-:W3:Y:S04]  /*1afc0*/  LDL.LU R0, [R1+0x3e80] ;  /* 0x003e800001007983 */ /* 0x001ee80000300800 */
[----:B------:R-:W2:Y:S04]  /*1afd0*/  LDL R4, [R1+0x1658] ;  /* 0x0016580001047983 */ /* 0x000ea80000100800 */
[----:B------:R-:W2:Y:S01]  /*1afe0*/  LDL R5, [R1+0x1954] ;  /* 0x0019540001057983 */ /* 0x000ea20000100800 */
[----:B---3--:R-:W-:-:S02]  /*1aff0*/  PRMT R0, RZ, 0x7610, R0 ;  /* 0x00007610ff007816 */ /* 0x008fc40000000000 */
[----:B--2---:R-:W-:-:S04]  /*1b000*/  @!P0 LOP3.LUT R5, R5, R4, RZ, 0x3c, !PT ;  /* 0x0000000405058212 */ /* 0x004fc800078e3cff */
[----:B------:R-:W-:-:S04]  /*1b010*/  @!P0 LOP3.LUT R4, R5, R4, RZ, 0x3c, !PT ;  /* 0x0000000405048212 */ /* 0x000fc800078e3cff */
[----:B------:R-:W-:-:S05]  /*1b020*/  @!P0 LOP3.LUT R5, R5, R4, RZ, 0x3c, !PT ;  /* 0x0000000405058212 */ /* 0x000fca00078e3cff */
[----:B------:R4:W2:Y:S01]  /*1b030*/  @!P0 LDG.E.U16 R0, desc[UR34][R4.64] ;  /* 0x0000002204008981 */ /* 0x0008a2000c1e1500 */
[----:B------:R-:W-:Y:S01]  /*1b040*/  PRMT R3, RZ, 0x7610, R3 ;  /* 0x00007610ff037816 */ /* 0x000fe20000000003 */
[----:B----4-:R-:W-:Y:S02]  /*1b050*/  @!P0 IMAD.MOV.U32 R4, RZ, RZ, R18 ;  /* 0x000000ffff048224 */ /* 0x010fe400078e0012 */
[----:B------:R-:W-:-:S05]  /*1b060*/  @!P0 IMAD.MOV.U32 R5, RZ, RZ, R29 ;  /* 0x000000ffff058224 */ /* 0x000fca00078e001d */
[----:B------:R0:W3:Y:S04]  /*1b070*/  @!P0 LDG.E.U16 R3, desc[UR34][R4.64] ;  /* 0x0000002204038981 */ /* 0x0000e8000c1e1500 */
[----:B--2---:R1:W-:Y:S04]  /*1b080*/  STL [R1+0x38], R0 ;  /* 0x0000380001007387 */ /* 0x0043e80000100800 */
[----:B-1----:R-:W2:Y:S04]  /*1b090*/  LDL.LU R0, [R1+0x3e7c] ;  /* 0x003e7c0001007983 */ /* 0x002ea80000300800 */
[----:B------:R-:W4:Y:S01]  /*1b0a0*/  LDL R5, [R1+0x1918] ;  /* 0x0019180001057983 */ /* 0x000f220000100800 */
[----:B------:R-:W-:Y:S01]  /*1b0b0*/  PRMT R19, RZ, 0x7610, R19 ;  /* 0x00007610ff137816 */ /* 0x000fe20000000013 */
[----:B0-----:R-:W-:-:S02]  /*1b0c0*/  @!P0 IMAD.MOV.U32 R4, RZ, RZ, R20 ;  /* 0x000000ffff048224 */ /* 0x001fc400078e0014 */
[----:B------:R-:W2:Y:S04]  /*1b0d0*/  LDL R29, [R1+0x18b8] ;  /* 0x0018b800011d7983 */ /* 0x000ea80000100800 */
[----:B------:R-:W2:Y:S04]  /*1b0e0*/  LDL R18, [R1+0x18bc] ;  /* 0x0018bc0001127983 */ /* 0x000ea80000100800 */
[----:B---3--:R0:W-:Y:S04]  /*1b0f0*/  STL [R1+0x34], R3 ;  /* 0x0000340301007387 */ /* 0x0081e80000100800 */
[----:B0-----:R-:W3:Y:S04]  /*1b100*/  LDL.LU R3, [R1+0x11ec] ;  /* 0x0011ec0001037983 */ /* 0x001ee80000300800 */
[----:B------:R-:W3:Y:S04]  /*1b110*/  LDL.LU R20, [R1+0x11f4] ;  /* 0x0011f40001147983 */ /* 0x000ee80000300800 */
[----:B----4-:R0:W4:Y:S04]  /*1b120*/  @!P0 LDG.E.U16 R19, desc[UR34][R4.64] ;  /* 0x0000002204138981 */ /* 0x010128000c1e1500 */
[----:B------:R-:W0:Y:S04]  /*1b130*/  LDL R4, [R1+0x18f8] ;  /* 0x0018f80001047983 */ /* 0x000e280000100800 */
[----:B------:R-:W0:Y:S01]  /*1b140*/  LDL R5, [R1+0x18fc] ;  /* 0x0018fc0001057983 */ /* 0x000e220000100800 */
[----:B--2---:R-:W-:-:S02]  /*1b150*/  PRMT R0, RZ, 0x7610, R0 ;  /* 0x00007610ff007816 */ /* 0x004fc40000000000 */
[----:B0-----:R-:W-:-:S04]  /*1b160*/  @!P0 LOP3.LUT R5, R5, R4, RZ, 0x3c, !PT ;  /* 0x0000000405058212 */ /* 0x001fc800078e3cff */
[----:B------:R-:W-:-:S04]  /*1b170*/  @!P0 LOP3.LUT R4, R5, R4, RZ, 0x3c, !PT ;  /* 0x0000000405048212 */ /* 0x000fc800078e3cff */
[----:B------:R-:W-:-:S05]  /*1b180*/  @!P0 LOP3.LUT R5, R5, R4, RZ, 0x3c, !PT ;  /* 0x0000000405058212 */ /* 0x000fca00078e3cff */
[----:B------:R-:W2:Y:S04]  /*1b190*/  @!P0 LDG.E.U16 R0, desc[UR34][R4.64] ;  /* 0x0000002204008981 */ /* 0x000ea8000c1e1500 */
[----:B----4-:R0:W-:Y:S04]  /*1b1a0*/  STL [R1+0x30], R19 ;  /* 0x0000301301007387 */ /* 0x0101e80000100800 */
[----:B0-----:R-:W4:Y:S04]  /*1b1b0*/  LDL.LU R19, [R1+0x11f8] ;  /* 0x0011f80001137983 */ /* 0x001f280000300800 */
[----:B--2---:R0:W-:Y:S04]  /*1b1c0*/  STL [R1+0x2c], R0 ;  /* 0x00002c0001007387 */ /* 0x0041e80000100800 */
[----:B0-----:R-:W2:Y:S04]  /*1b1d0*/  LDL.LU R0, [R1+0x3e78] ;  /* 0x003e780001007983 */ /* 0x001ea80000300800 */
[----:B------:R-:W2:Y:S04]  /*1b1e0*/  LDL R4, [R1+0x18d8] ;  /* 0x0018d80001047983 */ /* 0x000ea80000100800 */
[----:B------:R-:W2:Y:S01]  /*1b1f0*/  LDL R5, [R1+0x18dc] ;  /* 0x0018dc0001057983 */ /* 0x000ea20000100800 */
[----:B------:R-:W-:-:S02]  /*1b200*/  PRMT R2, RZ, 0x7610, R2 ;  /* 0x00007610ff027816 */ /* 0x000fc40000000002 */
[----:B--2---:R-:W-:-:S04]  /*1b210*/  @!P0 LOP3.LUT R5, R5, R4, RZ, 0x3c, !PT ;  /* 0x0000000405058212 */ /* 0x004fc800078e3cff */
[----:B------:R-:W-:-:S04]  /*1b220*/  @!P0 LOP3.LUT R4, R5, R4, RZ, 0x3c, !PT ;  /* 0x0000000405048212 */ /* 0x000fc800078e3cff */
[----:B------:R-:W-:-:S05]  /*1b230*/  @!P0 LOP3.LUT R5, R5, R4, RZ, 0x3c, !PT ;  /* 0x0000000405058212 */ /* 0x000fca00078e3cff */
[----:B------:R0:W2:Y:S01]  /*1b240*/  @!P0 LDG.E.U16 R2, desc[UR34][R4.64] ;  /* 0x0000002204028981 */ /* 0x0000a2000c1e1500 */
[----:B------:R-:W-:Y:S01]  /*1b250*/  PRMT R0, RZ, 0x7610, R0 ;  /* 0x00007610ff007816 */ /* 0x000fe20000000000 */
[----:B0-----:R-:W-:Y:S02]  /*1b260*/  @!P0 IMAD.MOV.U32 R4, RZ, RZ, R18 ;  /* 0x000000ffff048224 */ /* 0x001fe400078e0012 */
[----:B------:R-:W-:-:S05]  /*1b270*/  @!P0 IMAD.MOV.U32 R5, RZ, RZ, R29 ;  /* 0x000000ffff058224 */ /* 0x000fca00078e001d */
[----:B------:R0:W3:Y:S04]  /*1b280*/  @!P0 LDG.E.U16 R0, desc[UR34][R4.64] ;  /* 0x0000002204008981 */ /* 0x0000e8000c1e1500 */
[----:B--2---:R1:W-:Y:S04]  /*1b290*/  STL [R1+0x28], R2 ;  /* 0x0000280201007387 */ /* 0x0043e80000100800 */
[----:B------:R-:W0:Y:S04]  /*1b2a0*/  LDL R4, [R1+0x1898] ;  /* 0x0018980001047983 */ /* 0x000e280000100800 */
[----:B------:R-:W0:Y:S01]  /*1b2b0*/  LDL R5, [R1+0x189c] ;  /* 0x00189c0001057983 */ /* 0x000e220000100800 */
[----:B------:R-:W-:Y:S01]  /*1b2c0*/  PRMT R25, RZ, 0x7610, R25 ;  /* 0x00007610ff197816 */ /* 0x000fe20000000019 */
[----:B-1----:R-:W1:Y:S02]  /*1b2d0*/  S2R R2, SR_TID.X ;  /* 0x0000000000027919 */ /* 0x002e640000002100 */
[----:B------:R-:W-:Y:S01]  /*1b2e0*/  STS.U16 [R28+UR6+0x2200], R21 ;  /* 0x002200151c007988 */ /* 0x000fe20008000406 */
[----:B0-----:R-:W-:-:S03]  /*1b2f0*/  @!P0 LOP3.LUT R5, R5, R4, RZ, 0x3c, !PT ;  /* 0x0000000405058212 */ /* 0x001fc600078e3cff */
[----:B------:R-:W2:Y:S01]  /*1b300*/  LDL.LU R18, [R1+0x11a8] ;  /* 0x0011a80001127983 */ /* 0x000ea20000300800 */
[----:B------:R-:W-:-:S04]  /*1b310*/  @!P0 LOP3.LUT R4, R5, R4, RZ, 0x3c, !PT ;  /* 0x0000000405048212 */ /* 0x000fc800078e3cff */
[----:B------:R-:W-:-:S05]  /*1b320*/  @!P0 LOP3.LUT R5, R5, R4, RZ, 0x3c, !PT ;  /* 0x0000000405058212 */ /* 0x000fca00078e3cff */
[----:B------:R-:W2:Y:S01]  /*1b330*/  @!P0 LDG.E.U16 R25, desc[UR34][R4.64] ;  /* 0x0000002204198981 */ /* 0x000ea2000c1e1500 */
[----:B-1----:R-:W-:-:S03]  /*1b340*/  LOP3.LUT R2, R2, 0x3f, RZ, 0xc0, !PT ;  /* 0x0000003f02027812 */ /* 0x002fc600078ec0ff */
[----:B------:R-:W-:Y:S02]  /*1b350*/  STS.U16 [R28+UR6+0x2280], R22 ;  /* 0x002280161c007988 */ /* 0x000fe40008000406 */
[----:B------:R-:W-:Y:S02]  /*1b360*/  IMAD.SHL.U32 R2, R2, 0x2, RZ ;  /* 0x0000000202027824 */ /* 0x000fe400078e00ff */
[----:B------:R-:W-:Y:S04]  /*1b370*/  STS.U16 [R28+UR6+0x2300], R23 ;  /* 0x002300171c007988 */ /* 0x000fe80008000406 */
[----:B------:R-:W-:Y:S04]  /*1b380*/  STS.U16 [R28+UR6+0x2380], R24 ;  /* 0x002380181c007988 */ /* 0x000fe80008000406 */
[----:B------:R-:W-:Y:S01]  /*1b390*/  STS.U16 [R28+UR6+0x3200], R10 ;  /* 0x0032000a1c007988 */ /* 0x000fe20008000406 */
[----:B------:R-:W-:-:S03]  /*1b3a0*/  LOP3.LUT R29, R2, 0x20, RZ, 0x3c, !PT ;  /* 0x00000020021d7812 */ /* 0x000fc600078e3cff */
[----:B------:R-:W-:Y:S04]  /*1b3b0*/  STS.U16 [R28+UR6+0x3280], R11 ;  /* 0x0032800b1c007988 */ /* 0x000fe80008000406 */
[----:B---3--:R0:W-:Y:S04]  /*1b3c0*/  STL [R1+0x24], R0 ;  /* 0x0000240001007387 */ /* 0x0081e80000100800 */
[----:B------:R-:W-:Y:S04]  /*1b3d0*/  STS.U16 [R28+UR6+0x3300], R12 ;  /* 0x0033000c1c007988 */ /* 0x000fe80008000406 */
[----:B------:R-:W-:Y:S04]  /*1b3e0*/  STS.U16 [R28+UR6+0x3380], R13 ;  /* 0x0033800d1c007988 */ /* 0x000fe80008000406 */
[----:B0-----:R-:W3:Y:S04]  /*1b3f0*/  LDL.LU R0, [R1+0x11ac] ;  /* 0x0011ac0001007983 */ /* 0x001ee80000300800 */
[----:B------:R0:W-:Y:S04]  /*1b400*/  STL [R1+0x3df0], R28 ;  /* 0x003df01c01007387 */ /* 0x0001e80000100800 */
[----:B0-----:R-:W3:Y:S04]  /*1b410*/  LDL.LU R28, [R1+0x11a0] ;  /* 0x0011a000011c7983 */ /* 0x001ee80000300800 */
[----:B------:R-:W3:Y:S04]  /*1b420*/  LDL.LU R2, [R1+0x1200] ;  /* 0x0012000001027983 */ /* 0x000ee80000300800 */
[----:B------:R-:W-:Y:S04]  /*1b430*/  STS.U16 [R29+UR6+0x400], R3 ;  /* 0x000400031d007988 */ /* 0x000fe80008000406 */
[----:B--2---:R0:W-:Y:S04]  /*1b440*/  STL [R1+0x20], R25 ;  /* 0x0000201901007387 */ /* 0x0041e80000100800 */
[----:B0-----:R-:W2:Y:S04]  /*1b450*/  LDL.LU R25, [R1+0x3e74] ;  /* 0x003e740001197983 */ /* 0x001ea80000300800 */
        /* <DEDUP_REMOVED lines=19> */
[----:B----4-:R-:W-:Y:S04]  /*1b590*/  STS.U16 [R29+UR6+0x500], R19 ;  /* 0x000500131d007988 */ /* 0x010fe80008000406 */
[----:B--2---:R0:W-:Y:S04]  /*1b5a0*/  STL [R1+0x18], R20 ;  /* 0x0000181401007387 */ /* 0x0041e80000100800 */
[----:B0-----:R-:W2:Y:S04]  /*1b5b0*/  LDL.LU R20, [R1+0x3e64] ;  /* 0x003e640001147983 */ /* 0x001ea80000300800 */
[----:B------:R-:W3:Y:S04]  /*1b5c0*/  LDL R4, [R1+0x1838] ;  /* 0x0018380001047983 */ /* 0x000ee80000100800 */
[----:B------:R-:W3:Y:S04]  /*1b5d0*/  LDL R5, [R1+0x183c] ;  /* 0x00183c0001057983 */ /* 0x000ee80000100800 */
[----:B------:R-:W4:Y:S01]  /*1b5e0*/  LDL.LU R19, [R1+0x3e60] ;  /* 0x003e600001137983 */ /* 0x000f220000300800 */
[----:B---3--:R-:W-:-:S04]  /*1b5f0*/  @!P0 LOP3.LUT R5, R5, R4, RZ, 0x3c, !PT ;  /* 0x0000000405058212 */ /* 0x008fc800078e3cff */
[C---:B------:R-:W-:Y:S02]  /*1b600*/  @!P0 LOP3.LUT R4, R5.reuse, R4, RZ, 0x3c, !PT ;  /* 0x0000000405048212 */ /* 0x040fe400078e3cff */
[----:B----4-:R-:W-:Y:S02]  /*1b610*/  PRMT R19, RZ, 0x7610, R19 ;  /* 0x00007610ff137816 */ /* 0x010fe40000000013 */
[----:B------:R-:W-:-:S05]  /*1b620*/  @!P0 LOP3.LUT R5, R5, R4, RZ, 0x3c, !PT ;  /* 0x0000000405058212 */ /* 0x000fca00078e3cff */
[----:B------:R-:W3:Y:S04]  /*1b630*/  @!P0 LDG.E.U16 R19, desc[UR34][R4.64] ;  /* 0x0000002204138981 */ /* 0x000ee8000c1e1500 */
[----:B---3--:R0:W-:Y:S04]  /*1b640*/  STL [R1+0x14], R19 ;  /* 0x0000141301007387 */ /* 0x0081e80000100800 */
[----:B0-----:R-:W3:Y:S04]  /*1b650*/  LDL.LU R19, [R1+0x3e5c] ;  /* 0x003e5c0001137983 */ /* 0x001ee80000300800 */
[----:B------:R-:W4:Y:S04]  /*1b660*/  LDL R4, [R1+0x1818] ;  /* 0x0018180001047983 */ /* 0x000f280000100800 */
[----:B------:R-:W4:Y:S01]  /*1b670*/  LDL R5, [R1+0x181c] ;  /* 0x00181c0001057983 */ /* 0x000f220000100800 */
[----:B---3--:R-:W-:-:S02]  /*1b680*/  PRMT R19, RZ, 0x7610, R19 ;  /* 0x00007610ff137816 */ /* 0x008fc40000000013 */
[----:B----4-:R-:W-:-:S04]  /*1b690*/  @!P0 LOP3.LUT R5, R5, R4, RZ, 0x3c, !PT ;  /* 0x0000000405058212 */ /* 0x010fc800078e3cff */
[----:B------:R-:W-:-:S04]  /*1b6a0*/  @!P0 LOP3.LUT R4, R5, R4, RZ, 0x3c, !PT ;  /* 0x0000000405048212 */ /* 0x000fc800078e3cff */
[----:B------:R-:W-:-:S05]  /*1b6b0*/  @!P0 LOP3.LUT R5, R5, R4, RZ, 0x3c, !PT ;  /* 0x0000000405058212 */ /* 0x000fca00078e3cff */
[----:B------:R-:W3:Y:S04]  /*1b6c0*/  @!P0 LDG.E.U16 R19, desc[UR34][R4.64] ;  /* 0x0000002204138981 */ /* 0x000ee8000c1e1500 */
[----:B------:R0:W-:Y:S04]  /*1b6d0*/  STS.U16 [R29+UR6+0x580], R2 ;  /* 0x000580021d007988 */ /* 0x0001e80008000406 */
[----:B0-----:R-:W4:Y:S04]  /*1b6e0*/  LDL.LU R2, [R1+0x1148] ;  /* 0x0011480001027983 */ /* 0x001f280000300800 */
        /* <DEDUP_REMOVED lines=8> */
[----:B------:R-:W2:Y:S04]  /*1b770*/  @!P0 LDG.E.U16 R19, desc[UR34][R4.64] ;  /* 0x0000002204138981 */ /* 0x000ea8000c1e1500 */
[----:B------:R0:W-:Y:S04]  /*1b780*/  STS.U16 [R29+UR6+0x1400], R28 ;  /* 0x0014001c1d007988 */ /* 0x0001e80008000406 */
[----:B0-----:R-:W3:Y:S04]  /*1b790*/  LDL.LU R28, [R1+0x114c] ;  /* 0x00114c00011c7983 */ /* 0x001ee80000300800 */
        /* <DEDUP_REMOVED lines=24> */
[----:B------:R-:W3:Y:S04]  /*1b920*/  LDL R4, [R1+0x1798] ;  /* 0x0017980001047983 */ /* 0x000ee80000100800 */
[----:B------:R-:W3:Y:S04]  /*1b930*/  LDL R5, [R1+0x179c] ;  /* 0x00179c0001057983 */ /* 0x000ee80000100800 */
[----:B--2---:R0:W-:Y:S04]  /*1b940*/  STS.U16 [R29+UR6+0x1580], R0 ;  /* 0x001580001d007988 */ /* 0x0041e80008000406 */
[----:B0-----:R-:W2:Y:S01]  /*1b950*/  LDL.LU R0, [R1+0x3e40] ;  /* 0x003e400001007983 */ /* 0x001ea20000300800 */
[----:B---3--:R-:W-:-:S04]  /*1b960*/  @!P0 LOP3.LUT R5, R5, R4, RZ, 0x3c, !PT ;  /* 0x0000000405058212 */ /* 0x008fc800078e3cff */
[----:B------:R-:W-:-:S04]  /*1b970*/  @!P0 LOP3.LUT R4, R5, R4, RZ, 0x3c, !PT ;  /* 0x0000000405048212 */ /* 0x000fc800078e3cff */
[----:B------:R-:W-:Y:S02]  /*1b980*/  @!P0 LOP3.LUT R5, R5, R4, RZ, 0x3c, !PT ;  /* 0x0000000405058212 */ /* 0x000fe400078e3cff */
[----:B--2---:R-:W-:-:S06]  /*1b990*/  PRMT R0, RZ, 0x7610, R0 ;  /* 0x00007610ff007816 */ /* 0x004fcc0000000000 */
[----:B------:R-:W2:Y:S04]  /*1b9a0*/  @!P0 LDG.E.U16 R0, desc[UR34][R4.64] ;  /* 0x0000002204008981 */ /* 0x000ea8000c1e1500 */
[----:B------:R-:W3:Y:S04]  /*1b9b0*/  LDL R4, [R1+0x1778] ;  /* 0x0017780001047983 */ /* 0x000ee80000100800 */
[----:B------:R-:W3:Y:S01]  /*1b9c0*/  LDL R5, [R1+0x177c] ;  /* 0x00177c0001057983 */ /* 0x000ee20000100800 */
[----:B------:R-:W-:-:S03]  /*1b9d0*/  PRMT R27, RZ, 0x7610, R27 ;  /* 0x00007610ff1b7816 */ /* 0x000fc6000000001b */
[----:B--2---:R0:W-:Y:S04]  /*1b9e0*/  STL [R1+0x3dc0], R0 ;  /* 0x003dc00001007387 */ /* 0x0041e80000100800 */
[----:B0-----:R-:W2:Y:S01]  /*1b9f0*/  LDL.LU R0, [R1+0x1144] ;  /* 0x0011440001007983 */ /* 0x001ea20000300800 */
[----:B---3--:R-:W-:-:S04]  /*1ba00*/  @!P0 LOP3.LUT R5, R5, R4, RZ, 0x3c, !PT ;  /* 0x0000000405058212 */ /* 0x008fc800078e3cff */
[----:B------:R-:W-:-:S04]  /*1ba10*/  @!P0 LOP3.LUT R4, R5, R4, RZ, 0x3c, !PT ;  /* 0x0000000405048212 */ /* 0x000fc800078e3cff */
[----:B------:R-:W-:-:S05]  /*1ba20*/  @!P0 LOP3.LUT R5, R5, R4, RZ, 0x3c, !PT ;  /* 0x0000000405058212 */ /* 0x000fca00078e3cff */
[----:B------:R-:W3:Y:S04]  /*1ba30*/  @!P0 LDG.E.U16 R27, desc[UR34][R4.64] ;  /* 0x00000022041b8981 */ /* 0x000ee8000c1e1500 */
[----:B------:R-:W4:Y:S04]  /*1ba40*/  LDL R4, [R1+0x1758] ;  /* 0x0017580001047983 */ /* 0x000f280000100800 */
[----:B------:R-:W4:Y:S01]  /*1ba50*/  LDL R5, [R1+0x175c] ;  /* 0x00175c0001057983 */ /* 0x000f220000100800 */
[----:B------:R-:W-:-:S03]  /*1ba60*/  PRMT R26, RZ, 0x7610, R26 ;  /* 0x00007610ff1a7816 */ /* 0x000fc6000000001a */
[----:B--2---:R0:W-:Y:S04]  /*1ba70*/  STS.U16 [R29+UR6+0x2400], R0 ;  /* 0x002400001d007988 */ /* 0x0041e80008000406 */
[----:B0-----:R-:W2:Y:S04]  /*1ba80*/  LDL R0, [R1+0x171c] ;  /* 0x00171c0001007983 */ /* 0x001ea80000100800 */
[----:B---3--:R0:W-:Y:S04]  /*1ba90*/  STL [R1+0x3dc4], R27 ;  /* 0x003dc41b01007387 */ /* 0x0081e80000100800 */
[----:B0-----:R-:W3:Y:S01]  /*1baa0*/  LDL R27, [R1+0x173c] ;  /* 0x00173c00011b7983 */ /* 0x001ee20000100800 */
[----:B----4-:R-:W-:-:S04]  /*1bab0*/  @!P0 LOP3.LUT R5, R5, R4, RZ, 0x3c, !PT ;  /* 0x0000000405058212 */ /* 0x010fc800078e3cff */
[----:B------:R-:W-:-:S04]  /*1bac0*/  @!P0 LOP3.LUT R4, R5, R4, RZ, 0x3c, !PT ;  /* 0x0000000405048212 */ /* 0x000fc800078e3cff */
[----:B------:R-:W-:-:S05]  /*1bad0*/  @!P0 LOP3.LUT R5, R5, R4, RZ, 0x3c, !PT ;  /* 0x0000000405058212 */ /* 0x000fca00078e3cff */
[----:B------:R3:W4:Y:S04]  /*1bae0*/  @!P0 LDG.E.U16 R26, desc[UR34][R4.64] ;  /* 0x00000022041a8981 */ /* 0x000728000c1e1500 */
[----:B------:R-:W2:Y:S01]  /*1baf0*/  LDL R5, [R1+0x1738] ;  /* 0x0017380001057983 */ /* 0x000ea20000100800 */
[----:B------:R-:W-:-:S03]  /*1bb00*/  PRMT R25, RZ, 0x7610, R25 ;  /* 0x00007610ff197816 */ /* 0x000fc60000000019 */
[----:B------:R-:W-:Y:S04]  /*1bb10*/  STS.U16 [R29+UR6+0x2480], R2 ;  /* 0x002480021d007988 */ /* 0x000fe80008000406 */
[----:B------:R-:W-:Y:S01]  /*1bb20*/  STS.U16 [R29+UR6+0x2500], R28 ;  /* 0x0025001c1d007988 */ /* 0x000fe20008000406 */
[----:B---3--:R-:W-:-:S03]  /*1bb30*/  @!P0 IMAD.MOV.U32 R4, RZ, RZ, R27 ;  /* 0x000000ffff048224 */ /* 0x008fc600078e001b */
[----:B----4-:R0:W-:Y:S04]  /*1bb40*/  STL [R1+0x3dc8], R26 ;  /* 0x003dc81a01007387 */ /* 0x0101e80000100800 */
[----:B0-----:R-:W3:Y:S04]  /*1bb50*/  LDL R26, [R1+0x1718] ;  /* 0x00171800011a7983 */ /* 0x001ee80000100800 */
[----:B------:R-:W4:Y:S04]  /*1bb60*/  LDL.LU R28, [R1+0xb4] ;  /* 0x0000b400011c7983 */ /* 0x000f280000300800 */
[----:B------:R-:W3:Y:S04]  /*1bb70*/  LDL R27, [R1+0x16dc] ;  /* 0x0016dc00011b7983 */ /* 0x000ee80000100800 */
[----:B--2---:R0:W2:Y:S04]  /*1bb80*/  @!P0 LDG.E.U16 R25, desc[UR34][R4.64] ;  /* 0x0000002204198981 */ /* 0x0040a8000c1e1500 */
[----:B------:R-:W2:Y:S01]  /*1bb90*/  LDL.LU R5, [R1+0x1150] ;  /* 0x0011500001057983 */ /* 0x000ea20000300800 */
[----:B------:R-:W-:Y:S01]  /*1bba0*/  PRMT R24, RZ, 0x7610, R24 ;  /* 0x00007610ff187816 */ /* 0x000fe20000000018 */
[----:B0-----:R-:W-:-:S02]  /*1bbb0*/  @!P0 IMAD.MOV.U32 R4, RZ, RZ, R0 ;  /* 0x000000ffff048224 */ /* 0x001fc400078e0000 */
[----:B--2---:R3:W-:Y:S02]  /*1bbc0*/  STS.U16 [R29+UR6+0x2580], R5 ;  /* 0x002580051d007988 */ /* 0x0047e40008000406 */
[----:B---3--:R-:W-:-:S05]  /*1bbd0*/  @!P0 IMAD.MOV.U32 R5, RZ, RZ, R26 ;  /* 0x000000ffff058224 */ /* 0x008fca00078e001a */
[----:B------:R-:W2:Y:S04]  /*1bbe0*/  @!P0 LDG.E.U16 R24, desc[UR34][R4.64] ;  /* 0x0000002204188981 */ /* 0x000ea8000c1e1500 */
[----:B------:R0:W-:Y:S04]  /*1bbf0*/  STL [R1+0x3dcc], R25 ;  /* 0x003dcc1901007387 */ /* 0x0001e80000100800 */
[----:B------:R-:W3:Y:S04]  /*1bc00*/  LDL R26, [R1+0x16b8] ;  /* 0x0016b800011a7983 */ /* 0x000ee80000100800 */
[----:B------:R-:W3:Y:S04]  /*1bc10*/  LDL R0, [R1+0x16bc] ;  /* 0x0016bc0001007983 */ /* 0x000ee80000100800 */
[----:B------:R-:W3:Y:S04]  /*1bc20*/  LDL R5, [R1+0x16f8] ;  /* 0x0016f80001057983 */ /* 0x000ee80000100800 */
[----:B0-----:R-:W3:Y:S04]  /*1bc30*/  LDL R25, [R1+0x16fc] ;  /* 0x0016fc0001197983 */ /* 0x001ee80000100800 */
[----:B--2---:R0:W-:Y:S04]  /*1bc40*/  STL [R1+0x3dd0], R24 ;  /* 0x003dd01801007387 */ /* 0x0041e80000100800 */
[----:B0-----:R-:W2:Y:S01]  /*1bc50*/  LDL R24, [R1+0x16d8] ;  /* 0x0016d80001187983 */ /* 0x001ea20000100800 */
[----:B------:R-:W-:Y:S01]  /*1bc60*/  PRMT R23, RZ, 0x7610, R23 ;  /* 0x00007610ff177816 */ /* 0x000fe20000000017 */
[----:B---3--:R-:W-:Y:S01]  /*1bc70*/  @!P0 IMAD.MOV.U32 R4, RZ, RZ, R25 ;  /* 0x000000ffff048224 */ /* 0x008fe200078e0019 */
[----:B------:R-:W-:-:S02]  /*1bc80*/  PRMT R22, RZ, 0x7610, R22 ;  /* 0x00007610ff167816 */ /* 0x000fc40000000016 */
[----:B------:R-:W-:Y:S01]  /*1bc90*/  PRMT R21, RZ, 0x7610, R21 ;  /* 0x00007610ff157816 */ /* 0x000fe20000000015 */
[----:B------:R-:W3:Y:S04]  /*1bca0*/  LDL.LU R25, [R1+0x1218] ;  /* 0x0012180001197983 */ /* 0x000ee80000300800 */
[----:B------:R0:W3:Y:S02]  /*1bcb0*/  @!P0 LDG.E.U16 R23, desc[UR34][R4.64] ;  /* 0x0000002204178981 */ /* 0x0000e4000c1e1500 */
[----:B0-----:R-:W-:Y:S02]  /*1bcc0*/  @!P0 IMAD.MOV.U32 R4, RZ, RZ, R27 ;  /* 0x000000ffff048224 */ /* 0x001fe400078e001b */
[----:B--2---:R-:W-:-:S05]  /*1bcd0*/  @!P0 IMAD.MOV.U32 R5, RZ, RZ, R24 ;  /* 0x000000ffff058224 */ /* 0x004fca00078e0018 */
[----:B------:R0:W2:Y:S04]  /*1bce0*/  @!P0 LDG.E.U16 R22, desc[UR34][R4.64] ;  /* 0x0000002204168981 */ /* 0x0000a8000c1e1500 */
[----:B---3--:R1:W-:Y:S01]  /*1bcf0*/  STL [R1+0x3dd4], R23 ;  /* 0x003dd41701007387 */ /* 0x0083e20000100800 */
[----:B0-----:R-:W-:Y:S02]  /*1bd00*/  @!P0 IMAD.MOV.U32 R4, RZ, RZ, R0 ;  /* 0x000000ffff048224 */ /* 0x001fe400078e0000 */
[----:B------:R-:W-:Y:S01]  /*1bd10*/  @!P0 IMAD.MOV.U32 R5, RZ, RZ, R26 ;  /* 0x000000ffff058224 */ /* 0x000fe200078e001a */
[----:B-1----:R-:W3:Y:S04]  /*1bd20*/  LDL.LU R23, [R1+0x1214] ;  /* 0x0012140001177983 */ /* 0x002ee80000300800 */
[----:B------:R0:W3:Y:S04]  /*1bd30*/  @!P0 LDG.E.U16 R21, desc[UR34][R4.64] ;  /* 0x0000002204158981 */ /* 0x0000e8000c1e1500 */
[----:B--2---:R-:W-:Y:S04]  /*1bd40*/  STL [R1+0x3dd8], R22 ;  /* 0x003dd81601007387 */ /* 0x004fe80000100800 */
[----:B------:R-:W2:Y:S04]  /*1bd50*/  LDL R27, [R1+0x1680] ;  /* 0x00168000011b7983 */ /* 0x000ea80000100800 */
[----:B------:R-:W2:Y:S04]  /*1bd60*/  LDL R24, [R1+0x1970] ;  /* 0x0019700001187983 */ /* 0x000ea80000100800 */
[----:B------:R-:W2:Y:S04]  /*1bd70*/  LDL.LU R0, [R1+0x1220] ;  /* 0x0012200001007983 */ /* 0x000ea80000300800 */
[----:B------:R-:W0:Y:S04]  /*1bd80*/  LDL R4, [R1+0x1698] ;  /* 0x0016980001047983 */ /* 0x000e280000100800 */
[----:B------:R-:W0:Y:S04]  /*1bd90*/  LDL R5, [R1+0x169c] ;  /* 0x00169c0001057983 */ /* 0x000e280000100800 */
[----:B------:R-:W-:Y:S04]  /*1bda0*/  STS.U16 [R29+UR6+0x3400], R18 ;  /* 0x003400121d007988 */ /* 0x000fe80008000406 */
[----:B------:R-:W-:Y:S04]  /*1bdb0*/  STS.U16 [R29+UR6+0x3480], R19 ;  /* 0x003480131d007988 */ /* 0x000fe80008000406 */
[----:B------:R1:W-:Y:S02]  /*1bdc0*/  STS.U16 [R29+UR6+0x3500], R20 ;  /* 0x003500141d007988 */ /* 0x0003e40008000406 */
[----:B-1----:R-:W-:Y:S01]  /*1bdd0*/  PRMT R20, RZ, 0x7610, R20 ;  /* 0x00007610ff147816 */ /* 0x002fe20000000014 */
[----:B------:R-:W1:Y:S01]  /*1bde0*/  S2R R2, SR_TID.X ;  /* 0x0000000000027919 */ /* 0x000e620000002100 */
[----:B0-----:R-:W-:-:S04]  /*1bdf0*/  @!P0 LOP3.LUT R5, R5, R4, RZ, 0x3c, !PT ;  /* 0x0000000405058212 */ /* 0x001fc800078e3cff */
[----:B------:R-:W-:-:S04]  /*1be00*/  @!P0 LOP3.LUT R4, R5, R4, RZ, 0x3c, !PT ;  /* 0x0000000405048212 */ /* 0x000fc800078e3cff */
[----:B------:R-:W-:-:S05]  /*1be10*/  @!P0 LOP3.LUT R5, R5, R4, RZ, 0x3c, !PT ;  /* 0x0000000405058212 */ /* 0x000fca00078e3cff */
[----:B------:R2:W4:Y:S01]  /*1be20*/  @!P0 LDG.E.U16 R20, desc[UR34][R4.64] ;  /* 0x0000002204148981 */ /* 0x000522000c1e1500 */
[----:B------:R-:W-:Y:S02]  /*1be30*/  PRMT R19, RZ, 0x7610, R19 ;  /* 0x00007610ff137816 */ /* 0x000fe40000000013 */
[----:B-1----:R-:W-:Y:S01]  /*1be40*/  LOP3.LUT R2, R2, 0x3f, RZ, 0xc0, !PT ;  /* 0x0000003f02027812 */ /* 0x002fe200078ec0ff */
[----:B--2---:R-:W-:Y:S02]  /*1be50*/  @!P0 IMAD.MOV.U32 R4, RZ, RZ, R24 ;  /* 0x000000ffff048224 */ /* 0x004fe400078e0018 */
[----:B------:R-:W-:Y:S02]  /*1be60*/  @!P0 IMAD.MOV.U32 R5, RZ, RZ, R27 ;  /* 0x000000ffff058224 */ /* 0x000fe400078e001b */
[----:B------:R-:W-:-:S03]  /*1be70*/  IMAD.SHL.U32 R2, R2, 0x2, RZ ;  /* 0x0000000202027824 */ /* 0x000fc600078e00ff */
[----:B------:R-:W2:Y:S04]  /*1be80*/  @!P0 LDG.E.U16 R19, desc[UR34][R4.64] ;  /* 0x0000002204138981 */ /* 0x000ea8000c1e1500 */
[----:B---3--:R0:W-:Y:S04]  /*1be90*/  STL [R1+0x3ddc], R21 ;  /* 0x003ddc1501007387 */ /* 0x0081e80000100800 */
[----:B----4-:R1:W-:Y:S01]  /*1bea0*/  STS.U16 [R29+UR6+0x3580], R28 ;  /* 0x0035801c1d007988 */ /* 0x0103e20008000406 */
[----:B------:R-:W-:-:S03]  /*1beb0*/  LOP3.LUT R22, R2, 0x30, RZ, 0x3c, !PT ;  /* 0x0000003002167812 */ /* 0x000fc600078e3cff */
[----:B0-----:R-:W3:Y:S04]  /*1bec0*/  LDL R21, [R1+0x1990] ;  /* 0x0019900001157983 */ /* 0x001ee80000100800 */
[----:B-1----:R-:W4:Y:S04]  /*1bed0*/  LDL R28, [R1+0x1670] ;  /* 0x00167000011c7983 */ /* 0x002f280000100800 */
[----:B------:R-:W4:Y:S04]  /*1bee0*/  LDL.LU R26, [R1+0x11c0] ;  /* 0x0011c000011a7983 */ /* 0x000f280000300800 */
[----:B------:R0:W-:Y:S04]  /*1bef0*/  STL [R1+0x3de0], R29 ;  /* 0x003de01d01007387 */ /* 0x0001e80000100800 */
[----:B------:R1:W-:Y:S04]  /*1bf00*/  STS.U16 [R22+UR6+0x600], R23 ;  /* 0x0006001716007988 */ /* 0x0003e80008000406 */
[----:B0-----:R-:W4:Y:S04]  /*1bf10*/  LDL.LU R29, [R1+0x121c] ;  /* 0x00121c00011d7983 */ /* 0x001f280000300800 */
[----:B------:R0:W-:Y:S04]  /*1bf20*/  STL [R1+0x3de4], R20 ;  /* 0x003de41401007387 */ /* 0x0001e80000100800 */
[----:B-1----:R-:W4:Y:S04]  /*1bf30*/  LDL R23, [R1+0x1974] ;  /* 0x0019740001177983 */ /* 0x002f280000100800 */
[----:B0-----:R-:W4:Y:S04]  /*1bf40*/  LDL R20, [R1+0x19b0] ;  /* 0x0019b00001147983 */ /* 0x001f280000100800 */
[----:B------:R-:W4:Y:S04]  /*1bf50*/  LDL.LU R27, [R1+0x11c8] ;  /* 0x0011c800011b7983 */ /* 0x000f280000300800 */
[----:B------:R0:W-:Y:S04]  /*1bf60*/  STS.U16 [R22+UR6+0x680], R25 ;  /* 0x0006801916007988 */ /* 0x0001e80008000406 */
[----:B--2---:R1:W-:Y:S04]  /*1bf70*/  STL [R1+0x3de8], R19 ;  /* 0x003de81301007387 */ /* 0x0043e80000100800 */
[----:B------:R-:W2:Y:S04]  /*1bf80*/  LDL R24, [R1+0x19d0] ;  /* 0x0019d00001187983 */ /* 0x000ea80000100800 */
[----:B0-----:R-:W2:Y:S01]  /*1bf90*/  LDL R25, [R1+0x1994] ;  /* 0x0019940001197983 */ /* 0x001ea20000100800 */
[----:B------:R-:W-:-:S02]  /*1bfa0*/  PRMT R18, RZ, 0x7610, R18 ;  /* 0x00007610ff127816 */ /* 0x000fc40000000012 */
[----:B------:R-:W-:Y:S02]  /*1bfb0*/  PRMT R17, RZ, 0x7610, R17 ;  /* 0x00007610ff117816 */ /* 0x000fe40000000011 */
[----:B------:R-:W-:Y:S01]  /*1bfc0*/  PRMT R16, RZ, 0x7610, R16 ;  /* 0x00007610ff107816 */ /* 0x000fe20000000010 */
[----:B-1----:R-:W2:Y:S01]  /*1bfd0*/  LDL R19, [R1+0x19f0] ;  /* 0x0019f00001137983 */ /* 0x002ea20000100800 */
[----:B---3--:R-:W-:Y:S02]  /*1bfe0*/  @!P0 IMAD.MOV.U32 R4, RZ, RZ, R21 ;  /* 0x000000ffff048224 */ /* 0x008fe400078e0015 */
[----:B----4-:R-:W-:Y:S01]  /*1bff0*/  @!P0 IMAD.MOV.U32 R5, RZ, RZ, R28 ;  /* 0x000000ffff058224 */ /* 0x010fe200078e001c */
[----:B------:R-:W3:Y:S04]  /*1c000*/  LDL R21, [R1+0x19b4] ;  /* 0x0019b40001157983 */ /* 0x000ee80000100800 */
[----:B------:R-:W4:Y:S04]  /*1c010*/  LDL.LU R28, [R1+0x11cc] ;  /* 0x0011cc00011c7983 */ /* 0x000f280000300800 */
[----:B------:R0:W3:Y:S02]  /*1c020*/  @!P0 LDG.E.U16 R18, desc[UR34][R4.64] ;  /* 0x0000002204128981 */ /* 0x0000e4000c1e1500 */
[----:B0-----:R-:W-:-:S02]  /*1c030*/  @!P0 IMAD.MOV.U32 R5, RZ, RZ, R23 ;  /* 0x000000ffff058224 */ /* 0x001fc400078e0017 */
[----:B------:R-:W-:-:S05]  /*1c040*/  @!P0 IMAD.MOV.U32 R4, RZ, RZ, R20 ;  /* 0x000000ffff048224 */ /* 0x000fca00078e0014 */
[----:B------:R2:W4:Y:S02]  /*1c050*/  @!P0 LDG.E.U16 R17, desc[UR34][R4.64] ;  /* 0x0000002204118981 */ /* 0x000524000c1e1500 */
[----:B--2---:R-:W-:Y:S02]  /*1c060*/  @!P0 IMAD.MOV.U32 R4, RZ, RZ, R24 ;  /* 0x000000ffff048224 */ /* 0x004fe400078e0018 */
[----:B------:R-:W-:-:S05]  /*1c070*/  @!P0 IMAD.MOV.U32 R5, RZ, RZ, R25 ;  /* 0x000000ffff058224 */ /* 0x000fca00078e0019 */
[----:B------:R0:W2:Y:S04]  /*1c080*/  @!P0 LDG.E.U16 R16, desc[UR34][R4.64] ;  /* 0x0000002204108981 */ /* 0x0000a8000c1e1500 */
[----:B---3--:R-:W-:Y:S04]  /*1c090*/  STL [R1+0x3dec], R18 ;  /* 0x003dec1201007387 */ /* 0x008fe80000100800 */
[----:B------:R-:W-:Y:S04]  /*1c0a0*/  STS.U16 [R22+UR6+0x700], R29 ;  /* 0x0007001d16007988 */ /* 0x000fe80008000406 */
[----:B------:R-:W3:Y:S04]  /*1c0b0*/  LDL.LU R23, [R1+0x11d4] ;  /* 0x0011d40001177983 */ /* 0x000ee80000300800 */
[----:B------:R1:W-:Y:S04]  /*1c0c0*/  STS.U16 [R22+UR6+0x780], R0 ;  /* 0x0007800016007988 */ /* 0x0003e80008000406 */
[----:B----4-:R4:W-:Y:S04]  /*1c0d0*/  STL [R1+0x3df4], R17 ;  /* 0x003df41101007387 */ /* 0x0109e80000100800 */
[----:B------:R-:W3:Y:S04]  /*1c0e0*/  LDL R20, [R1+0x19d4] ;  /* 0x0019d40001147983 */ /* 0x000ee80000100800 */
[----:B-1----:R-:W3:Y:S01]  /*1c0f0*/  LDL R0, [R1+0x1a10] ;  /* 0x001a100001007983 */ /* 0x002ee20000100800 */
[----:B0-----:R-:W-:Y:S01]  /*1c100*/  @!P0 IMAD.MOV.U32 R4, RZ, RZ, R19 ;  /* 0x000000ffff048224 */ /* 0x001fe200078e0013 */
[----:B------:R-:W-:Y:S01]  /*1c110*/  PRMT R15, RZ, 0x7610, R15 ;  /* 0x00007610ff0f7816 */ /* 0x000fe2000000000f */
[----:B------:R-:W-:Y:S01]  /*1c120*/  @!P0 IMAD.MOV.U32 R5, RZ, RZ, R21 ;  /* 0x000000ffff058224 */ /* 0x000fe200078e0015 */
[----:B------:R-:W-:-:S04]  /*1c130*/  PRMT R14, RZ, 0x7610, R14 ;  /* 0x00007610ff0e7816 */ /* 0x000fc8000000000e */
[----:B------:R3:W3:Y:S04]  /*1c140*/  @!P0 LDG.E.U16 R15, desc[UR34][R4.64] ;  /* 0x00000022040f8981 */ /* 0x0006e8000c1e1500 */
[----:B--2---:R0:W-:Y:S04]  /*1c150*/  STL [R1+0x3df8], R16 ;  /* 0x003df81001007387 */ /* 0x0041e80000100800 */
[----:B------:R-:W2:Y:S04]  /*1c160*/  LDL.LU R24, [R1+0x1178] ;  /* 0x0011780001187983 */ /* 0x000ea80000300800 */
[----:B------:R-:W2:Y:S04]  /*1c170*/  LDL R19, [R1+0x19f4] ;  /* 0x0019f40001137983 */ /* 0x000ea80000100800 */
[----:B------:R-:W2:Y:S04]  /*1c180*/  LDL R18, [R1+0x1a2c] ;  /* 0x001a2c0001127983 */ /* 0x000ea80000100800 */
[----:B----4-:R-:W4:Y:S04]  /*1c190*/  LDL R17, [R1+0x1a14] ;  /* 0x001a140001117983 */ /* 0x010f280000100800 */
[----:B0-----:R-:W4:Y:S01]  /*1c1a0*/  LDL R16, [R1+0x1a3c] ;  /* 0x001a3c0001107983 */ /* 0x001f220000100800 */
[----:B---3--:R-:W-:-:S02]  /*1c1b0*/  @!P0 IMAD.MOV.U32 R5, RZ, RZ, R20 ;  /* 0x000000ffff058224 */ /* 0x008fc400078e0014 */
[----:B------:R-:W-:-:S05]  /*1c1c0*/  @!P0 IMAD.MOV.U32 R4, RZ, RZ, R0 ;  /* 0x000000ffff048224 */ /* 0x000fca00078e0000 */
[----:B------:R2:W3:Y:S01]  /*1c1d0*/  @!P0 LDG.E.U16 R14, desc[UR34][R4.64] ;  /* 0x00000022040e8981 */ /* 0x0004e2000c1e1500 */
[----:B------:R-:W-:Y:S01]  /*1c1e0*/  PRMT R13, RZ, 0x7610, R13 ;  /* 0x00007610ff0d7816 */ /* 0x000fe2000000000d */
[----:B--2---:R-:W-:Y:S02]  /*1c1f0*/  @!P0 IMAD.MOV.U32 R5, RZ, RZ, R19 ;  /* 0x000000ffff058224 */ /* 0x004fe400078e0013 */
[----:B------:R-:W-:-:S05]  /*1c200*/  @!P0 IMAD.MOV.U32 R4, RZ, RZ, R18 ;  /* 0x000000ffff048224 */ /* 0x000fca00078e0012 */
[----:B------:R4:W2:Y:S01]  /*1c210*/  @!P0 LDG.E.U16 R13, desc[UR34][R4.64] ;  /* 0x00000022040d8981 */ /* 0x0008a2000c1e1500 */
[----:B------:R-:W-:-:S03]  /*1c220*/  PRMT R12, RZ, 0x7610, R12 ;  /* 0x00007610ff0c7816 */ /* 0x000fc6000000000c */
[----:B------:R-:W-:Y:S04]  /*1c230*/  STL [R1+0x3dfc], R15 ;  /* 0x003dfc0f01007387 */ /* 0x000fe80000100800 */
[----:B------:R-:W2:Y:S04]  /*1c240*/  LDL.LU R25, [R1+0x1180] ;  /* 0x0011800001197983 */ /* 0x000ea80000300800 */
[----:B------:R0:W-:Y:S04]  /*1c250*/  STS.U16 [R22+UR6+0x1600], R26 ;  /* 0x0016001a16007988 */ /* 0x0001e80008000406 */
[----:B------:R-:W2:Y:S01]  /*1c260*/  LDL R0, [R1+0x1960] ;  /* 0x0019600001007983 */ /* 0x000ea20000100800 */
[----:B----4-:R-:W-:-:S02]  /*1c270*/  @!P0 IMAD.MOV.U32 R4, RZ, RZ, R16 ;  /* 0x000000ffff048224 */ /* 0x010fc400078e0010 */
[----:B------:R-:W-:Y:S01]  /*1c280*/  @!P0 IMAD.MOV.U32 R5, RZ, RZ, R17 ;  /* 0x000000ffff058224 */ /* 0x000fe200078e0011 */
[----:B0-----:R-:W4:Y:S04]  /*1c290*/  LDL.LU R26, [R1+0x1184] ;  /* 0x00118400011a7983 */ /* 0x001f280000300800 */
[----:B------:R-:W4:Y:S04]  /*1c2a0*/  @!P0 LDG.E.U16 R12, desc[UR34][R4.64] ;  /* 0x00000022040c8981 */ /* 0x000f28000c1e1500 */
[----:B---3--:R0:W-:Y:S04]  /*1c2b0*/  STL [R1+0x3e00], R14 ;  /* 0x003e000e01007387 */ /* 0x0081e80000100800 */
[----:B0-----:R-:W3:Y:S04]  /*1c2c0*/  LDL R14, [R1+0x1664] ;  /* 0x00166400010e7983 */ /* 0x001ee80000100800 */
[----:B------:R0:W-:Y:S04]  /*1c2d0*/  STS.U16 [R22+UR6+0x1680], R27 ;  /* 0x0016801b16007988 */ /* 0x0001e80008000406 */
[----:B------:R1:W-:Y:S04]  /*1c2e0*/  STS.U16 [R22+UR6+0x1700], R28 ;  /* 0x0017001c16007988 */ /* 0x0003e80008000406 */
[----:B0-----:R-:W3:Y:S04]  /*1c2f0*/  LDL.LU R27, [R1+0x118c] ;  /* 0x00118c00011b7983 */ /* 0x001ee80000300800 */
[----:B-1----:R-:W3:Y:S04]  /*1c300*/  LDL.LU R28, [R1+0x1130] ;  /* 0x00113000011c7983 */ /* 0x002ee80000300800 */
[----:B--2---:R0:W-:Y:S04]  /*1c310*/  STL [R1+0x3e04], R13 ;  /* 0x003e040d01007387 */ /* 0x0041e80000100800 */
[----:B------:R-:W2:Y:S04]  /*1c320*/  LDL R19, [R1+0x1654] ;  /* 0x0016540001137983 */ /* 0x000ea80000100800 */
[----:B------:R-:W2:Y:S04]  /*1c330*/  LDL R18, [R1+0x1950] ;  /* 0x0019500001127983 */ /* 0x000ea80000100800 */
[----:B------:R-:W2:Y:S04]  /*1c340*/  LDL R17, [R1+0x1930] ;  /* 0x0019300001117983 */ /* 0x000ea80000100800 */
[----:B------:R-:W2:Y:S04]  /*1c350*/  LDL R16, [R1+0x1934] ;  /* 0x0019340001107983 */ /* 0x000ea80000100800 */
[----:B----4-:R1:W-:Y:S04]  /*1c360*/  STL [R1+0x3e08], R12 ;  /* 0x003e080c01007387 */ /* 0x0103e80000100800 */
[----:B------:R-:W4:Y:S01]  /*1c370*/  LDL R15, [R1+0x1910] ;  /* 0x00191000010f7983 */ /* 0x000f220000100800 */
[----:B------:R-:W-:Y:S01]  /*1c380*/  PRMT R11, RZ, 0x7610, R11 ;  /* 0x00007610ff0b7816 */ /* 0x000fe2000000000b */
[----:B------:R-:W-:Y:S01]  /*1c390*/  @!P0 IMAD.MOV.U32 R4, RZ, RZ, R0 ;  /* 0x000000ffff048224 */ /* 0x000fe200078e0000 */
[----:B------:R-:W-:-:S02]  /*1c3a0*/  PRMT R10, RZ, 0x7610, R10 ;  /* 0x00007610ff0a7816 */ /* 0x000fc4000000000a */
[----:B------:R-:W-:Y:S02]  /*1c3b0*/  PRMT R9, RZ, 0x7610, R9 ;  /* 0x00007610ff097816 */ /* 0x000fe40000000009 */
[----:B------:R-:W-:Y:S01]  /*1c3c0*/  PRMT R8, RZ, 0x7610, R8 ;  /* 0x00007610ff087816 */ /* 0x000fe20000000008 */
[----:B0-----:R-:W4:Y:S04]  /*1c3d0*/  LDL R13, [R1+0x18f0] ;  /* 0x0018f000010d7983 */ /* 0x001f280000100800 */
[----:B------:R-:W4:Y:S01]  /*1c3e0*/  LDL R0, [R1+0x18f4] ;  /* 0x0018f40001007983 */ /* 0x000f220000100800 */
[----:B---3--:R-:W-:-:S03]  /*1c3f0*/  @!P0 IMAD.MOV.U32 R5, RZ, RZ, R14 ;  /* 0x000000ffff058224 */ /* 0x008fc600078e000e */
[----:B------:R-:W3:Y:S04]  /*1c400*/  LDL R14, [R1+0x1914] ;  /* 0x00191400010e7983 */ /* 0x000ee80000100800 */
[----:B------:R2:W3:Y:S02]  /*1c410*/  @!P0 LDG.E.U16 R11, desc[UR34][R4.64] ;  /* 0x00000022040b8981 */ /* 0x0004e4000c1e1500 */
[----:B--2---:R-:W-:Y:S02]  /*1c420*/  @!P0 IMAD.MOV.U32 R5, RZ, RZ, R19 ;  /* 0x000000ffff058224 */ /* 0x004fe400078e0013 */
[----:B------:R-:W-:-:S05]  /*1c430*/  @!P0 IMAD.MOV.U32 R4, RZ, RZ, R18 ;  /* 0x000000ffff048224 */ /* 0x000fca00078e0012 */
[----:B------:R0:W2:Y:S02]  /*1c440*/  @!P0 LDG.E.U16 R10, desc[UR34][R4.64] ;  /* 0x00000022040a8981 */ /* 0x0000a4000c1e1500 */
[----:B0-----:R-:W-:Y:S02]  /*1c450*/  @!P0 IMAD.MOV.U32 R4, RZ, RZ, R16 ;  /* 0x000000ffff048224 */ /* 0x001fe400078e0010 */
[----:B------:R-:W-:-:S05]  /*1c460*/  @!P0 IMAD.MOV.U32 R5, RZ, RZ, R17 ;  /* 0x000000ffff058224 */ /* 0x000fca00078e0011 */
[----:B------:R4:W2:Y:S02]  /*1c470*/  @!P0 LDG.E.U16 R9, desc[UR34][R4.64] ;  /* 0x0000002204098981 */ /* 0x0008a4000c1e1500 */
[----:B----4-:R-:W-:Y:S02]  /*1c480*/  @!P0 IMAD.MOV.U32 R5, RZ, RZ, R15 ;  /* 0x000000ffff058224 */ /* 0x010fe400078e000f */
[----:B---3--:R-:W-:-:S05]  /*1c490*/  @!P0 IMAD.MOV.U32 R4, RZ, RZ, R14 ;  /* 0x000000ffff048224 */ /* 0x008fca00078e000e */
[----:B------:R0:W3:Y:S01]  /*1c4a0*/  @!P0 LDG.E.U16 R8, desc[UR34][R4.64] ;  /* 0x0000002204088981 */ /* 0x0000e2000c1e1500 */
[----:B-1----:R-:W-:-:S03]  /*1c4b0*/  LOP3.LUT R12, R2, 0x30, RZ, 0x3c, !PT ;  /* 0x00000030020c7812 */ /* 0x002fc600078e3cff */
[----:B------:R1:W-:Y:S04]  /*1c4c0*/  STL [R1+0x3e0c], R11 ;  /* 0x003e0c0b01007387 */ /* 0x0003e80000100800 */
[----:B------:R-:W-:Y:S04]  /*1c4d0*/  STS.U16 [R22+UR6+0x1780], R23 ;  /* 0x0017801716007988 */ /* 0x000fe80008000406 */
[----:B------:R-:W-:Y:S04]  /*1c4e0*/  STS.U16 [R12+UR6+0x2600], R24 ;  /* 0x002600180c007988 */ /* 0x000fe80008000406 */
[----:B------:R-:W-:Y:S04]  /*1c4f0*/  STS.U16 [R12+UR6+0x2680], R25 ;  /* 0x002680190c007988 */ /* 0x000fe80008000406 */
[----:B------:R-:W-:Y:S04]  /*1c500*/  STS.U16 [R12+UR6+0x2700], R26 ;  /* 0x0027001a0c007988 */ /* 0x000fe80008000406 */
[----:B------:R-:W-:Y:S04]  /*1c510*/  STS.U16 [R12+UR6+0x2780], R27 ;  /* 0x0027801b0c007988 */ /* 0x000fe80008000406 */
[----:B------:R-:W-:Y:S01]  /*1c520*/  STS.U16 [R12+UR6+0x3600], R28 ;  /* 0x0036001c0c007988 */ /* 0x000fe20008000406 */
[----:B0-----:R-:W-:-:S03]  /*1c530*/  @!P0 IMAD.MOV.U32 R5, RZ, RZ, R13 ;  /* 0x000000ffff058224 */ /* 0x001fc600078e000d */
[----:B--2---:R0:W-:Y:S01]  /*1c540*/  STL [R1+0x3e10], R10 ;  /* 0x003e100a01007387 */ /* 0x0041e20000100800 */
[----:B------:R-:W-:-:S03]  /*1c550*/  PRMT R7, RZ, 0x7610, R7 ;  /* 0x00007610ff077816 */ /* 0x000fc60000000007 */
[----:B------:R2:W-:Y:S04]  /*1c560*/  STL [R1+0x3e14], R9 ;  /* 0x003e140901007387 */ /* 0x0005e80000100800 */
[----:B-1----:R-:W4:Y:S01]  /*1c570*/  LDL.LU R11, [R1+0x113c] ;  /* 0x00113c00010b7983 */ /* 0x002f220000300800 */
[----:B------:R-:W-:-:S05]  /*1c580*/  @!P0 IMAD.MOV.U32 R4, RZ, RZ, R0 ;  /* 0x000000ffff048224 */ /* 0x000fca00078e0000 */
[----:B------:R1:W4:Y:S04]  /*1c590*/  @!P0 LDG.E.U16 R7, desc[UR34][R4.64] ;  /* 0x0000002204078981 */ /* 0x000328000c1e1500 */
[----:B---3--:R3:W-:Y:S04]  /*1c5a0*/  STL [R1+0x3e18], R8 ;  /* 0x003e180801007387 */ /* 0x0087e80000100800 */
[----:B0-----:R-:W1:Y:S04]  /*1c5b0*/  LDL R10, [R1+0x18d4] ;  /* 0x0018d400010a7983 */ /* 0x001e680000100800 */
[----:B--2---:R-:W2:Y:S04]  /*1c5c0*/  LDL R9, [R1+0x18b0] ;  /* 0x0018b00001097983 */ /* 0x004ea80000100800 */
[----:B---3--:R-:W3:Y:S04]  /*1c5d0*/  LDL R8, [R1+0x18b4] ;  /* 0x0018b40001087983 */ /* 0x008ee80000100800 */
[----:B------:R-:W2:Y:S04]  /*1c5e0*/  LDL.LU R13, [R1+0x1140] ;  /* 0x00114000010d7983 */ /* 0x000ea80000300800 */
        /* <DEDUP_REMOVED lines=18> */
[----:B------:R-:W3:Y:S01]  /*1c710*/  LDL R5, [R1+0x18d0] ;  /* 0x0018d00001057983 */ /* 0x000ee20000100800 */
[----:B------:R-:W-:-:S02]  /*1c720*/  PRMT R6, RZ, 0x7610, R6 ;  /* 0x00007610ff067816 */ /* 0x000fc40000000006 */
[----:B------:R-:W-:Y:S01]  /*1c730*/  PRMT R3, RZ, 0x7610, R3 ;  /* 0x00007610ff037816 */ /* 0x000fe20000000003 */
[----:B--2---:R1:W-:Y:S02]  /*1c740*/  STS.U16 [R12+UR6+0x3680], R4 ;  /* 0x003680040c007988 */ /* 0x0043e40008000406 */
[----:B-1----:R-:W-:-:S05]  /*1c750*/  @!P0 IMAD.MOV.U32 R4, RZ, RZ, R10 ;  /* 0x000000ffff048224 */ /* 0x002fca00078e000a */
[----:B---3--:R0:W2:Y:S02]  /*1c760*/  @!P0 LDG.E.U16 R6, desc[UR34][R4.64] ;  /* 0x0000002204068981 */ /* 0x0080a4000c1e1500 */
[----:B0-----:R-:W-:Y:S02]  /*1c770*/  @!P0 IMAD.MOV.U32 R4, RZ, RZ, R8 ;  /* 0x000000ffff048224 */ /* 0x001fe400078e0008 */
[----:B------:R-:W-:-:S05]  /*1c780*/  @!P0 IMAD.MOV.U32 R5, RZ, RZ, R9 ;  /* 0x000000ffff058224 */ /* 0x000fca00078e0009 */
[----:B------:R0:W3:Y:S01]  /*1c790*/  @!P0 LDG.E.U16 R3, desc[UR34][R4.64] ;  /* 0x0000002204038981 */ /* 0x0000e2000c1e1500 */
[----:B------:R-:W-:-:S03]  /*1c7a0*/  LOP3.LUT R8, R2, 0x40, RZ, 0x3c, !PT ;  /* 0x0000004002087812 */ /* 0x000fc600078e3cff */
[----:B----4-:R-:W-:Y:S04]  /*1c7b0*/  STL [R1+0x3e1c], R7 ;  /* 0x003e1c0701007387 */ /* 0x010fe80000100800 */
[----:B------:R-:W-:Y:S04]  /*1c7c0*/  STS.U16 [R12+UR6+0x3700], R11 ;  /* 0x0037000b0c007988 */ /* 0x000fe80008000406 */
[----:B------:R-:W-:Y:S04]  /*1c7d0*/  STS.U16 [R12+UR6+0x3780], R13 ;  /* 0x0037800d0c007988 */ /* 0x000fe80008000406 */
[----:B------:R1:W-:Y:S01]  /*1c7e0*/  STS.U16 [R8+UR6+0x800], R28 ;  /* 0x0008001c08007988 */ /* 0x0003e20008000406 */
[----:B0-----:R-:W-:-:S03]  /*1c7f0*/  LOP3.LUT R4, R2, 0x50, RZ, 0x3c, !PT ;  /* 0x0000005002047812 */ /* 0x001fc600078e3cff */
[----:B--2---:R-:W-:Y:S04]  /*1c800*/  STL [R1+0x3e20], R6 ;  /* 0x003e200601007387 */ /* 0x004fe80000100800 */
[----:B---3--:R-:W-:Y:S04]  /*1c810*/  STL [R1+0x3e24], R3 ;  /* 0x003e240301007387 */ /* 0x008fe80000100800 */
[----:B-1----:R-:W2:Y:S04]  /*1c820*/  LDL.LU R28, [R1+0x124c] ;  /* 0x00124c00011c7983 */ /* 0x002ea80000300800 */
[----:B------:R-:W3:Y:S04]  /*1c830*/  LDL.LU R2, [R1+0x11fc] ;  /* 0x0011fc0001027983 */ /* 0x000ee80000300800 */
[----:B---3--:R0:W-:Y:S04]  /*1c840*/  STL [R1+0x3e38], R2 ;  /* 0x003e380201007387 */ /* 0x0081e80000100800 */
[----:B0-----:R-:W3:Y:S04]  /*1c850*/  LDL.LU R2, [R1+0x1244] ;  /* 0x0012440001027983 */ /* 0x001ee80000300800 */
[----:B------:R-:W-:Y:S04]  /*1c860*/  STS.U16 [R8+UR6+0x880], R14 ;  /* 0x0008800e08007988 */ /* 0x000fe80008000406 */
        /* <DEDUP_REMOVED lines=14> */
[----:B---3--:R0:W-:Y:S04]  /*1c950*/  STL [R1+0x3e3c], R2 ;  /* 0x003e3c0201007387 */ /* 0x0081e80000100800 */
        /* <DEDUP_REMOVED lines=16> */
[----:B------:R-:W-:Y:S04]  /*1ca60*/  STS.U16 [R4+UR6+0xa00], R0 ;  /* 0x000a000004007988 */ /* 0x000fe80008000406 */
[----:B------:R-:W4:Y:S04]  /*1ca70*/  LDL.LU R19, [R1+0x11e0] ;  /* 0x0011e00001137983 */ /* 0x000f280000300800 */
[----:B--2---:R0:W-:Y:S04]  /*1ca80*/  STS.U16 [R4+UR6+0xa80], R28 ;  /* 0x000a801c04007988 */ /* 0x0041e80008000406 */
[----:B------:R-:W2:Y:S04]  /*1ca90*/  LDL.LU R20, [R1+0x11dc] ;  /* 0x0011dc0001147983 */ /* 0x000ea80000300800 */
[----:B0-----:R-:W2:Y:S04]  /*1caa0*/  LDL.LU R28, [R1+0x11d8] ;  /* 0x0011d800011c7983 */ /* 0x001ea80000300800 */
        /* <DEDUP_REMOVED lines=9> */
[----:B---3--:R0:W-:Y:S04]  /*1cb40*/  STS.U16 [R4+UR6+0xb00], R2 ;  /* 0x000b000204007988 */ /* 0x0081e80008000406 */
[----:B0-----:R-:W3:Y:S04]  /*1cb50*/  LDL.LU R2, [R1+0x3e3c] ;  /* 0x003e3c0001027983 */ /* 0x001ee80000300800 */
[----:B---3--:R0:W-:Y:S04]  /*1cb60*/  STS.U16 [R4+UR6+0xb80], R2 ;  /* 0x000b800204007988 */ /* 0x0081e80008000406 */
[----:B0-----:R-:W3:Y:S04]  /*1cb70*/  LDL.LU R2, [R1+0x3e38] ;  /* 0x003e380001027983 */ /* 0x001ee80000300800 */
[----:B---3--:R0:W-:Y:S02]  /*1cb80*/  STS.U16 [R4+UR6+0x1a00], R2 ;  /* 0x001a000204007988 */ /* 0x0081e40008000406 */
[----:B0-----:R-:W0:Y:S02]  /*1cb90*/  S2R R2, SR_TID.X ;  /* 0x0000000000027919 */ /* 0x001e240000002100 */
[----:B----4-:R1:W-:Y:S04]  /*1cba0*/  STS.U16 [R4+UR6+0x1a80], R3 ;  /* 0x001a800304007988 */ /* 0x0103e80008000406 */
        /* <DEDUP_REMOVED lines=9> */
[----:B------:R-:W-:Y:S01]  /*1cc40*/  STS.U16 [R4+UR6+0x3b80], R14 ;  /* 0x003b800e04007988 */ /* 0x000fe20008000406 */
[----:B0-----:R-:W-:-:S05]  /*1cc50*/  LOP3.LUT R2, R2, 0x3f, RZ, 0xc0, !PT ;  /* 0x0000003f02027812 */ /* 0x001fca00078ec0ff */
[----:B------:R-:W-:-:S05]  /*1cc60*/  IMAD.SHL.U32 R2, R2, 0x2, RZ ;  /* 0x0000000202027824 */ /* 0x000fca00078e00ff */
[----:B-1----:R-:W-:-:S05]  /*1cc70*/  LOP3.LUT R3, R2, 0x60, RZ, 0x3c, !PT ;  /* 0x0000006002037812 */ /* 0x002fca00078e3cff */
[----:B------:R-:W-:Y:S04]  /*1cc80*/  STS.U16 [R3+UR6+0xc00], R15 ;  /* 0x000c000f03007988 */ /* 0x000fe80008000406 */
[----:B------:R-:W-:Y:S04]  /*1cc90*/  STS.U16 [R3+UR6+0xc80], R16 ;  /* 0x000c801003007988 */ /* 0x000fe80008000406 */
[----:B------:R-:W-:Y:S04]  /*1cca0*/  STS.U16 [R3+UR6+0xd00], R17 ;  /* 0x000d001103007988 */ /* 0x000fe80008000406 */
[----:B------:R-:W-:Y:S04]  /*1ccb0*/  STS.U16 [R3+UR6+0xd80], R18 ;  /* 0x000d801203007988 */ /* 0x000fe80008000406 */
[----:B------:R-:W-:Y:S04]  /*1ccc0*/  STS.U16 [R3+UR6+0x1c00], R19 ;  /* 0x001c001303007988 */ /* 0x000fe80008000406 */
[----:B--2---:R-:W-:Y:S04]  /*1ccd0*/  STS.U16 [R3+UR6+0x1c80], R20 ;  /* 0x001c801403007988 */ /* 0x004fe80008000406 */
[----:B------:R0:W-:Y:S04]  /*1cce0*/  STS.U16 [R3+UR6+0x1d00], R28 ;  /* 0x001d001c03007988 */ /* 0x0001e80008000406 */
[----:B0-----:R-:W2:Y:S04]  /*1ccf0*/  LDL.LU R28, [R1+0x1230] ;  /* 0x00123000011c7983 */ /* 0x001ea80000300800 */
        /* <DEDUP_REMOVED lines=25> */
[----:B------:R-:W-:-:S03]  /*1ce90*/  LOP3.LUT R3, R2, 0x70, RZ, 0x3c, !PT ;  /* 0x0000007002037812 */ /* 0x000fc600078e3cff */
        /* <DEDUP_REMOVED lines=14> */
[----:B--2---:R0:W-:Y:S04]  /*1cf80*/  STS.U16 [R3+UR6+0xe00], R28 ;  /* 0x000e001c03007988 */ /* 0x0041e80008000406 */
[----:B------:R-:W2:Y:S04]  /*1cf90*/  LDL.LU R27, [R1+0x88] ;  /* 0x00008800011b7983 */ /* 0x000ea80000300800 */
[----:B0-----:R-:W2:Y:S04]  /*1cfa0*/  LDL.LU R28, [R1+0x84] ;  /* 0x00008400011c7983 */ /* 0x001ea80000300800 */
[----:B---3--:R0:W-:Y:S04]  /*1cfb0*/  STS.U16 [R3+UR6+0xe80], R4 ;  /* 0x000e800403007988 */ /* 0x0081e80008000406 */
[----:B0-----:R-:W3:Y:S04]  /*1cfc0*/  LDL.LU R4, [R1+0x3e34] ;  /* 0x003e340001047983 */ /* 0x001ee80000300800 */
[----:B---3--:R0:W-:Y:S04]  /*1cfd0*/  STS.U16 [R3+UR6+0xf00], R4 ;  /* 0x000f000403007988 */ /* 0x0081e80008000406 */
[----:B0-----:R-:W3:Y:S04]  /*1cfe0*/  LDL.LU R4, [R1+0x3e30] ;  /* 0x003e300001047983 */ /* 0x001ee80000300800 */
[----:B----4-:R0:W-:Y:S02]  /*1cff0*/  STS.U16 [R3+UR6+0xf80], R2 ;  /* 0x000f800203007988 */ /* 0x0101e40008000406 */
[----:B0-----:R-:W0:Y:S02]  /*1d000*/  S2R R2, SR_TID.X ;  /* 0x0000000000027919 */ /* 0x001e240000002100 */
[----:B0-----:R-:W-:-:S05]  /*1d010*/  LOP3.LUT R2, R2, 0x3f, RZ, 0xc0, !PT ;  /* 0x0000003f02027812 */ /* 0x001fca00078ec0ff */
[----:B------:R-:W-:Y:S01]  /*1d020*/  IMAD.SHL.U32 R2, R2, 0x2, RZ ;  /* 0x0000000202027824 */ /* 0x000fe200078e00ff */
[----:B---3--:R-:W-:Y:S04]  /*1d030*/  STS.U16 [R3+UR6+0x1e00], R4 ;  /* 0x001e000403007988 */ /* 0x008fe80008000406 */
        /* <DEDUP_REMOVED lines=11> */
[----:B------:R0:W-:Y:S04]  /*1d0f0*/  STS.U16 [R2+UR6+0x4400], R0 ;  /* 0x0044000002007988 */ /* 0x0001e80008000406 */
[----:B0-----:R-:W3:Y:S04]  /*1d100*/  LDL.LU R0, [R1+0x80] ;  /* 0x0000800001007983 */ /* 0x001ee80000300800 */
[----:B------:R-:W4:Y:S04]  /*1d110*/  LDL.LU R3, [R1+0x74] ;  /* 0x0000740001037983 */ /* 0x000f280000300800 */
[----:B----4-:R0:W-:Y:S04]  /*1d120*/  STL [R1+0x3e28], R3 ;  /* 0x003e280301007387 */ /* 0x0101e80000100800 */
[----:B0-----:R-:W4:Y:S04]  /*1d130*/  LDL.LU R3, [R1+0x78] ;  /* 0x0000780001037983 */ /* 0x001f280000300800 */
[----:B------:R-:W-:Y:S04]  /*1d140*/  STS.U16 [R2+UR6+0x4000], R16 ;  /* 0x0040001002007988 */ /* 0x000fe80008000406 */
[----:B------:R-:W-:Y:S04]  /*1d150*/  STS.U16 [R2+UR6+0x4200], R17 ;  /* 0x0042001102007988 */ /* 0x000fe80008000406 */
[----:B--2---:R-:W-:Y:S04]  /*1d160*/  STS.U16 [R2+UR6+0x5c00], R28 ;  /* 0x005c001c02007988 */ /* 0x004fe80008000406 */
[----:B------:R-:W-:Y:S04]  /*1d170*/  STS.U16 [R2+UR6+0x4600], R18 ;  /* 0x0046001202007988 */ /* 0x000fe80008000406 */
[----:B------:R-:W-:Y:S04]  /*1d180*/  STS.U16 [R2+UR6+0x4800], R19 ;  /* 0x0048001302007988 */ /* 0x000fe80008000406 */
[----:B------:R-:W-:Y:S04]  /*1d190*/  STS.U16 [R2+UR6+0x4a00], R20 ;  /* 0x004a001402007988 */ /* 0x000fe80008000406 */
[----:B------:R-:W-:Y:S04]  /*1d1a0*/  STS.U16 [R2+UR6+0x4c00], R29 ;  /* 0x004c001d02007988 */ /* 0x000fe80008000406 */
[----:B------:R-:W-:Y:S04]  /*1d1b0*/  STS.U16 [R2+UR6+0x4e00], R21 ;  /* 0x004e001502007988 */ /* 0x000fe80008000406 */
[----:B----4-:R0:W-:Y:S04]  /*1d1c0*/  STL [R1+0x3e2c], R3 ;  /* 0x003e2c0301007387 */ /* 0x0101e80000100800 */
        /* <DEDUP_REMOVED lines=18> */
[----:B------:R0:W-:Y:S04]  /*1d2f0*/  STS.U16 [R2+UR6+0x5000], R22 ;  /* 0x0050001602007988 */ /* 0x0001e80008000406 */
[----:B------:R-:W4:Y:S04]  /*1d300*/  LDL.LU R21, [R1+0x2c] ;  /* 0x00002c0001157983 */ /* 0x000f280000300800 */
[----:B------:R1:W-:Y:S04]  /*1d310*/  STS.U16 [R2+UR6+0x5200], R23 ;  /* 0x0052001702007988 */ /* 0x0003e80008000406 */
[----:B------:R0:W-:Y:S04]  /*1d320*/  STS.U16 [R2+UR6+0x5400], R24 ;  /* 0x0054001802007988 */ /* 0x0001e80008000406 */
[----:B------:R0:W-:Y:S04]  /*1d330*/  STS.U16 [R2+UR6+0x5600], R25 ;  /* 0x0056001902007988 */ /* 0x0001e80008000406 */
[----:B------:R1:W-:Y:S04]  /*1d340*/  STS.U16 [R2+UR6+0x5800], R26 ;  /* 0x0058001a02007988 */ /* 0x0003e80008000406 */
[----:B------:R3:W-:Y:S04]  /*1d350*/  STS.U16 [R2+UR6+0x5a00], R27 ;  /* 0x005a001b02007988 */ /* 0x0007e80008000406 */
[----:B0-----:R-:W4:Y:S04]  /*1d360*/  LDL.LU R22, [R1+0x28] ;  /* 0x0000280001167983 */ /* 0x001f280000300800 */
[----:B-1----:R-:W4:Y:S04]  /*1d370*/  LDL.LU R23, [R1+0x24] ;  /* 0x0000240001177983 */ /* 0x002f280000300800 */
[----:B------:R-:W4:Y:S04]  /*1d380*/  LDL.LU R24, [R1+0x20] ;  /* 0x0000200001187983 */ /* 0x000f280000300800 */
[----:B------:R-:W4:Y:S04]  /*1d390*/  LDL.LU R25, [R1+0x1c] ;  /* 0x00001c0001197983 */ /* 0x000f280000300800 */
[----:B------:R-:W4:Y:S04]  /*1d3a0*/  LDL.LU R26, [R1+0x18] ;  /* 0x00001800011a7983 */ /* 0x000f280000300800 */
[----:B---3--:R0:W-:Y:S04]  /*1d3b0*/  STS.U16 [R2+UR6+0x5e00], R0 ;  /* 0x005e000002007988 */ /* 0x0081e80008000406 */
[----:B------:R-:W3:Y:S04]  /*1d3c0*/  LDL.LU R27, [R1+0x14] ;  /* 0x00001400011b7983 */ /* 0x000ee80000300800 */
[----:B0-----:R-:W3:Y:S04]  /*1d3d0*/  LDL.LU R0, [R1+0x10] ;  /* 0x0000100001007983 */ /* 0x001ee80000300800 */
[----:B------:R-:W3:Y:S04]  /*1d3e0*/  LDL.LU R4, [R1+0x8] ;  /* 0x0000080001047983 */ /* 0x000ee80000300800 */
[----:B------:R-:W3:Y:S04]  /*1d3f0*/  LDL.LU R5, [R1+0x4] ;  /* 0x0000040001057983 */ /* 0x000ee80000300800 */
[----:B--2---:R0:W-:Y:S04]  /*1d400*/  STS.U16 [R2+UR6+0x6000], R3 ;  /* 0x0060000302007988 */ /* 0x0041e80008000406 */
[----:B0-----:R-:W2:Y:S04]  /*1d410*/  LDL.LU R3, [R1+0x3e2c] ;  /* 0x003e2c0001037983 */ /* 0x001ea80000300800 */
[----:B--2---:R0:W-:Y:S04]  /*1d420*/  STS.U16 [R2+UR6+0x6200], R3 ;  /* 0x0062000302007988 */ /* 0x0041e80008000406 */
[----:B0-----:R-:W2:Y:S04]  /*1d430*/  LDL.LU R3, [R1+0x3e28] ;  /* 0x003e280001037983 */ /* 0x001ea80000300800 */
[----:B----4-:R-:W-:Y:S04]  /*1d440*/  STS.U16 [R2+UR6+0x6600], R6 ;  /* 0x0066000602007988 */ /* 0x010fe80008000406 */
        /* <DEDUP_REMOVED lines=12> */
[----:B--2---:R0:W-:Y:S04]  /*1d510*/  STS.U16 [R2+UR6+0x6400], R3 ;  /* 0x0064000302007988 */ /* 0x0041e80008000406 */
[----:B0-----:R-:W2:Y:S04]  /*1d520*/  LDL.LU R3, [R1+0x3e24] ;  /* 0x003e240001037983 */ /* 0x001ea80000300800 */
[----:B------:R-:W4:Y:S04]  /*1d530*/  LDL.LU R6, [R1+0x3e20] ;  /* 0x003e200001067983 */ /* 0x000f280000300800 */
        /* <DEDUP_REMOVED lines=12> */
[----:B------:R-:W3:Y:S04]  /*1d600*/  LDL.LU R2, [R1+0xc] ;  /* 0x00000c0001027983 */ /* 0x000ee80000300800 */
[----:B--2---:R0:W-:Y:S04]  /*1d610*/  STS.U16 [R28+UR6+0x4080], R18 ;  /* 0x004080121c007988 */ /* 0x0041e80008000406 */
[----:B------:R1:W-:Y:S04]  /*1d620*/  STS.U16 [R28+UR6+0x4280], R19 ;  /* 0x004280131c007988 */ /* 0x0003e80008000406 */
[----:B------:R2:W-:Y:S04]  /*1d630*/  STS.U16 [R28+UR6+0x4480], R20 ;  /* 0x004480141c007988 */ /* 0x0005e80008000406 */
[----:B------:R0:W-:Y:S04]  /*1d640*/  STS.U16 [R28+UR6+0x4680], R29 ;  /* 0x0046801d1c007988 */ /* 0x0001e80008000406 */
[----:B------:R1:W-:Y:S04]  /*1d650*/  STS.U16 [R28+UR6+0x4880], R21 ;  /* 0x004880151c007988 */ /* 0x0003e80008000406 */
[----:B------:R2:W-:Y:S04]  /*1d660*/  STS.U16 [R28+UR6+0x4a80], R22 ;  /* 0x004a80161c007988 */ /* 0x0005e80008000406 */
[----:B0-----:R-:W4:Y:S04]  /*1d670*/  LDL.LU R18, [R1+0x3dec] ;  /* 0x003dec0001127983 */ /* 0x001f280000300800 */
[----:B-1----:R-:W4:Y:S04]  /*1d680*/  LDL.LU R19, [R1+0x3de8] ;  /* 0x003de80001137983 */ /* 0x002f280000300800 */
[----:B--2---:R-:W2:Y:S04]  /*1d690*/  LDL.LU R20, [R1+0x3de4] ;  /* 0x003de40001147983 */ /* 0x004ea80000300800 */
[----:B------:R-:W2:Y:S04]  /*1d6a0*/  LDL.LU R29, [R1+0x3de0] ;  /* 0x003de000011d7983 */ /* 0x000ea80000300800 */
[----:B------:R-:W2:Y:S04]  /*1d6b0*/  LDL.LU R21, [R1+0x3ddc] ;  /* 0x003ddc0001157983 */ /* 0x000ea80000300800 */
[----:B------:R-:W2:Y:S04]  /*1d6c0*/  LDL.LU R22, [R1+0x3dd8] ;  /* 0x003dd80001167983 */ /* 0x000ea80000300800 */
[----:B------:R0:W-:Y:S04]  /*1d6d0*/  STS.U16 [R28+UR6+0x4c80], R23 ;  /* 0x004c80171c007988 */ /* 0x0001e80008000406 */
[----:B------:R1:W-:Y:S04]  /*1d6e0*/  STS.U16 [R28+UR6+0x4e80], R24 ;  /* 0x004e80181c007988 */ /* 0x0003e80008000406 */
[----:B------:R0:W-:Y:S04]  /*1d6f0*/  STS.U16 [R28+UR6+0x5080], R25 ;  /* 0x005080191c007988 */ /* 0x0001e80008000406 */
[----:B------:R0:W-:Y:S04]  /*1d700*/  STS.U16 [R28+UR6+0x5280], R26 ;  /* 0x0052801a1c007988 */ /* 0x0001e80008000406 */
[----:B---3--:R3:W-:Y:S04]  /*1d710*/  STS.U16 [R28+UR6+0x5480], R27 ;  /* 0x0054801b1c007988 */ /* 0x0087e80008000406 */
[----:B------:R3:W-:Y:S04]  /*1d720*/  STS.U16 [R28+UR6+0x5680], R0 ;  /* 0x005680001c007988 */ /* 0x0007e80008000406 */
[----:B0-----:R-:W2:Y:S04]  /*1d730*/  LDL.LU R23, [R1+0x3dd4] ;  /* 0x003dd40001177983 */ /* 0x001ea80000300800 */
[----:B-1----:R-:W2:Y:S04]  /*1d740*/  LDL.LU R24, [R1+0x3dd0] ;  /* 0x003dd00001187983 */ /* 0x002ea80000300800 */
[----:B------:R-:W2:Y:S04]  /*1d750*/  LDL.LU R25, [R1+0x3dcc] ;  /* 0x003dcc0001197983 */ /* 0x000ea80000300800 */
[----:B------:R-:W2:Y:S04]  /*1d760*/  LDL.LU R26, [R1+0x3dc8] ;  /* 0x003dc800011a7983 */ /* 0x000ea80000300800 */
[----:B---3--:R-:W3:Y:S04]  /*1d770*/  LDL.LU R27, [R1+0x3dc4] ;  /* 0x003dc400011b7983 */ /* 0x008ee80000300800 */
[----:B------:R-:W2:Y:S04]  /*1d780*/  LDL.LU R0, [R1+0x3dc0] ;  /* 0x003dc00001007983 */ /* 0x000ea80000300800 */
[----:B------:R-:W-:Y:S04]  /*1d790*/  STS.U16 [R28+UR6+0x5880], R2 ;  /* 0x005880021c007988 */ /* 0x000fe80008000406 */
[----:B------:R-:W-:Y:S04]  /*1d7a0*/  STS.U16 [R28+UR6+0x5a80], R4 ;  /* 0x005a80041c007988 */ /* 0x000fe80008000406 */
[----:B------:R-:W-:Y:S04]  /*1d7b0*/  STS.U16 [R28+UR6+0x5c80], R5 ;  /* 0x005c80051c007988 */ /* 0x000fe80008000406 */
[----:B--2---:R0:W-:Y:S04]  /*1d7c0*/  STS.U16 [R28+UR6+0x5e80], R0 ;  /* 0x005e80001c007988 */ /* 0x0041e80008000406 */
[----:B0-----:R-:W2:Y:S04]  /*1d7d0*/  LDL.LU R0, [R1+0x3dbc] ;  /* 0x003dbc0001007983 */ /* 0x001ea80000300800 */
[----:B------:R-:W2:Y:S04]  /*1d7e0*/  LDL R5, [R1+0x1660] ;  /* 0x0016600001057983 */ /* 0x000ea80000100800 */
[----:B------:R-:W2:Y:S04]  /*1d7f0*/  LDL R4, [R1+0x195c] ;  /* 0x00195c0001047983 */ /* 0x000ea80000100800 */
[----:B---3--:R-:W-:Y:S04]  /*1d800*/  STS.U16 [R28+UR6+0x6080], R27 ;  /* 0x0060801b1c007988 */ /* 0x008fe80008000406 */
[----:B------:R0:W-:Y:S02]  /*1d810*/  STL [R1+0x3db4], R27 ;  /* 0x003db41b01007387 */ /* 0x0001e40000100800 */
[----:B0-----:R-:W-:-:S02]  /*1d820*/  PRMT R27, RZ, 0x7610, R27 ;  /* 0x00007610ff1b7816 */ /* 0x001fc4000000001b */
[----:B------:R-:W-:Y:S04]  /*1d830*/  STS.U16 [R28+UR6+0x6280], R26 ;  /* 0x0062801a1c007988 */ /* 0x000fe80008000406 */
[----:B------:R-:W-:Y:S04]  /*1d840*/  STS.U16 [R28+UR6+0x6480], R25 ;  /* 0x006480191c007988 */ /* 0x000fe80008000406 */
[----:B------:R-:W-:Y:S04]  /*1d850*/  STS.U16 [R28+UR6+0x6680], R24 ;  /* 0x006680181c007988 */ /* 0x000fe80008000406 */
[----:B------:R-:W-:Y:S04]  /*1d860*/  STS.U16 [R28+UR6+0x6880], R23 ;  /* 0x006880171c007988 */ /* 0x000fe80008000406 */
[----:B------:R-:W-:Y:S04]  /*1d870*/  STS.U16 [R28+UR6+0x6a80], R22 ;  /* 0x006a80161c007988 */ /* 0x000fe80008000406 */
[----:B------:R-:W-:Y:S04]  /*1d880*/  STS.U16 [R28+UR6+0x6c80], R21 ;  /* 0x006c80151c007988 */ /* 0x000fe80008000406 */
[----:B--2---:R-:W2:Y:S04]  /*1d890*/  @!P0 LDG.E.U16 R27, desc[UR34][R4.64] ;  /* 0x00000022041b8981 */ /* 0x004ea8000c1e1500 */
[----:B------:R-:W-:Y:S04]  /*1d8a0*/  STS.U16 [R28+UR6+0x6e80], R20 ;  /* 0x006e80141c007988 */ /* 0x000fe80008000406 */
[----:B----4-:R-:W-:Y:S04]  /*1d8b0*/  STS.U16 [R28+UR6+0x7080], R19 ;  /* 0x007080131c007988 */ /* 0x010fe80008000406 */
[----:B------:R-:W-:Y:S04]  /*1d8c0*/  STS.U16 [R28+UR6+0x7280], R18 ;  /* 0x007280121c007988 */ /* 0x000fe80008000406 */
[----:B------:R-:W-:Y:S04]  /*1d8d0*/  STS.U16 [R28+UR6+0x7480], R17 ;  /* 0x007480111c007988 */ /* 0x000fe80008000406 */
[----:B------:R-:W-:Y:S04]  /*1d8e0*/  STS.U16 [R28+UR6+0x7680], R16 ;  /* 0x007680101c007988 */ /* 0x000fe80008000406 */
[----:B------:R-:W-:Y:S04]  /*1d8f0*/  STS.U16 [R28+UR6+0x7880], R15 ;  /* 0x0078800f1c007988 */ /* 0x000fe80008000406 */
[----:B------:R-:W-:Y:S04]  /*1d900*/  STS.U16 [R28+UR6+0x7a80], R14 ;  /* 0x007a800e1c007988 */ /* 0x000fe80008000406 */
[----:B------:R-:W-:Y:S04]  /*1d910*/  STS.U16 [R28+UR6+0x7c80], R13 ;  /* 0x007c800d1c007988 */ /* 0x000fe80008000406 */
[----:B------:R0:W-:Y:S04]  /*1d920*/  STS.U16 [R28+UR6+0x7e80], R12 ;  /* 0x007e800c1c007988 */ /* 0x0001e80008000406 */
        /* <DEDUP_REMOVED lines=9> */
[----:B-1----:R-:W3:Y:S04]  /*1d9c0*/  LDL.LU R29, [R1+0x3db8] ;  /* 0x003db800011d7983 */ /* 0x002ee80000300800 */
[----:B--2---:R0:W-:Y:S04]  /*1d9d0*/  STL [R1+0x84], R27 ;  /* 0x0000841b01007387 */ /* 0x0041e80000100800 */
[----:B0-----:R-:W2:Y:S04]  /*1d9e0*/  LDL.LU R27, [R1+0x3db4] ;  /* 0x003db400011b7983 */ /* 0x001ea80000300800 */
[----:B------:R-:W2:Y:S04]  /*1d9f0*/  LDL R4, [R1+0x1948] ;  /* 0x0019480001047983 */ /* 0x000ea80000100800 */
[----:B------:R-:W2:Y:S01]  /*1da00*/  LDL R5, [R1+0x194c] ;  /* 0x00194c0001057983 */ /* 0x000ea20000100800 */
[----:B---3--:R-:W-:-:S02]  /*1da10*/  PRMT R29, RZ, 0x7610, R29 ;  /* 0x00007610ff1d7816 */ /* 0x008fc4000000001d */
[----:B--2---:R-:W-:-:S04]  /*1da20*/  @!P0 LOP3.LUT R5, R5, R4, RZ, 0x3c, !PT ;  /* 0x0000000405058212 */ /* 0x004fc800078e3cff */
        /* <DEDUP_REMOVED lines=11> */
[----:B------:R-:W3:Y:S04]  /*1dae0*/  @!P0 LDG.E.U16 R0, desc[UR34][R4.64] ;  /* 0x0000002204008981 */ /* 0x000ee8000c1e1500 */
[----:B---3--:R0:W-:Y:S04]  /*1daf0*/  STL [R1+0x7c], R0 ;  /* 0x00007c0001007387 */ /* 0x0081e80000100800 */
[----:B0-----:R-:W3:Y:S04]  /*1db00*/  LDL.LU R0, [R1+0x3dac] ;  /* 0x003dac0001007983 */ /* 0x001ee80000300800 */
        /* <DEDUP_REMOVED lines=257> */
[----:B---3--:R-:W-:Y:S04]  /*1eb20*/  STL [R1+0x3d0c], R0 ;  /* 0x003d0c0001007387 */ /* 0x008fe80000100800 */
[----:B--2---:R0:W-:Y:S04]  /*1eb30*/  STL [R1+0x8], R29 ;  /* 0x0000081d01007387 */ /* 0x0041e80000100800 */
[----:B0-----:R-:W2:Y:S04]  /*1eb40*/  LDL.LU R29, [R1+0x3d3c] ;  /* 0x003d3c00011d7983 */ /* 0x001ea80000300800 */
[----:B------:R-:W3:Y:S04]  /*1eb50*/  LDL R4, [R1+0x1708] ;  /* 0x0017080001047983 */ /* 0x000ee80000100800 */
[----:B------:R-:W3:Y:S02]  /*1eb60*/  LDL R5, [R1+0x170c] ;  /* 0x00170c0001057983 */ /* 0x000ee40000100800 */
[----:B---3--:R-:W-:-:S02]  /*1eb70*/  @!P0 LOP3.LUT R5, R5, R4, RZ, 0x3c, !PT ;  /* 0x0000000405058212 */ /* 0x008fc400078e3cff */
[----:B--2---:R-:W-:Y:S02]  /*1eb80*/  PRMT R29, RZ, 0x7610, R29 ;  /* 0x00007610ff1d7816 */ /* 0x004fe4000000001d */
        /* <DEDUP_REMOVED lines=8> */
[----:B------:R-:W-:Y:S01]  /*1ec10*/  @!P0 LOP3.LUT R5, R5, R4, RZ, 0x3c, !PT ;  /* 0x0000000405058212 */ /* 0x000fe200078e3cff */
[----:B--2---:R0:W-:Y:S04]  /*1ec20*/  STL [R1+0x3d10], R29 ;  /* 0x003d101d01007387 */ /* 0x0041e80000100800 */
[----:B------:R1:W2:Y:S01]  /*1ec30*/  @!P0 LDG.E.U16 R0, desc[UR34][R4.64] ;  /* 0x0000002204008981 */ /* 0x0002a2000c1e1500 */
[----:B------:R-:W-:-:S03]  /*1ec40*/  PRMT R27, RZ, 0x7610, R27 ;  /* 0x00007610ff1b7816 */ /* 0x000fc6000000001b */
[----:B0-----:R-:W3:Y:S04]  /*1ec50*/  LDL R29, [R1+0x16d4] ;  /* 0x0016d400011d7983 */ /* 0x001ee80000100800 */
[----:B------:R-:W1:Y:S04]  /*1ec60*/  LDL R4, [R1+0x16e8] ;  /* 0x0016e80001047983 */ /* 0x000e680000100800 */
[----:B------:R-:W1:Y:S02]  /*1ec70*/  LDL R5, [R1+0x16ec] ;  /* 0x0016ec0001057983 */ /* 0x000e640000100800 */
[----:B-1----:R-:W-:-:S04]  /*1ec80*/  @!P0 LOP3.LUT R5, R5, R4, RZ, 0x3c, !PT ;  /* 0x0000000405058212 */ /* 0x002fc800078e3cff */
[----:B------:R-:W-:-:S04]  /*1ec90*/  @!P0 LOP3.LUT R4, R5, R4, RZ, 0x3c, !PT ;  /* 0x0000000405048212 */ /* 0x000fc800078e3cff */
[----:B------:R-:W-:Y:S01]  /*1eca0*/  @!P0 LOP3.LUT R5, R5, R4, RZ, 0x3c, !PT ;  /* 0x0000000405058212 */ /* 0x000fe200078e3cff */
[----:B--2---:R0:W-:Y:S04]  /*1ecb0*/  STL [R1+0x3d20], R0 ;  /* 0x003d200001007387 */ /* 0x0041e80000100800 */
[----:B------:R3:W2:Y:S01]  /*1ecc0*/  @!P0 LDG.E.U16 R27, desc[UR34][R4.64] ;  /* 0x00000022041b8981 */ /* 0x0006a2000c1e1500 */
[----:B------:R-:W-:-:S03]  /*1ecd0*/  PRMT R26, RZ, 0x7610, R26 ;  /* 0x00007610ff1a7816 */ /* 0x000fc6000000001a */
[----:B0-----:R-:W4:Y:S04]  /*1ece0*/  LDL R0, [R1+0x16cc] ;  /* 0x0016cc0001007983 */ /* 0x001f280000100800 */
[----:B------:R-:W4:Y:S01]  /*1ecf0*/  LDL R5, [R1+0x16d0] ;  /* 0x0016d00001057983 */ /* 0x000f220000100800 */
[----:B---3--:R-:W-:-:S03]  /*1ed00*/  @!P0 IMAD.MOV.U32 R4, RZ, RZ, R29 ;  /* 0x000000ffff048224 */ /* 0x008fc600078e001d */
[----:B--2---:R0:W-:Y:S01]  /*1ed10*/  STL [R1+0x3d14], R27 ;  /* 0x003d141b01007387 */ /* 0x0041e20000100800 */
[----:B------:R-:W-:-:S03]  /*1ed20*/  PRMT R25, RZ, 0x7610, R25 ;  /* 0x00007610ff197816 */ /* 0x000fc60000000019 */
[----:B------:R-:W2:Y:S04]  /*1ed30*/  LDL R29, [R1+0x1690] ;  /* 0x00169000011d7983 */ /* 0x000ea80000100800 */
[----:B----4-:R1:W3:Y:S04]  /*1ed40*/  @!P0 LDG.E.U16 R26, desc[UR34][R4.64] ;  /* 0x00000022041a8981 */ /* 0x0102e8000c1e1500 */
[----:B0-----:R-:W4:Y:S04]  /*1ed50*/  LDL R27, [R1+0x1694] ;  /* 0x00169400011b7983 */ /* 0x001f280000100800 */
[----:B------:R-:W2:Y:S01]  /*1ed60*/  LDL R5, [R1+0x16c8] ;  /* 0x0016c80001057983 */ /* 0x000ea20000100800 */
[----:B-1----:R-:W-:-:S03]  /*1ed70*/  @!P0 IMAD.MOV.U32 R4, RZ, RZ, R0 ;  /* 0x000000ffff048224 */ /* 0x002fc600078e0000 */
[----:B---3--:R0:W-:Y:S01]  /*1ed80*/  STL [R1+0x3d24], R26 ;  /* 0x003d241a01007387 */ /* 0x0081e20000100800 */
[----:B------:R-:W-:-:S03]  /*1ed90*/  PRMT R24, RZ, 0x7610, R24 ;  /* 0x00007610ff187816 */ /* 0x000fc60000000018 */
[----:B------:R-:W3:Y:S04]  /*1eda0*/  LDL R0, [R1+0x168c] ;  /* 0x00168c0001007983 */ /* 0x000ee80000100800 */
[----:B--2---:R1:W2:Y:S04]  /*1edb0*/  @!P0 LDG.E.U16 R25, desc[UR34][R4.64] ;  /* 0x0000002204198981 */ /* 0x0042a8000c1e1500 */
[----:B0-----:R-:W2:Y:S04]  /*1edc0*/  LDL R26, [R1+0x1688] ;  /* 0x00168800011a7983 */ /* 0x001ea80000100800 */
        /* <DEDUP_REMOVED lines=8> */
[----:B0-----:R-:W2:Y:S04]  /*1ee50*/  LDL R25, [R1+0x1978] ;  /* 0x0019780001197983 */ /* 0x001ea80000100800 */
[----:B------:R-:W1:Y:S04]  /*1ee60*/  LDL R4, [R1+0x16a8] ;  /* 0x0016a80001047983 */ /* 0x000e680000100800 */
[----:B------:R-:W1:Y:S02]  /*1ee70*/  LDL R5, [R1+0x16ac] ;  /* 0x0016ac0001057983 */ /* 0x000e640000100800 */
[----:B-1----:R-:W-:-:S04]  /*1ee80*/  @!P0 LOP3.LUT R5, R5, R4, RZ, 0x3c, !PT ;  /* 0x0000000405058212 */ /* 0x002fc800078e3cff */
[----:B------:R-:W-:-:S04]  /*1ee90*/  @!P0 LOP3.LUT R4, R5, R4, RZ, 0x3c, !PT ;  /* 0x0000000405048212 */ /* 0x000fc800078e3cff */
[----:B------:R-:W-:-:S05]  /*1eea0*/  @!P0 LOP3.LUT R5, R5, R4, RZ, 0x3c, !PT ;  /* 0x0000000405058212 */ /* 0x000fca00078e3cff */
[----:B------:R4:W3:Y:S04]  /*1eeb0*/  @!P0 LDG.E.U16 R23, desc[UR34][R4.64] ;  /* 0x0000002204178981 */ /* 0x0008e8000c1e1500 */
[----:B--2---:R0:W-:Y:S01]  /*1eec0*/  STL [R1+0x3d28], R24 ;  /* 0x003d281801007387 */ /* 0x0041e20000100800 */
[----:B------:R-:W-:-:S03]  /*1eed0*/  PRMT R22, RZ, 0x7610, R22 ;  /* 0x00007610ff167816 */ /* 0x000fc60000000016 */
[----:B0-----:R-:W2:Y:S01]  /*1eee0*/  LDL R24, [R1+0x167c] ;  /* 0x00167c0001187983 */ /* 0x001ea20000100800 */
[----:B----4-:R-:W-:Y:S02]  /*1eef0*/  @!P0 IMAD.MOV.U32 R4, RZ, RZ, R27 ;  /* 0x000000ffff048224 */ /* 0x010fe400078e001b */
[----:B------:R-:W-:-:S05]  /*1ef00*/  @!P0 IMAD.MOV.U32 R5, RZ, RZ, R29 ;  /* 0x000000ffff058224 */ /* 0x000fca00078e001d */
[----:B------:R0:W4:Y:S01]  /*1ef10*/  @!P0 LDG.E.U16 R22, desc[UR34][R4.64] ;  /* 0x0000002204168981 */ /* 0x000122000c1e1500 */
[----:B------:R-:W-:-:S03]  /*1ef20*/  PRMT R21, RZ, 0x7610, R21 ;  /* 0x00007610ff157816 */ /* 0x000fc60000000015 */
[----:B---3--:R1:W-:Y:S04]  /*1ef30*/  STL [R1+0x3d1c], R23 ;  /* 0x003d1c1701007387 */ /* 0x0083e80000100800 */
[----:B------:R-:W3:Y:S04]  /*1ef40*/  LDL R29, [R1+0x1678] ;  /* 0x00167800011d7983 */ /* 0x000ee80000100800 */
[----:B------:R-:W3:Y:S01]  /*1ef50*/  LDL R27, [R1+0x1980] ;  /* 0x00198000011b7983 */ /* 0x000ee20000100800 */
[----:B0-----:R-:W-:Y:S02]  /*1ef60*/  @!P0 IMAD.MOV.U32 R4, RZ, RZ, R0 ;  /* 0x000000ffff048224 */ /* 0x001fe400078e0000 */
[----:B------:R-:W-:-:S05]  /*1ef70*/  @!P0 IMAD.MOV.U32 R5, RZ, RZ, R26 ;  /* 0x000000ffff058224 */ /* 0x000fca00078e001a */
[----:B------:R0:W3:Y:S01]  /*1ef80*/  @!P0 LDG.E.U16 R21, desc[UR34][R4.64] ;  /* 0x0000002204158981 */ /* 0x0000e2000c1e1500 */
[----:B------:R-:W-:Y:S02]  /*1ef90*/  PRMT R20, RZ, 0x7610, R20 ;  /* 0x00007610ff147816 */ /* 0x000fe40000000014 */
[----:B------:R-:W-:Y:S01]  /*1efa0*/  PRMT R19, RZ, 0x7610, R19 ;  /* 0x00007610ff137816 */ /* 0x000fe20000000013 */
[----:B0-----:R-:W-:Y:S02]  /*1efb0*/  @!P0 IMAD.MOV.U32 R4, RZ, RZ, R25 ;  /* 0x000000ffff048224 */ /* 0x001fe400078e0019 */
[----:B--2---:R-:W-:-:S05]  /*1efc0*/  @!P0 IMAD.MOV.U32 R5, RZ, RZ, R24 ;  /* 0x000000ffff058224 */ /* 0x004fca00078e0018 */
[----:B------:R3:W2:Y:S04]  /*1efd0*/  @!P0 LDG.E.U16 R20, desc[UR34][R4.64] ;  /* 0x0000002204148981 */ /* 0x0006a8000c1e1500 */
[----:B----4-:R0:W-:Y:S04]  /*1efe0*/  STL [R1+0x3d2c], R22 ;  /* 0x003d2c1601007387 */ /* 0x0101e80000100800 */
[----:B------:R-:W4:Y:S04]  /*1eff0*/  LDL R0, [R1+0x1998] ;  /* 0x0019980001007983 */ /* 0x000f280000100800 */
[----:B------:R-:W4:Y:S01]  /*1f000*/  LDL R26, [R1+0x166c] ;  /* 0x00166c00011a7983 */ /* 0x000f220000100800 */
[----:B---3--:R-:W-:-:S02]  /*1f010*/  @!P0 IMAD.MOV.U32 R5, RZ, RZ, R29 ;  /* 0x000000ffff058224 */ /* 0x008fc400078e001d */
[----:B------:R-:W-:-:S05]  /*1f020*/  @!P0 IMAD.MOV.U32 R4, RZ, RZ, R27 ;  /* 0x000000ffff048224 */ /* 0x000fca00078e001b */
[----:B------:R4:W3:Y:S04]  /*1f030*/  @!P0 LDG.E.U16 R19, desc[UR34][R4.64] ;  /* 0x0000002204138981 */ /* 0x0008e8000c1e1500 */
[----:B------:R0:W-:Y:S04]  /*1f040*/  STL [R1+0x3d30], R21 ;  /* 0x003d301501007387 */ /* 0x0001e80000100800 */
[----:B------:R-:W3:Y:S04]  /*1f050*/  LDL R25, [R1+0x1964] ;  /* 0x0019640001197983 */ /* 0x000ee80000100800 */
[----:B------:R-:W3:Y:S04]  /*1f060*/  LDL R24, [R1+0x19a0] ;  /* 0x0019a00001187983 */ /* 0x000ee80000100800 */
[----:B-1----:R-:W3:Y:S04]  /*1f070*/  LDL R23, [R1+0x197c] ;  /* 0x00197c0001177983 */ /* 0x002ee80000100800 */
[----:B0-----:R-:W3:Y:S04]  /*1f080*/  LDL R22, [R1+0x19b8] ;  /* 0x0019b80001167983 */ /* 0x001ee80000100800 */
[----:B--2---:R0:W-:Y:S04]  /*1f090*/  STL [R1+0x3d34], R20 ;  /* 0x003d341401007387 */ /* 0x0041e80000100800 */
[----:B------:R-:W2:Y:S04]  /*1f0a0*/  LDL R21, [R1+0x199c] ;  /* 0x00199c0001157983 */ /* 0x000ea80000100800 */
[----:B0-----:R-:W2:Y:S01]  /*1f0b0*/  LDL R20, [R1+0x19d8] ;  /* 0x0019d80001147983 */ /* 0x001ea20000100800 */
[----:B----4-:R-:W-:Y:S01]  /*1f0c0*/  @!P0 IMAD.MOV.U32 R4, RZ, RZ, R0 ;  /* 0x000000ffff048224 */ /* 0x010fe200078e0000 */
[----:B------:R-:W-:-:S02]  /*1f0d0*/  PRMT R18, RZ, 0x7610, R18 ;  /* 0x00007610ff127816 */ /* 0x000fc40000000012 */
[----:B---3--:R0:W-:Y:S04]  /*1f0e0*/  STL [R1+0x3d38], R19 ;  /* 0x003d381301007387 */ /* 0x0081e80000100800 */
[----:B------:R-:W3:Y:S04]  /*1f0f0*/  LDL R0, [R1+0x19f8] ;  /* 0x0019f80001007983 */ /* 0x000ee80000100800 */
[----:B0-----:R-:W4:Y:S01]  /*1f100*/  LDL R19, [R1+0x19bc] ;  /* 0x0019bc0001137983 */ /* 0x001f220000100800 */
[----:B------:R-:W-:Y:S01]  /*1f110*/  @!P0 IMAD.MOV.U32 R5, RZ, RZ, R26 ;  /* 0x000000ffff058224 */ /* 0x000fe200078e001a */
[----:B------:R-:W-:-:S02]  /*1f120*/  PRMT R17, RZ, 0x7610, R17 ;  /* 0x00007610ff117816 */ /* 0x000fc40000000011 */
[----:B------:R-:W4:Y:S04]  /*1f130*/  LDL R26, [R1+0x19dc] ;  /* 0x0019dc00011a7983 */ /* 0x000f280000100800 */
[----:B------:R0:W4:Y:S02]  /*1f140*/  @!P0 LDG.E.U16 R18, desc[UR34][R4.64] ;  /* 0x0000002204128981 */ /* 0x000124000c1e1500 */
[----:B0-----:R-:W-:Y:S02]  /*1f150*/  @!P0 IMAD.MOV.U32 R4, RZ, RZ, R24 ;  /* 0x000000ffff048224 */ /* 0x001fe400078e0018 */
[----:B------:R-:W-:Y:S01]  /*1f160*/  @!P0 IMAD.MOV.U32 R5, RZ, RZ, R25 ;  /* 0x000000ffff058224 */ /* 0x000fe200078e0019 */
[----:B------:R-:W4:Y:S04]  /*1f170*/  LDL R24, [R1+0x19fc] ;  /* 0x0019fc0001187983 */ /* 0x000f280000100800 */
[----:B------:R-:W4:Y:S04]  /*1f180*/  LDL R25, [R1+0x1a18] ;  /* 0x001a180001197983 */ /* 0x000f280000100800 */
[----:B------:R0:W4:Y:S01]  /*1f190*/  @!P0 LDG.E.U16 R17, desc[UR34][R4.64] ;  /* 0x0000002204118981 */ /* 0x000122000c1e1500 */
[----:B------:R-:W-:Y:S01]  /*1f1a0*/  PRMT R16, RZ, 0x7610, R16 ;  /* 0x00007610ff107816 */ /* 0x000fe20000000010 */
[----:B0-----:R-:W-:-:S02]  /*1f1b0*/  @!P0 IMAD.MOV.U32 R5, RZ, RZ, R23 ;  /* 0x000000ffff058224 */ /* 0x001fc400078e0017 */
[----:B------:R-:W4:Y:S01]  /*1f1c0*/  LDL R23, [R1+0x1a48] ;  /* 0x001a480001177983 */ /* 0x000f220000100800 */
[----:B------:R-:W-:-:S03]  /*1f1d0*/  @!P0 IMAD.MOV.U32 R4, RZ, RZ, R22 ;  /* 0x000000ffff048224 */ /* 0x000fc600078e0016 */
[----:B------:R-:W4:Y:S01]  /*1f1e0*/  LDL R22, [R1+0x1a38] ;  /* 0x001a380001167983 */ /* 0x000f220000100800 */
[----:B------:R-:W-:-:S03]  /*1f1f0*/  PRMT R15, RZ, 0x7610, R15 ;  /* 0x00007610ff0f7816 */ /* 0x000fc6000000000f */
[----:B------:R2:W4:Y:S02]  /*1f200*/  @!P0 LDG.E.U16 R16, desc[UR34][R4.64] ;  /* 0x0000002204108981 */ /* 0x000524000c1e1500 */
[----:B--2---:R-:W-:Y:S02]  /*1f210*/  @!P0 IMAD.MOV.U32 R4, RZ, RZ, R20 ;  /* 0x000000ffff048224 */ /* 0x004fe400078e0014 */
[----:B------:R-:W-:Y:S01]  /*1f220*/  @!P0 IMAD.MOV.U32 R5, RZ, RZ, R21 ;  /* 0x000000ffff058224 */ /* 0x000fe200078e0015 */
[----:B------:R-:W2:Y:S04]  /*1f230*/  LDL R20, [R1+0x19c0] ;  /* 0x0019c00001147983 */ /* 0x000ea80000100800 */
[----:B------:R-:W2:Y:S04]  /*1f240*/  LDL R21, [R1+0x1984] ;  /* 0x0019840001157983 */ /* 0x000ea80000100800 */
[----:B------:R3:W2:Y:S02]  /*1f250*/  @!P0 LDG.E.U16 R15, desc[UR34][R4.64] ;  /* 0x00000022040f8981 */ /* 0x0006a4000c1e1500 */
[----:B---3--:R-:W-:-:S02]  /*1f260*/  @!P0 IMAD.MOV.U32 R4, RZ, RZ, R0 ;  /* 0x000000ffff048224 */ /* 0x008fc400078e0000 */
[----:B------:R-:W3:Y:S01]  /*1f270*/  LDL R0, [R1+0x19e0] ;  /* 0x0019e00001007983 */ /* 0x000ee20000100800 */
[----:B----4-:R-:W-:-:S03]  /*1f280*/  @!P0 IMAD.MOV.U32 R5, RZ, RZ, R19 ;  /* 0x000000ffff058224 */ /* 0x010fc600078e0013 */
[----:B------:R-:W4:Y:S01]  /*1f290*/  LDL R19, [R1+0x19a4] ;  /* 0x0019a40001137983 */ /* 0x000f220000100800 */
[----:B------:R-:W-:Y:S02]  /*1f2a0*/  PRMT R14, RZ, 0x7610, R14 ;  /* 0x00007610ff0e7816 */ /* 0x000fe4000000000e */
[----:B------:R-:W-:-:S04]  /*1f2b0*/  PRMT R13, RZ, 0x7610, R13 ;  /* 0x00007610ff0d7816 */ /* 0x000fc8000000000d */
[----:B------:R0:W4:Y:S01]  /*1f2c0*/  @!P0 LDG.E.U16 R14, desc[UR34][R4.64] ;  /* 0x00000022040e8981 */ /* 0x000122000c1e1500 */
[----:B------:R-:W-:Y:S01]  /*1f2d0*/  PRMT R12, RZ, 0x7610, R12 ;  /* 0x00007610ff0c7816 */ /* 0x000fe2000000000c */
[----:B0-----:R-:W-:Y:S02]  /*1f2e0*/  @!P0 IMAD.MOV.U32 R4, RZ, RZ, R25 ;  /* 0x000000ffff048224 */ /* 0x001fe400078e0019 */
[----:B------:R-:W-:-:S05]  /*1f2f0*/  @!P0 IMAD.MOV.U32 R5, RZ, RZ, R26 ;  /* 0x000000ffff058224 */ /* 0x000fca00078e001a */
        /* <DEDUP_REMOVED lines=8> */
[----:B------:R2:W4:Y:S04]  /*1f380*/  @!P0 LDG.E.U16 R11, desc[UR34][R4.64] ;  /* 0x00000022040b8981 */ /* 0x000528000c1e1500 */
[----:B------:R0:W-:Y:S01]  /*1f390*/  STL [R1+0x1a7c], R28 ;  /* 0x001a7c1c01007387 */ /* 0x0001e20000100800 */
[----:B--2---:R-:W-:Y:S02]  /*1f3a0*/  @!P0 IMAD.MOV.U32 R4, RZ, RZ, R20 ;  /* 0x000000ffff048224 */ /* 0x004fe400078e0014 */
[----:B------:R-:W-:Y:S01]  /*1f3b0*/  @!P0 IMAD.MOV.U32 R5, RZ, RZ, R21 ;  /* 0x000000ffff058224 */ /* 0x000fe200078e0015 */
[----:B0-----:R-:W2:Y:S04]  /*1f3c0*/  LDL.LU R28, [R1+0x19e4] ;  /* 0x0019e400011c7983 */ /* 0x001ea80000300800 */
[----:B------:R-:W2:Y:S04]  /*1f3d0*/  LDL R23, [R1+0x1a44] ;  /* 0x001a440001177983 */ /* 0x000ea80000100800 */
[----:B------:R3:W2:Y:S01]  /*1f3e0*/  @!P0 LDG.E.U16 R10, desc[UR34][R4.64] ;  /* 0x00000022040a8981 */ /* 0x0006a2000c1e1500 */
[----:B------:R-:W-:Y:S01]  /*1f3f0*/  PRMT R9, RZ, 0x7610, R9 ;  /* 0x00007610ff097816 */ /* 0x000fe20000000009 */
[----:B---3--:R-:W-:-:S02]  /*1f400*/  @!P0 IMAD.MOV.U32 R4, RZ, RZ, R0 ;  /* 0x000000ffff048224 */ /* 0x008fc400078e0000 */
[----:B----4-:R-:W-:Y:S02]  /*1f410*/  @!P0 IMAD.MOV.U32 R5, RZ, RZ, R19 ;  /* 0x000000ffff058224 */ /* 0x010fe400078e0013 */
[----:B------:R-:W3:Y:S04]  /*1f420*/  LDL.LU R19, [R1+0x68] ;  /* 0x0000680001137983 */ /* 0x000ee80000300800 */
        /* <DEDUP_REMOVED lines=9> */
[----:B------:R0:W2:Y:S04]  /*1f4c0*/  @!P0 LDG.E.U16 R9, desc[UR34][R4.64] ;  /* 0x0000002204098981 */ /* 0x0000a8000c1e1500 */
[----:B------:R-:W0:Y:S04]  /*1f4d0*/  LDL R4, [R1+0x19c4] ;  /* 0x0019c40001047983 */ /* 0x000e280000100800 */
[----:B------:R-:W0:Y:S01]  /*1f4e0*/  LDL R5, [R1+0x1a00] ;  /* 0x001a000001057983 */ /* 0x000e220000100800 */
[----:B------:R-:W-:-:S02]  /*1f4f0*/  PRMT R8, RZ, 0x7610, R8 ;  /* 0x00007610ff087816 */ /* 0x000fc40000000008 */
[----:B0-----:R-:W-:-:S04]  /*1f500*/  @!P0 LOP3.LUT R5, R5, R4, RZ, 0x3c, !PT ;  /* 0x0000000405058212 */ /* 0x001fc800078e3cff */
[----:B------:R-:W-:-:S04]  /*1f510*/  @!P0 LOP3.LUT R4, R5, R4, RZ, 0x3c, !PT ;  /* 0x0000000405048212 */ /* 0x000fc800078e3cff */
[----:B------:R-:W-:-:S05]  /*1f520*/  @!P0 LOP3.LUT R5, R5, R4, RZ, 0x3c, !PT ;  /* 0x0000000405058212 */ /* 0x000fca00078e3cff */
[----:B------:R0:W3:Y:S04]  /*1f530*/  @!P0 LDG.E.U16 R8, desc[UR34][R4.64] ;  /* 0x0000002204088981 */ /* 0x0000e8000c1e1500 */
[----:B------:R-:W0:Y:S01]  /*1f540*/  LDL R5, [R1+0x1a20] ;  /* 0x001a200001057983 */ /* 0x000e220000100800 */
[----:B------:R-:W-:-:S03]  /*1f550*/  PRMT R7, RZ, 0x7610, R7 ;  /* 0x00007610ff077816 */ /* 0x000fc60000000007 */
[----:B--2---:R1:W-:Y:S01]  /*1f560*/  STL [R1+0x1a80], R28 ;  /* 0x001a801c01007387 */ /* 0x0043e20000100800 */
[----:B0-----:R-:W-:Y:S02]  /*1f570*/  @!P0 IMAD.MOV.U32 R4, RZ, RZ, R5 ;  /* 0x000000ffff048224 */ /* 0x001fe400078e0005 */
[----:B------:R-:W-:-:S05]  /*1f580*/  @!P0 IMAD.MOV.U32 R5, RZ, RZ, R28 ;  /* 0x000000ffff058224 */ /* 0x000fca00078e001c */
[----:B------:R0:W2:Y:S04]  /*1f590*/  @!P0 LDG.E.U16 R7, desc[UR34][R4.64] ;  /* 0x0000002204078981 */ /* 0x0000a8000c1e1500 */
[----:B------:R-:W2:Y:S01]  /*1f5a0*/  LDL R5, [R1+0x1a04] ;  /* 0x001a040001057983 */ /* 0x000ea20000100800 */
[----:B------:R-:W-:Y:S01]  /*1f5b0*/  PRMT R6, RZ, 0x7610, R6 ;  /* 0x00007610ff067816 */ /* 0x000fe20000000006 */
[----:B0-----:R-:W-:Y:S01]  /*1f5c0*/  @!P0 IMAD.MOV.U32 R4, RZ, RZ, R23 ;  /* 0x000000ffff048224 */ /* 0x001fe200078e0017 */
[----:B-1----:R-:W0:Y:S04]  /*1f5d0*/  S2R R28, SR_TID.X ;  /* 0x00000000001c7919 */ /* 0x002e280000002100 */
[----:B--2---:R1:W2:Y:S04]  /*1f5e0*/  @!P0 LDG.E.U16 R6, desc[UR34][R4.64] ;  /* 0x0000002204068981 */ /* 0x0042a8000c1e1500 */
[----:B------:R-:W1:Y:S01]  /*1f5f0*/  LDL R5, [R1+0x1a34] ;  /* 0x001a340001057983 */ /* 0x000e620000100800 */
[----:B0-----:R-:W-:-:S02]  /*1f600*/  LOP3.LUT R28, R28, 0x3f, RZ, 0xc0, !PT ;  /* 0x0000003f1c1c7812 */ /* 0x001fc400078ec0ff */
[----:B------:R-:W-:-:S03]  /*1f610*/  PRMT R3, RZ, 0x7610, R3 ;  /* 0x00007610ff037816 */ /* 0x000fc60000000003 */
[----:B------:R-:W-:Y:S01]  /*1f620*/  IMAD.SHL.U32 R23, R28, 0x2, RZ ;  /* 0x000000021c177824 */ /* 0x000fe200078e00ff */
[----:B------:R0:W-:Y:S04]  /*1f630*/  STL [R1+0x1a84], R2 ;  /* 0x001a840201007387 */ /* 0x0001e80000100800 */
[----:B------:R-:W-:-:S05]  /*1f640*/  LOP3.LUT R23, R23, 0x20, RZ, 0x3c, !PT ;  /* 0x0000002017177812 */ /* 0x000fca00078e3cff */
[----:B---3--:R3:W-:Y:S04]  /*1f650*/  STS.U16 [R23+UR6+0x4f00], R19 ;  /* 0x004f001317007988 */ /* 0x0087e80008000406 */
[----:B----4-:R4:W-:Y:S04]  /*1f660*/  STS.U16 [R23+UR6+0x5100], R20 ;  /* 0x0051001417007988 */ /* 0x0109e80008000406 */
[----:B------:R0:W-:Y:S04]  /*1f670*/  STS.U16 [R23+UR6+0x5300], R21 ;  /* 0x0053001517007988 */ /* 0x0001e80008000406 */
[----:B------:R0:W-:Y:S04]  /*1f680*/  STS.U16 [R23+UR6+0x5500], R22 ;  /* 0x0055001617007988 */ /* 0x0001e80008000406 */
[----:B------:R0:W-:Y:S04]  /*1f690*/  STS.U16 [R23+UR6+0x5700], R24 ;  /* 0x0057001817007988 */ /* 0x0001e80008000406 */
[----:B------:R0:W-:Y:S04]  /*1f6a0*/  STS.U16 [R23+UR6+0x5900], R26 ;  /* 0x0059001a17007988 */ /* 0x0001e80008000406 */
[----:B------:R0:W-:Y:S01]  /*1f6b0*/  STS.U16 [R23+UR6+0x5b00], R0 ;  /* 0x005b000017007988 */ /* 0x0001e20008000406 */
[----:B-1----:R-:W-:-:S02]  /*1f6c0*/  @!P0 IMAD.MOV.U32 R4, RZ, RZ, R5 ;  /* 0x000000ffff048224 */ /* 0x002fc400078e0005 */
[----:B------:R-:W-:Y:S02]  /*1f6d0*/  @!P0 IMAD.MOV.U32 R5, RZ, RZ, R2 ;  /* 0x000000ffff058224 */ /* 0x000fe400078e0002 */
[----:B0-----:R-:W2:Y:S04]  /*1f6e0*/  LDL.LU R2, [R1+0x20] ;  /* 0x0000200001027983 */ /* 0x001ea80000300800 */
[----:B------:R-:W2:Y:S04]  /*1f6f0*/  @!P0 LDG.E.U16 R3, desc[UR34][R4.64] ;  /* 0x0000002204038981 */ /* 0x000ea8000c1e1500 */
[----:B------:R-:W2:Y:S04]  /*1f700*/  LDL.LU R4, [R1+0x30] ;  /* 0x0000300001047983 */ /* 0x000ea80000300800 */
[----:B------:R-:W2:Y:S04]  /*1f710*/  LDL.LU R5, [R1+0x28] ;  /* 0x0000280001057983 */ /* 0x000ea80000300800 */
[----:B---3--:R-:W3:Y:S04]  /*1f720*/  LDL.LU R19, [R1+0x3d38] ;  /* 0x003d380001137983 */ /* 0x008ee80000300800 */
[----:B----4-:R-:W4:Y:S04]  /*1f730*/  LDL.LU R20, [R1+0x3d34] ;  /* 0x003d340001147983 */ /* 0x010f280000300800 */
[----:B------:R-:W3:Y:S04]  /*1f740*/  LDL.LU R21, [R1+0x3d30] ;  /* 0x003d300001157983 */ /* 0x000ee80000300800 */
[----:B------:R-:W3:Y:S04]  /*1f750*/  LDL.LU R22, [R1+0x3d2c] ;  /* 0x003d2c0001167983 */ /* 0x000ee80000300800 */
[----:B------:R-:W3:Y:S04]  /*1f760*/  LDL.LU R24, [R1+0x3d28] ;  /* 0x003d280001187983 */ /* 0x000ee80000300800 */
[----:B------:R-:W3:Y:S04]  /*1f770*/  LDL.LU R26, [R1+0x3d24] ;  /* 0x003d2400011a7983 */ /* 0x000ee80000300800 */
[----:B------:R-:W3:Y:S04]  /*1f780*/  LDL.LU R0, [R1+0x3d20] ;  /* 0x003d200001007983 */ /* 0x000ee80000300800 */
[----:B--2---:R-:W-:Y:S04]  /*1f790*/  STS.U16 [R23+UR6+0x5d00], R4 ;  /* 0x005d000417007988 */ /* 0x004fe80008000406 */
[----:B------:R-:W-:Y:S04]  /*1f7a0*/  STS.U16 [R23+UR6+0x5f00], R5 ;  /* 0x005f000517007988 */ /* 0x000fe80008000406 */
[----:B------:R-:W-:Y:S04]  /*1f7b0*/  STS.U16 [R23+UR6+0x6100], R2 ;  /* 0x0061000217007988 */ /* 0x000fe80008000406 */
[----:B------:R0:W-:Y:S04]  /*1f7c0*/  STS.U16 [R23+UR6+0x6300], R25 ;  /* 0x0063001917007988 */ /* 0x0001e80008000406 */
[----:B------:R1:W-:Y:S04]  /*1f7d0*/  STS.U16 [R23+UR6+0x6500], R27 ;  /* 0x0065001b17007988 */ /* 0x0003e80008000406 */
[----:B------:R2:W-:Y:S04]  /*1f7e0*/  STS.U16 [R23+UR6+0x6700], R29 ;  /* 0x0067001d17007988 */ /* 0x0005e80008000406 */
[----:B---3--:R3:W-:Y:S04]  /*1f7f0*/  STS.U16 [R23+UR6+0x6900], R0 ;  /* 0x0069000017007988 */ /* 0x0087e80008000406 */
[----:B0-----:R-:W4:Y:S04]  /*1f800*/  LDL.LU R25, [R1+0x84] ;  /* 0x0000840001197983 */ /* 0x001f280000300800 */
[----:B-1----:R-:W4:Y:S04]  /*1f810*/  LDL.LU R27, [R1+0x80] ;  /* 0x00008000011b7983 */ /* 0x002f280000300800 */
[----:B--2---:R-:W2:Y:S04]  /*1f820*/  LDL.LU R29, [R1+0x7c] ;  /* 0x00007c00011d7983 */ /* 0x004ea80000300800 */
[----:B---3--:R-:W3:Y:S04]  /*1f830*/  LDL.LU R0, [R1+0x78] ;  /* 0x0000780001007983 */ /* 0x008ee80000300800 */
[----:B------:R-:W3:Y:S04]  /*1f840*/  LDL.LU R4, [R1+0x24] ;  /* 0x0000240001047983 */ /* 0x000ee80000300800 */
[----:B------:R-:W3:Y:S04]  /*1f850*/  LDL.LU R5, [R1+0x1c] ;  /* 0x00001c0001057983 */ /* 0x000ee80000300800 */
[----:B------:R-:W3:Y:S04]  /*1f860*/  LDL.LU R2, [R1+0x14] ;  /* 0x0000140001027983 */ /* 0x000ee80000300800 */
[----:B------:R0:W-:Y:S04]  /*1f870*/  STS.U16 [R23+UR6+0x6b00], R26 ;  /* 0x006b001a17007988 */ /* 0x0001e80008000406 */
[----:B------:R1:W-:Y:S04]  /*1f880*/  STS.U16 [R23+UR6+0x6d00], R24 ;  /* 0x006d001817007988 */ /* 0x0003e80008000406 */
[----:B------:R0:W-:Y:S04]  /*1f890*/  STS.U16 [R23+UR6+0x6f00], R22 ;  /* 0x006f001617007988 */ /* 0x0001e80008000406 */
[----:B----4-:R4:W-:Y:S04]  /*1f8a0*/  STS.U16 [R23+UR6+0x7100], R20 ;  /* 0x0071001417007988 */ /* 0x0109e80008000406 */
[----:B------:R1:W-:Y:S04]  /*1f8b0*/  STS.U16 [R23+UR6+0x7300], R18 ;  /* 0x0073001217007988 */ /* 0x0003e80008000406 */
[----:B------:R4:W-:Y:S04]  /*1f8c0*/  STS.U16 [R23+UR6+0x7500], R16 ;  /* 0x0075001017007988 */ /* 0x0009e80008000406 */
[----:B0-----:R-:W3:Y:S04]  /*1f8d0*/  LDL.LU R26, [R1+0x2c] ;  /* 0x00002c00011a7983 */ /* 0x001ee80000300800 */
[----:B-1----:R-:W3:Y:S04]  /*1f8e0*/  LDL.LU R24, [R1+0x34] ;  /* 0x0000340001187983 */ /* 0x002ee80000300800 */
[----:B------:R-:W3:Y:S04]  /*1f8f0*/  LDL.LU R22, [R1+0x3c] ;  /* 0x00003c0001167983 */ /* 0x000ee80000300800 */
[----:B----4-:R-:W4:Y:S04]  /*1f900*/  LDL.LU R20, [R1+0x44] ;  /* 0x0000440001147983 */ /* 0x010f280000300800 */
[----:B------:R-:W4:Y:S04]  /*1f910*/  LDL.LU R18, [R1+0x4c] ;  /* 0x00004c0001127983 */ /* 0x000f280000300800 */
[----:B------:R-:W4:Y:S04]  /*1f920*/  LDL.LU R16, [R1+0x54] ;  /* 0x0000540001107983 */ /* 0x000f280000300800 */
[----:B------:R0:W-:Y:S04]  /*1f930*/  STS.U16 [R23+UR6+0x7700], R15 ;  /* 0x0077000f17007988 */ /* 0x0001e80008000406 */
[----:B------:R1:W-:Y:S04]  /*1f940*/  STS.U16 [R23+UR6+0x7900], R14 ;  /* 0x0079000e17007988 */ /* 0x0003e80008000406 */
[----:B------:R0:W-:Y:S04]  /*1f950*/  STS.U16 [R23+UR6+0x7b00], R13 ;  /* 0x007b000d17007988 */ /* 0x0001e80008000406 */
[----:B------:R1:W-:Y:S04]  /*1f960*/  STS.U16 [R23+UR6+0x7d00], R12 ;  /* 0x007d000c17007988 */ /* 0x0003e80008000406 */
[----:B------:R1:W-:Y:S01]  /*1f970*/  STS.U16 [R23+UR6+0x7f00], R11 ;  /* 0x007f000b17007988 */ /* 0x0003e20008000406 */
[----:B------:R-:W-:-:S03]  /*1f980*/  IMAD.SHL.U32 R28, R28, 0x2, RZ ;  /* 0x000000021c1c7824 */ /* 0x000fc600078e00ff */
[----:B0-----:R-:W4:Y:S04]  /*1f990*/  LDL.LU R15, [R1+0x5c] ;  /* 0x00005c00010f7983 */ /* 0x001f280000300800 */
[----:B-1----:R-:W4:Y:S04]  /*1f9a0*/  LDL.LU R14, [R1+0x64] ;  /* 0x00006400010e7983 */ /* 0x002f280000300800 */
[----:B------:R-:W4:Y:S04]  /*1f9b0*/  LDL.LU R13, [R1+0x6c] ;  /* 0x00006c00010d7983 */ /* 0x000f280000300800 */
[----:B------:R-:W4:Y:S04]  /*1f9c0*/  LDL.LU R12, [R1+0x70] ;  /* 0x00007000010c7983 */ /* 0x000f280000300800 */
[----:B------:R-:W4:Y:S04]  /*1f9d0*/  LDL.LU R23, [R1+0x3d1c] ;  /* 0x003d1c0001177983 */ /* 0x000f280000300800 */
[----:B------:R-:W4:Y:S01]  /*1f9e0*/  LDL.LU R11, [R1+0x74] ;  /* 0x00007400010b7983 */ /* 0x000f220000300800 */
[----:B------:R-:W-:-:S05]  /*1f9f0*/  LOP3.LUT R28, R28, 0x30, RZ, 0x3c, !PT ;  /* 0x000000301c1c7812 */ /* 0x000fca00078e3cff */
[----:B------:R0:W-:Y:S04]  /*1fa00*/  STS.U16 [R28+UR6+0x4180], R25 ;  /* 0x004180191c007988 */ /* 0x0001e80008000406 */
[----:B------:R1:W-:Y:S04]  /*1fa10*/  STS.U16 [R28+UR6+0x4380], R27 ;  /* 0x0043801b1c007988 */ /* 0x0003e80008000406 */
[----:B--2---:R2:W-:Y:S04]  /*1fa20*/  STS.U16 [R28+UR6+0x4580], R29 ;  /* 0x0045801d1c007988 */ /* 0x0045e80008000406 */
[----:B---3--:R3:W-:Y:S04]  /*1fa30*/  STS.U16 [R28+UR6+0x4780], R0 ;  /* 0x004780001c007988 */ /* 0x0087e80008000406 */
[----:B0-----:R-:W4:Y:S04]  /*1fa40*/  LDL.LU R25, [R1+0x3d18] ;  /* 0x003d180001197983 */ /* 0x001f280000300800 */
[----:B-1----:R-:W4:Y:S04]  /*1fa50*/  LDL.LU R27, [R1+0x3d14] ;  /* 0x003d1400011b7983 */ /* 0x002f280000300800 */
[----:B--2---:R-:W2:Y:S04]  /*1fa60*/  LDL.LU R29, [R1+0x3d10] ;  /* 0x003d1000011d7983 */ /* 0x004ea80000300800 */
[----:B---3--:R-:W3:Y:S04]  /*1fa70*/  LDL.LU R0, [R1+0x3d0c] ;  /* 0x003d0c0001007983 */ /* 0x008ee80000300800 */
        /* <DEDUP_REMOVED lines=14> */
[----:B---3--:R0:W-:Y:S04]  /*1fb60*/  STS.U16 [R28+UR6+0x6580], R0 ;  /* 0x006580001c007988 */ /* 0x0081e80008000406 */
[----:B0-----:R-:W3:Y:S04]  /*1fb70*/  LDL R0, [R1+0x10c4] ;  /* 0x0010c40001007983 */ /* 0x001ee80000100800 */
[----:B--2---:R0:W-:Y:S04]  /*1fb80*/  STS.U16 [R28+UR6+0x6780], R29 ;  /* 0x0067801d1c007988 */ /* 0x0041e80008000406 */
        /* <DEDUP_REMOVED lines=12> */
[----:B------:R-:W-:Y:S06]  /*1fc50*/  BAR.SYNC.DEFER_BLOCKING 0x0 ;  /* 0x0000000000007b1d */ /* 0x000fec0000010000 */
[----:B0-----:R-:W2:Y:S04]  /*1fc60*/  LDL.LU R29, [R1+0x3d08] ;  /* 0x003d0800011d7983 */ /* 0x001ea80000300800 */
[----:B---3--:R-:W0:Y:S04]  /*1fc70*/  LDSM.16.M88.4 R4, [R0+UR4+0x4000] ;  /* 0x004000040004783b */ /* 0x008e280008000200 */
[----:B------:R-:W-:Y:S04]  /*1fc80*/  LDSM.16.M88.4 R12, [R0+UR4+0x4800] ;  /* 0x00480004000c783b */ /* 0x000fe80008000200 */
[----:B------:R-:W-:Y:S04]  /*1fc90*/  LDSM.16.M88.4 R8, [R0+UR4+0x4c00] ;  /* 0x004c00040008783b */ /* 0x000fe80008000200 */
[----:B------:R-:W-:Y:S04]  /*1fca0*/  LDSM.16.M88.4 R16, [R0+UR4+0x5000] ;  /* 0x005000040010783b */ /* 0x000fe80008000200 */
[----:B--2---:R-:W-:Y:S04]  /*1fcb0*/  LDSM.16.MT88.4 R24, [R29+UR6+0x80] ;  /* 0x000080061d18783b */ /* 0x004fe80008004200 */
[----:B------:R-:W-:Y:S04]  /*1fcc0*/  LDSM.16.MT88.4 R20, [R29+UR6] ;  /* 0x000000061d14783b */ /* 0x000fe80008004200 */
[----:B0-----:R-:W-:Y:S01]  /*1fcd0*/  STL.64 [R1+0xb0], R4 ;  /* 0x0000b00401007387 */ /* 0x001fe20000100a00 */
[----:B------:R-:W-:-:S03]  /*1fce0*/  IMAD.MOV.U32 R3, RZ, RZ, R4 ;  /* 0x000000ffff037224 */ /* 0x000fc600078e0004 */
[----:B------:R-:W-:Y:S01]  /*1fcf0*/  STL.64 [R1+0xb8], R6 ;  /* 0x0000b80601007387 */ /* 0x000fe20000100a00 */
[----:B------:R-:W-:-:S03]  /*1fd00*/  IMAD.MOV.U32 R2, RZ, RZ, R5 ;  /* 0x000000ffff027224 */ /* 0x000fc600078e0005 */
[----:B------:R-:W0:Y:S04]  /*1fd10*/  LDSM.16.M88.4 R4, [R0+UR4+0x4400] ;  /* 0x004400040004783b */ /* 0x000e280008000200 */
[----:B0-----:R0:W-:Y:S04]  /*1fd20*/  STL.64 [R1+0xa0], R4 ;  /* 0x0000a00401007387 */ /* 0x0011e80000100a00 */
[----:B------:R-:W-:Y:S04]  /*1fd30*/  STL.64 [R1+0xa8], R6 ;  /* 0x0000a80601007387 */ /* 0x000fe80000100a00 */
[----:B------:R-:W-:Y:S04]  /*1fd40*/  STL.64 [R1+0x90], R12 ;  /* 0x0000900c01007387 */ /* 0x000fe80000100a00 */
[----:B------:R-:W-:Y:S04]  /*1fd50*/  STL.64 [R1+0x98], R14 ;  /* 0x0000980e01007387 */ /* 0x000fe80000100a00 */
[----:B------:R-:W-:Y:S04]  /*1fd60*/  STL.64 [R1+0x80], R8 ;  /* 0x0000800801007387 */ /* 0x000fe80000100a00 */
[----:B------:R-:W-:Y:S04]  /*1fd70*/  STL.64 [R1+0x88], R10 ;  /* 0x0000880a01007387 */ /* 0x000fe80000100a00 */
[----:B------:R-:W-:Y:S01]  /*1fd80*/  LDSM.16.M88.4 R12, [R0+UR4+0x5400] ;  /* 0x00540004000c783b */ /* 0x000fe20008000200 */
[----:B0-----:R-:W-:-:S02]  /*1fd90*/  IMAD.MOV.U32 R5, RZ, RZ, R8 ;  /* 0x000000ffff057224 */ /* 0x001fc400078e0008 */
[----:B------:R-:W-:Y:S02]  /*1fda0*/  IMAD.MOV.U32 R4, RZ, RZ, R9 ;  /* 0x000000ffff047224 */ /* 0x000fe400078e0009 */
[----:B------:R-:W0:Y:S04]  /*1fdb0*/  LDSM.16.M88.4 R8, [R0+UR4+0x5800] ;  /* 0x005800040008783b */ /* 0x000e280008000200 */
[----:B------:R-:W-:Y:S04]  /*1fdc0*/  STL.64 [R1+0x70], R16 ;  /* 0x0000701001007387 */ /* 0x000fe80000100a00 */
[----:B------:R-:W-:Y:S04]  /*1fdd0*/  STL.64 [R1+0x78], R18 ;  /* 0x0000781201007387 */ /* 0x000fe80000100a00 */
[----:B------:R-:W-:Y:S04]  /*1fde0*/  LDSM.16.M88.4 R16, [R0+UR4+0x6400] ;  /* 0x006400040010783b */ /* 0x000fe80008000200 */
[----:B0-----:R-:W-:Y:S04]  /*1fdf0*/  STL.64 [R1+0x50], R8 ;  /* 0x0000500801007387 */ /* 0x001fe80000100a00 */
[----:B------:R-:W-:Y:S04]  /*1fe00*/  STL.64 [R1+0x60], R12 ;  /* 0x0000600c01007387 */ /* 0x000fe80000100a00 */
[----:B------:R-:W-:Y:S04]  /*1fe10*/  STL.64 [R1+0x68], R14 ;  /* 0x0000680e01007387 */ /* 0x000fe80000100a00 */
[----:B------:R-:W0:Y:S04]  /*1fe20*/  LDSM.16.M88.4 R12, [R0+UR4+0x5c00] ;  /* 0x005c0004000c783b */ /* 0x000e280008000200 */
[----:B------:R-:W-:Y:S01]  /*1fe30*/  STL.64 [R1+0x58], R10 ;  /* 0x0000580a01007387 */ /* 0x000fe20000100a00 */
[----:B------:R-:W-:-:S03]  /*1fe40*/  IMAD.MOV.U32 R28, RZ, RZ, R9 ;  /* 0x000000ffff1c7224 */ /* 0x000fc600078e0009 */
[----:B------:R-:W1:Y:S04]  /*1fe50*/  LDSM.16.M88.4 R8, [R0+UR4+0x6000] ;  /* 0x006000040008783b */ /* 0x000e680008000200 */
[----:B0-----:R-:W-:Y:S04]  /*1fe60*/  STL.64 [R1+0x40], R12 ;  /* 0x0000400c01007387 */ /* 0x001fe80000100a00 */
[----:B------:R-:W-:Y:S04]  /*1fe70*/  STL.64 [R1+0x48], R14 ;  /* 0x0000480e01007387 */ /* 0x000fe80000100a00 */
[----:B-1----:R-:W-:Y:S04]  /*1fe80*/  STL.64 [R1+0x30], R8 ;  /* 0x0000300801007387 */ /* 0x002fe80000100a00 */
[----:B------:R-:W-:Y:S04]  /*1fe90*/  STL.64 [R1+0x38], R10 ;  /* 0x0000380a01007387 */ /* 0x000fe80000100a00 */
[----:B------:R-:W0:Y:S04]  /*1fea0*/  LDSM.16.M88.4 R12, [R0+UR4+0x6800] ;  /* 0x00680004000c783b */ /* 0x000e280008000200 */
[----:B------:R-:W-:Y:S04]  /*1feb0*/  STL.64 [R1+0x20], R16 ;  /* 0x0000201001007387 */ /* 0x000fe80000100a00 */
[----:B------:R-:W-:Y:S04]  /*1fec0*/  STL.64 [R1+0x28], R18 ;  /* 0x0000281201007387 */ /* 0x000fe80000100a00 */
[----:B------:R-:W1:Y:S04]  /*1fed0*/  LDSM.16.M88.4 R16, [R0+UR4+0x7000] ;  /* 0x007000040010783b */ /* 0x000e680008000200 */
[----:B------:R-:W2:Y:S04]  /*1fee0*/  LDSM.16.M88.4 R8, [R0+UR4+0x6c00] ;  /* 0x006c00040008783b */ /* 0x000ea80008000200 */
[----:B0-----:R-:W-:Y:S04]  /*1fef0*/  STL.64 [R1+0x10], R12 ;  /* 0x0000100c01007387 */ /* 0x001fe80000100a00 */
[----:B------:R-:W-:Y:S04]  /*1ff00*/  STL.64 [R1+0x18], R14 ;  /* 0x0000180e01007387 */ /* 0x000fe80000100a00 */
[----:B-1----:R-:W-:Y:S04]  /*1ff10*/  STL.64 [R1+0x3c80], R18 ;  /* 0x003c801201007387 */ /* 0x002fe80000100a00 */
[----:B------:R-:W0:Y:S04]  /*1ff20*/  LDSM.16.M88.4 R12, [R0+UR4+0x7400] ;  /* 0x00740004000c783b */ /* 0x000e280008000200 */
[----:B--2---:R-:W-:Y:S04]  /*1ff30*/  STL.64 [R1], R8 ;  /* 0x0000000801007387 */ /* 0x004fe80000100a00 */
[----:B------:R-:W-:Y:S04]  /*1ff40*/  STL.64 [R1+0x8], R10 ;  /* 0x0000080a01007387 */ /* 0x000fe80000100a00 */
[----:B------:R1:W-:Y:S04]  /*1ff50*/  STL.64 [R1+0x3c78], R16 ;  /* 0x003c781001007387 */ /* 0x0003e80000100a00 */
[----:B------:R-:W2:Y:S01]  /*1ff60*/  LDSM.16.M88.4 R8, [R0+UR4+0x7800] ;  /* 0x007800040008783b */ /* 0x000ea20008000200 */
[----:B-1----:R-:W-:-:S02]  /*1ff70*/  IMAD.MOV.U32 R16, RZ, RZ, R5 ;  /* 0x000000ffff107224 */ /* 0x002fc400078e0005 */
[----:B------:R-:W-:Y:S02]  /*1ff80*/  IMAD.MOV.U32 R17, RZ, RZ, R4 ;  /* 0x000000ffff117224 */ /* 0x000fe400078e0004 */
[----:B------:R-:W1:Y:S04]  /*1ff90*/  LDSM.16.M88.4 R4, [R0+UR4+0x7c00] ;  /* 0x007c00040004783b */ /* 0x000e680008000200 */
[----:B------:R3:W-:Y:S04]  /*1ffa0*/  STL.64 [R1+0x3cf0], R16 ;  /* 0x003cf01001007387 */ /* 0x0007e80000100a00 */
[----:B---3--:R-:W3:Y:S04]  /*1ffb0*/  LDL.64 R16, [R1+0xa0] ;  /* 0x0000a00001107983 */ /* 0x008ee80000100a00 */
[----:B---3--:R3:W-:Y:S04]  /*1ffc0*/  STL.64 [R1+0x3d00], R16 ;  /* 0x003d001001007387 */ /* 0x0087e80000100a00 */
[----:B---3--:R-:W3:Y:S04]  /*1ffd0*/  LDL.LU.64 R16, [R1+0x10b0] ;  /* 0x0010b00001107983 */ /* 0x008ee80000300a00 */
[----:B------:R-:W3:Y:S04]  /*1ffe0*/  LDL.LU.64 R18, [R1+0x10b8] ;  /* 0x0010b80001127983 */ /* 0x000ee80000300a00 */
[----:B0-----:R-:W-:Y:S04]  /*1fff0*/  STL [R1+0x2ca8], R14 ;  /* 0x002ca80e01007387 */ /* 0x001fe80000100800 */
[----:B------:R-:W-:Y:S04]  /*20000*/  STL [R1+0x2ca4], R15 ;  /* 0x002ca40f01007387 */ /* 0x000fe80000100800 */
[----:B------:R0:W-:Y:S04]  /*20010*/  STL.64 [R1+0x3cd8], R12 ;  /* 0x003cd80c01007387 */ /* 0x0001e80000100a00 */
[----:B--2---:R-:W-:Y:S04]  /*20020*/  STL [R1+0x2c64], R10 ;  /* 0x002c640a01007387 */ /* 0x004fe80000100800 */
[----:B------:R-:W-:Y:S04]  /*20030*/  STL [R1+0x2c60], R11 ;  /* 0x002c600b01007387 */ /* 0x000fe80000100800 */
[----:B------:R2:W-:Y:S01]  /*20040*/  STL.64 [R1+0x3cf8], R8 ;  /* 0x003cf80801007387 */ /* 0x0005e20000100a00 */
[----:B0-----:R-:W-:-:S02]  /*20050*/  IMAD.MOV.U32 R12, RZ, RZ, R3 ;  /* 0x000000ffff0c7224 */ /* 0x001fc400078e0003 */
[----:B------:R-:W-:Y:S01]  /*20060*/  IMAD.MOV.U32 R13, RZ, RZ, R2 ;  /* 0x000000ffff0d7224 */ /* 0x000fe200078e0002 */
[----:B--2---:R-:W2:Y:S04]  /*20070*/  LDL.LU.64 R8, [R1+0xfb0] ;  /* 0x000fb00001087983 */ /* 0x004ea80000300a00 */
[----:B------:R-:W2:Y:S04]  /*20080*/  LDL.LU.64 R10, [R1+0xfb8] ;  /* 0x000fb800010a7983 */ /* 0x000ea80000300a00 */
[----:B-1----:R-:W-:Y:S04]  /*20090*/  STL [R1+0x2d8c], R6 ;  /* 0x002d8c0601007387 */ /* 0x002fe80000100800 */
[----:B------:R-:W-:Y:S04]  /*200a0*/  STL [R1+0x2d88], R7 ;  /* 0x002d880701007387 */ /* 0x000fe80000100800 */
[----:B------:R-:W-:Y:S04]  /*200b0*/  STL.64 [R1+0x3c40], R26 ;  /* 0x003c401a01007387 */ /* 0x000fe80000100a00 */
[----:B------:R0:W-:Y:S04]  /*200c0*/  STL.64 [R1+0x3c38], R24 ;  /* 0x003c381801007387 */ /* 0x0001e80000100a00 */
[----:B0-----:R-:W4:Y:S04]  /*200d0*/  LDL.LU.64 R24, [R1+0xf70] ;  /* 0x000f700001187983 */ /* 0x001f280000300a00 */
[----:B------:R-:W4:Y:S04]  /*200e0*/  LDL.LU.64 R26, [R1+0xf78] ;  /* 0x000f7800011a7983 */ /* 0x000f280000300a00 */
[----:B------:R-:W-:Y:S01]  /*200f0*/  STL [R1+0x3c08], R29 ;  /* 0x003c081d01007387 */ /* 0x000fe20000100800 */
[----:B---3--:R-:W-:Y:S03]  /*20100*/  HMMA.16816.F32.BF16 R12, R20, R12, R16 ;  /* 0x0000000c140c723c */ /* 0x008fe60000041810 */
[----:B------:R-:W2:-:S15]  /*20110*/  LDL.LU.64 R16, [R1+0x3d00] ;  /* 0x003d000001107983 */ /* 0x000e9e0000300a00 */
[----:B------:R-:W-:Y:S01]  /*20120*/  NOP ;  /* 0x0000000000007918 */ /* 0x000fe20000000000 */
[----:B------:R-:W-:Y:S02]  /*20130*/  IMAD.MOV.U32 R0, RZ, RZ, R15 ;  /* 0x000000ffff007224 */ /* 0x000fe400078e000f */
[----:B------:R-:W-:Y:S01]  /*20140*/  IMAD.MOV.U32 R3, RZ, RZ, R14 ;  /* 0x000000ffff037224 */ /* 0x000fe200078e000e */
[----:B------:R0:W-:Y:S04]  /*20150*/  STL.64 [R1+0x10b0], R12 ;  /* 0x0010b00c01007387 */ /* 0x0001e80000100a00 */
[----:B0-----:R-:W3:Y:S04]  /*20160*/  LDL.LU.64 R12, [R1+0xf60] ;  /* 0x000f6000010c7983 */ /* 0x001ee80000300a00 */
[----:B------:R-:W3:Y:S04]  /*20170*/  LDL.LU.64 R14, [R1+0xf68] ;  /* 0x000f6800010e7983 */ /* 0x000ee80000300a00 */
[----:B------:R-:W-:Y:S04]  /*20180*/  STL [R1+0x2da4], R0 ;  /* 0x002da40001007387 */ /* 0x000fe80000100800 */
[----:B------:R-:W-:Y:S01]  /*20190*/  STL [R1+0x2da0], R3 ;  /* 0x002da00301007387 */ /* 0x000fe20000100800 */
[----:B--2---:R-:W-:-:S15]  /*201a0*/  HMMA.16816.F32.BF16 R8, R20, R16, R8 ;  /* 0x000000101408723c */ /* 0x004fde0000041808 */
[----:B------:R-:W-:-:S04]  /*201b0*/  NOP ;  /* 0x0000000000007918 */ /* 0x000fc80000000000 */
[----:B------:R0:W-:Y:S04]  /*201c0*/  STL.64 [R1+0xfb0], R8 ;  /* 0x000fb00801007387 */ /* 0x0001e80000100a00 */
[----:B------:R1:W-:Y:S04]  /*201d0*/  STL.64 [R1+0xfb8], R10 ;  /* 0x000fb80a01007387 */ /* 0x0003e80000100a00 */
[----:B0-----:R-:W2:Y:S01]  /*201e0*/  LDL.LU.64 R8, [R1+0x3cf8] ;  /* 0x003cf80001087983 */ /* 0x001ea20000300a00 */
[----:B-1----:R-:W-:Y:S02]  /*201f0*/  IMAD.MOV.U32 R11, RZ, RZ, R16 ;  /* 0x000000ffff0b7224 */ /* 0x002fe400078e0010 */
[----:B------:R-:W-:-:S02]  /*20200*/  IMAD.MOV.U32 R10, RZ, RZ, R17 ;  /* 0x000000ffff0a7224 */ /* 0x000fc400078e0011 */
[----:B------:R-:W3:Y:S04]  /*20210*/  LDL.LU.64 R16, [R1+0x3cf0] ;  /* 0x003cf00001107983 */ /* 0x000ee80000300a00 */
[----:B------:R-:W-:Y:S04]  /*20220*/  STL.64 [R1+0x3c60], R10 ;  /* 0x003c600a01007387 */ /* 0x000fe80000100a00 */
[----:B--2---:R0:W-:Y:S04]  /*20230*/  STL.64 [R1+0x3c58], R8 ;  /* 0x003c580801007387 */ /* 0x0041e80000100a00 */
[----:B0-----:R-:W4:Y:S01]  /*20240*/  LDL.64 R8, [R1+0x90] ;  /* 0x0000900001087983 */ /* 0x001f220000100a00 */
[C---:B---3--:R-:W-:Y:S08]  /*20250*/  HMMA.16816.F32.BF16 R12, R20.reuse, R16, R12 ;  /* 0x00000010140c723c */ /* 0x048ff0000004180c */
[----:B----4-:R-:W-:Y:S01]  /*20260*/  HMMA.16816.F32.BF16 R24, R20, R8, R24 ;  /* 0x000000081418723c */ /* 0x010fe20000041818 */
[----:B------:R-:W-:-:S15]  /*20270*/  IMAD.MOV.U32 R2, RZ, RZ, R9 ;  /* 0x000000ffff027224 */ /* 0x000fde00078e0009 */
[----:B------:R-:W-:-:S03]  /*20280*/  NOP ;  /* 0x0000000000007918 */ /* 0x000fc60000000000 */
[----:B------:R-:W-:Y:S02]  /*20290*/  IMAD.MOV.U32 R3, RZ, RZ, R25 ;  /* 0x000000ffff037224 */ /* 0x000fe400078e0019 */
[----:B------:R-:W-:Y:S01]  /*202a0*/  IMAD.MOV.U32 R0, RZ, RZ, R24 ;  /* 0x000000ffff007224 */ /* 0x000fe200078e0018 */
[----:B------:R-:W-:Y:S04]  /*202b0*/  STL.64 [R1+0xf78], R26 ;  /* 0x000f781a01007387 */ /* 0x000fe80000100a00 */
[----:B------:R-:W2:Y:S04]  /*202c0*/  LDL.64 R8, [R1+0x70] ;  /* 0x0000700001087983 */ /* 0x000ea80000100a00 */
[----:B------:R-:W-:Y:S04]  /*202d0*/  STL [R1+0x2e7c], R3 ;  /* 0x002e7c0301007387 */ /* 0x000fe80000100800 */
[----:B------:R-:W-:Y:S04]  /*202e0*/  STL [R1+0x2e78], R0 ;  /* 0x002e780001007387 */ /* 0x000fe80000100800 */
[----:B------:R-:W-:Y:S04]  /*202f0*/  STL.64 [R1+0xf60], R12 ;  /* 0x000f600c01007387 */ /* 0x000fe80000100a00 */
[----:B------:R-:W3:Y:S04]  /*20300*/  LDL.64 R16, [R1+0x10] ;  /* 0x0000100001107983 */ /* 0x000ee80000100a00 */
[----:B---3--:R0:W-:Y:S04]  /*20310*/  STL.64 [R1+0x3c90], R16 ;  /* 0x003c901001007387 */ /* 0x0081e80000100a00 */
[----:B0-----:R-:W3:Y:S04]  /*20320*/  LDL.64 R16, [R1+0x20] ;  /* 0x0000200001107983 */ /* 0x001ee80000100a00 */
[----:B---3--:R0:W-:Y:S04]  /*20330*/  STL.64 [R1+0x3c98], R16 ;  /* 0x003c981001007387 */ /* 0x0081e80000100a00 */
[----:B0-----:R-:W3:Y:S04]  /*20340*/  LDL.LU.64 R16, [R1+0xf10] ;  /* 0x000f100001107983 */ /* 0x001ee80000300a00 */
[----:B------:R-:W4:Y:S04]  /*20350*/  LDL.LU.64 R18, [R1+0xf18] ;  /* 0x000f180001127983 */ /* 0x000f280000300a00 */
[----:B----4-:R-:W-:Y:S04]  /*20360*/  STL.64 [R1+0x3ca8], R18 ;  /* 0x003ca81201007387 */ /* 0x010fe80000100a00 */
[----:B---3--:R0:W-:Y:S04]  /*20370*/  STL.64 [R1+0x3ca0], R16 ;  /* 0x003ca01001007387 */ /* 0x0081e80000100a00 */
[----:B0-----:R-:W3:Y:S04]  /*20380*/  LDL R16, [R1+0x40] ;  /* 0x0000400001107983 */ /* 0x001ee80000100800 */
[----:B------:R-:W3:Y:S01]  /*20390*/  LDL R17, [R1+0x44] ;  /* 0x0000440001117983 */ /* 0x000ee20000100800 */
[----:B------:R-:W-:-:S02]  /*203a0*/  IMAD.MOV.U32 R6, RZ, RZ, R14 ;  /* 0x000000ffff067224 */ /* 0x000fc400078e000e */
[----:B------:R-:W-:Y:S01]  /*203b0*/  IMAD.MOV.U32 R7, RZ, RZ, R15 ;  /* 0x000000ffff077224 */ /* 0x000fe200078e000f */
[----:B---3--:R0:W-:Y:S04]  /*203c0*/  STL.64 [R1+0x3cb8], R16 ;  /* 0x003cb81001007387 */ /* 0x0081e80000100a00 */
[----:B0-----:R-:W3:Y:S04]  /*203d0*/  LDL R16, [R1+0x50] ;  /* 0x0000500001107983 */ /* 0x001ee80000100800 */
[----:B------:R-:W4:Y:S04]  /*203e0*/  LDL.LU.64 R12, [R1+0xf40] ;  /* 0x000f4000010c7983 */ /* 0x000f280000300a00 */
[----:B------:R-:W2:Y:S01]  /*203f0*/  LDL.LU.64 R14, [R1+0xf48] ;  /* 0x000f4800010e7983 */ /* 0x000ea20000300a00 */
[----:B------:R-:W-:-:S03]  /*20400*/  IMAD.MOV.U32 R17, RZ, RZ, R28 ;  /* 0x000000ffff117224 */ /* 0x000fc600078e001c */
[----:B--2---:R-:W-:Y:S04]  /*20410*/  STL.64 [R1+0x3ce8], R14 ;  /* 0x003ce80e01007387 */ /* 0x004fe80000100a00 */
[----:B----4-:R0:W-:Y:S04]  /*20420*/  STL.64 [R1+0x3ce0], R12 ;  /* 0x003ce00c01007387 */ /* 0x0101e80000100a00 */
[----:B0-----:R-:W2:Y:S04]  /*20430*/  LDL.LU.64 R12, [R1+0xf50] ;  /* 0x000f5000010c7983 */ /* 0x001ea80000300a00 */
[----:B------:R-:W2:Y:S04]  /*20440*/  LDL.LU.64 R14, [R1+0xf58] ;  /* 0x000f5800010e7983 */ /* 0x000ea80000300a00 */
[----:B---3--:R0:W-:Y:S04]  /*20450*/  STL.64 [R1+0x3cd0], R16 ;  /* 0x003cd01001007387 */ /* 0x0081e80000100a00 */
[----:B------:R-:W3:Y:S04]  /*20460*/  LDL.64 R24, [R1] ;  /* 0x0000000001187983 */ /* 0x000ee80000100a00 */
[----:B0-----:R-:W4:Y:S04]  /*20470*/  LDL.64 R16, [R1+0x60] ;  /* 0x0000600001107983 */ /* 0x001f280000100a00 */
[----:B---3--:R0:W-:Y:S04]  /*20480*/  STL.64 [R1+0x3c88], R24 ;  /* 0x003c881801007387 */ /* 0x0081e80000100a00 */
[----:B0-----:R-:W3:Y:S01]  /*20490*/  LDL.64 R24, [R1+0x30] ;  /* 0x0000300001187983 */ /* 0x001ee20000100a00 */
[----:B--2---:R-:W-:Y:S03]  /*204a0*/  HMMA.16816.F32.BF16 R12, R20, R8, R12 ;  /* 0x00000008140c723c */ /* 0x004fe6000004180c */
[----:B---3--:R0:W-:Y:S04]  /*204b0*/  STL.64 [R1+0x3cb0], R24 ;  /* 0x003cb01801007387 */ /* 0x0081e80000100a00 */
[----:B0-----:R-:W2:Y:S04]  /*204c0*/  LDL.LU.64 R24, [R1+0xf20] ;  /* 0x000f200001187983 */ /* 0x001ea80000300a00 */
[----:B------:R-:W3:Y:S04]  /*204d0*/  LDL.LU.64 R26, [R1+0xf28] ;  /* 0x000f2800011a7983 */ /* 0x000ee80000300a00 */
[----:B---3--:R-:W-:Y:S04]  /*204e0*/  STL.64 [R1+0x3cc8], R26 ;  /* 0x003cc81a01007387 */ /* 0x008fe80000100a00 */
[----:B--2---:R0:W-:Y:S04]  /*204f0*/  STL.64 [R1+0x3cc0], R24 ;  /* 0x003cc01801007387 */ /* 0x0041e80000100a00 */
[----:B0-----:R-:W2:Y:S04]  /*20500*/  LDL.LU.64 R24, [R1+0xf30] ;  /* 0x000f300001187983 */ /* 0x001ea80000300a00 */
[----:B------:R-:W2:Y:S04]  /*20510*/  LDL.LU.64 R26, [R1+0xf38] ;  /* 0x000f3800011a7983 */ /* 0x000ea80000300a00 */
[----:B------:R-:W-:Y:S04]  /*20520*/  STL [R1+0x2e8c], R7 ;  /* 0x002e8c0701007387 */ /* 0x000fe80000100800 */
[----:B------:R-:W-:Y:S04]  /*20530*/  STL [R1+0x2e88], R6 ;  /* 0x002e880601007387 */ /* 0x000fe80000100800 */
[----:B------:R-:W-:Y:S04]  /*20540*/  STL.64 [R1+0xf50], R12 ;  /* 0x000f500c01007387 */ /* 0x000fe80000100a00 */
[----:B------:R0:W-:Y:S04]  /*20550*/  STL.64 [R1+0xf58], R14 ;  /* 0x000f580e01007387 */ /* 0x0001e80000100a00 */
[----:B0-----:R-:W3:Y:S04]  /*20560*/  LDL.LU.64 R14, [R1+0x3ce8] ;  /* 0x003ce800010e7983 */ /* 0x001ee80000300a00 */
[----:B------:R-:W3:Y:S01]  /*20570*/  LDL.LU.64 R12, [R1+0x3ce0] ;  /* 0x003ce000010c7983 */ /* 0x000ee20000300a00 */
[----:B------:R-:W-:-:S02]  /*20580*/  IMAD.MOV.U32 R7, RZ, RZ, R8 ;  /* 0x000000ffff077224 */ /* 0x000fc400078e0008 */
[----:B------:R-:W-:Y:S02]  /*20590*/  IMAD.MOV.U32 R6, RZ, RZ, R9 ;  /* 0x000000ffff067224 */ /* 0x000fe400078e0009 */
[----:B------:R-:W2:Y:S04]  /*205a0*/  LDL.LU.64 R8, [R1+0xf00] ;  /* 0x000f000001087983 */ /* 0x000ea80000300a00 */
[----:B------:R-:W2:Y:S04]  /*205b0*/  LDL.LU.64 R10, [R1+0xf08] ;  /* 0x000f0800010a7983 */ /* 0x000ea80000300a00 */
[----:B------:R-:W-:Y:S04]  /*205c0*/  STL [R1+0x3c14], R7 ;  /* 0x003c140701007387 */ /* 0x000fe80000100800 */
[----:B------:R-:W-:Y:S01]  /*205d0*/  STL [R1+0x3c10], R6 ;  /* 0x003c100601007387 */ /* 0x000fe20000100800 */
[----:B----4-:R-:W-:Y:S01]  /*205e0*/  IMAD.MOV.U32 R3, RZ, RZ, R17 ;  /* 0x000000ffff037224 */ /* 0x010fe200078e0011 */
[----:B---3--:R-:W-:-:S15]  /*205f0*/  HMMA.16816.F32.BF16 R12, R20, R16, R12 ;  /* 0x00000010140c723c */ /* 0x008fde000004180c */
[----:B------:R-:W-:-:S04]  /*20600*/  NOP ;  /* 0x0000000000007918 */ /* 0x000fc80000000000 */
[----:B------:R0:W-:Y:S04]  /*20610*/  STL.64 [R1+0xf40], R12 ;  /* 0x000f400c01007387 */ /* 0x0001e80000100a00 */
[----:B------:R1:W-:Y:S04]  /*20620*/  STL.64 [R1+0xf48], R14 ;  /* 0x000f480e01007387 */ /* 0x0003e80000100a00 */
[----:B0-----:R-:W3:Y:S01]  /*20630*/  LDL.LU.64 R12, [R1+0x3cd8] ;  /* 0x003cd800010c7983 */ /* 0x001ee20000300a00 */
[----:B-1----:R-:W-:-:S03]  /*20640*/  IMAD.MOV.U32 R14, RZ, RZ, R16 ;  /* 0x000000ffff0e7224 */ /* 0x002fc600078e0010 */
[----:B------:R-:W2:Y:S04]  /*20650*/  LDL.LU.64 R16, [R1+0x3cd0] ;  /* 0x003cd00001107983 */ /* 0x000ea80000300a00 */
[----:B------:R-:W-:Y:S04]  /*20660*/  STL [R1+0x3c18], R3 ;  /* 0x003c180301007387 */ /* 0x000fe80000100800 */
[----:B------:R-:W-:Y:S01]  /*20670*/  STL [R1+0x3c0c], R14 ;  /* 0x003c0c0e01007387 */ /* 0x000fe20000100800 */
[----:B--2---:R-:W-:Y:S03]  /*20680*/  HMMA.16816.F32.BF16 R16, R20, R16, R24 ;  /* 0x000000101410723c */ /* 0x004fe60000041818 */
[----:B------:R-:W2:Y:S04]  /*20690*/  LDL.LU.64 R26, [R1+0x3cc8] ;  /* 0x003cc800011a7983 */ /* 0x000ea80000300a00 */
[----:B------:R-:W2:-:S12]  /*206a0*/  LDL.LU.64 R24, [R1+0x3cc0] ;  /* 0x003cc00001187983 */ /* 0x000e980000300a00 */
[----:B------:R0:W-:Y:S04]  /*206b0*/  STL.64 [R1+0xf30], R16 ;  /* 0x000f301001007387 */ /* 0x0001e80000100a00 */
[----:B------:R2:W-:Y:S04]  /*206c0*/  STL.64 [R1+0xf38], R18 ;  /* 0x000f381201007387 */ /* 0x0005e80000100a00 */
[----:B0-----:R-:W2:Y:S02]  /*206d0*/  LDL.LU.64 R16, [R1+0x3cb8] ;  /* 0x003cb80001107983 */ /* 0x001ea40000300a00 */
[----:B--2---:R-:W-:Y:S02]  /*206e0*/  HMMA.16816.F32.BF16 R16, R20, R16, R24 ;  /* 0x000000101410723c */ /* 0x004fe40000041818 */
[----:B------:R-:W2:-:S15]  /*206f0*/  LDL.LU.64 R24, [R1+0x3cb0] ;  /* 0x003cb00001187983 */ /* 0x000e9e0000300a00 */
[----:B------:R-:W-:Y:S02]  /*20700*/  NOP ;  /* 0x0000000000007918 */ /* 0x000fe40000000000 */
[----:B------:R-:W-:Y:S04]  /*20710*/  STL.64 [R1+0xf20], R16 ;  /* 0x000f201001007387 */ /* 0x000fe80000100a00 */
[----:B------:R0:W-:Y:S04]  /*20720*/  STL.64 [R1+0xf28], R18 ;  /* 0x000f281201007387 */ /* 0x0001e80000100a00 */
[----:B0-----:R-:W2:Y:S04]  /*20730*/  LDL.LU.64 R18, [R1+0x3ca8] ;  /* 0x003ca80001127983 */ /* 0x001ea80000300a00 */
[----:B------:R-:W2:Y:S02]  /*20740*/  LDL.LU.64 R16, [R1+0x3ca0] ;  /* 0x003ca00001107983 */ /* 0x000ea40000300a00 */
[----:B--2---:R-:W-:-:S15]  /*20750*/  HMMA.16816.F32.BF16 R16, R20, R24, R16 ;  /* 0x000000181410723c */ /* 0x004fde0000041810 */
[----:B------:R-:W-:-:S04]  /*20760*/  NOP ;  /* 0x0000000000007918 */ /* 0x000fc80000000000 */
[----:B------:R0:W-:Y:S04]  /*20770*/  STL.64 [R1+0xf10], R16 ;  /* 0x000f101001007387 */ /* 0x0001e80000100a00 */
[----:B------:R-:W-:Y:S04]  /*20780*/  STL.64 [R1+0xf18], R18 ;  /* 0x000f181201007387 */ /* 0x000fe80000100a00 */
[----:B0-----:R-:W2:Y:S01]  /*20790*/  LDL.LU.64 R16, [R1+0x3c98] ;  /* 0x003c980001107983 */ /* 0x001ea20000300a00 */
[----:B------:R-:W-:Y:S02]  /*207a0*/  IMAD.MOV.U32 R7, RZ, RZ, R24 ;  /* 0x000000ffff077224 */ /* 0x000fe400078e0018 */
[----:B------:R-:W-:-:S02]  /*207b0*/  IMAD.MOV.U32 R6, RZ, RZ, R25 ;  /* 0x000000ffff067224 */ /* 0x000fc400078e0019 */
[----:B------:R-:W4:Y:S04]  /*207c0*/  LDL.LU.64 R24, [R1+0xef0] ;  /* 0x000ef00001187983 */ /* 0x000f280000300a00 */
[----:B------:R-:W4:Y:S04]  /*207d0*/  LDL.LU.64 R26, [R1+0xef8] ;  /* 0x000ef800011a7983 */ /* 0x000f280000300a00 */
[----:B------:R-:W-:Y:S04]  /*207e0*/  STL.64 [R1+0x3c50], R6 ;  /* 0x003c500601007387 */ /* 0x000fe80000100a00 */
[----:B------:R0:W-:Y:S04]  /*207f0*/  STL.64 [R1+0x3c48], R4 ;  /* 0x003c480401007387 */ /* 0x0001e80000100a00 */
[----:B0-----:R-:W3:Y:S04]  /*20800*/  LDL.LU.64 R4, [R1+0xee0] ;  /* 0x000ee00001047983 */ /* 0x001ee80000300a00 */
[----:B------:R-:W3:Y:S01]  /*20810*/  LDL.LU.64 R6, [R1+0xee8] ;  /* 0x000ee80001067983 */ /* 0x000ee20000300a00 */
[----:B--2---:R-:W-:Y:S01]  /*20820*/  HMMA.16816.F32.BF16 R8, R20, R16, R8 ;  /* 0x000000101408723c */ /* 0x004fe20000041808 */
[----:B------:R-:W-:-:S02]  /*20830*/  IMAD.MOV.U32 R29, RZ, RZ, R16 ;  /* 0x000000ffff1d7224 */ /* 0x000fc400078e0010 */
[----:B------:R-:W-:Y:S02]  /*20840*/  IMAD.MOV.U32 R28, RZ, RZ, R17 ;  /* 0x000000ffff1c7224 */ /* 0x000fe400078e0011 */
[----:B------:R-:W4:-:S14]  /*20850*/  LDL.LU.64 R16, [R1+0x3c90] ;  /* 0x003c900001107983 */ /* 0x000f1c0000300a00 */
[----:B------:R0:W-:Y:S04]  /*20860*/  STL.64 [R1+0xf00], R8 ;  /* 0x000f000801007387 */ /* 0x0001e80000100a00 */
[----:B------:R1:W-:Y:S01]  /*20870*/  STL [R1+0xf08], R10 ;  /* 0x000f080a01007387 */ /* 0x0003e20000100800 */
[----:B------:R-:W-:-:S03]  /*20880*/  IMAD.MOV.U32 R15, RZ, RZ, R11 ;  /* 0x000000ffff0f7224 */ /* 0x000fc600078e000b */
[----:B0-----:R-:W2:Y:S04]  /*20890*/  LDL.LU.64 R8, [R1+0xec0] ;  /* 0x000ec00001087983 */ /* 0x001ea80000300a00 */
[----:B-1----:R-:W2:Y:S01]  /*208a0*/  LDL.LU.64 R10, [R1+0xec8] ;  /* 0x000ec800010a7983 */ /* 0x002ea20000300a00 */
[----:B----4-:R-:W-:Y:S01]  /*208b0*/  HMMA.16816.F32.BF16 R24, R20, R16, R24 ;  /* 0x000000101418723c */ /* 0x010fe20000041818 */
[----:B------:R-:W-:Y:S02]  /*208c0*/  IMAD.MOV.U32 R14, RZ, RZ, R16 ;  /* 0x000000ffff0e7224 */ /* 0x000fe400078e0010 */
[----:B--2---:R-:W-:Y:S04]  /*208d0*/  STL.64 [R1+0x3c70], R10 ;  /* 0x003c700a01007387 */ /* 0x004fe80000100a00 */
[----:B------:R0:W-:Y:S04]  /*208e0*/  STL.64 [R1+0x3c68], R8 ;  /* 0x003c680801007387 */ /* 0x0001e80000100a00 */
[----:B0-----:R-:W2:Y:S04]  /*208f0*/  LDL.LU.64 R8, [R1+0xed0] ;  /* 0x000ed00001087983 */ /* 0x001ea80000300a00 */
[----:B------:R-:W2:Y:S04]  /*20900*/  LDL.LU.64 R10, [R1+0xed8] ;  /* 0x000ed800010a7983 */ /* 0x000ea80000300a00 */
[----:B------:R-:W-:Y:S04]  /*20910*/  STL [R1+0x3c1c], R29 ;  /* 0x003c1c1d01007387 */ /* 0x000fe80000100800 */
[----:B------:R-:W-:Y:S04]  /*20920*/  STL [R1+0x2ea0], R15 ;  /* 0x002ea00f01007387 */ /* 0x000fe80000100800 */
[----:B------:R0:W-:Y:S04]  /*20930*/  STL.64 [R1+0xef0], R24 ;  /* 0x000ef01801007387 */ /* 0x0001e80000100a00 */
[----:B------:R-:W-:Y:S04]  /*20940*/  STL.64 [R1+0xef8], R26 ;  /* 0x000ef81a01007387 */ /* 0x000fe80000100a00 */
[----:B0-----:R-:W3:Y:S01]  /*20950*/  LDL.LU.64 R24, [R1+0x3c88] ;  /* 0x003c880001187983 */ /* 0x001ee20000300a00 */
[----:B------:R-:W-:-:S03]  /*20960*/  IMAD.MOV.U32 R15, RZ, RZ, R17 ;  /* 0x000000ffff0f7224 */ /* 0x000fc600078e0011 */
[----:B------:R-:W4:Y:S04]  /*20970*/  LDL.LU.64 R18, [R1+0x3c80] ;  /* 0x003c800001127983 */ /* 0x000f280000300a00 */
[----:B------:R-:W2:Y:S01]  /*20980*/  LDL.LU.64 R16, [R1+0x3c78] ;  /* 0x003c780001107983 */ /* 0x000ea20000300a00 */
[C---:B---3--:R-:W-:Y:S08]  /*20990*/  HMMA.16816.F32.BF16 R4, R20.reuse, R24, R4 ;  /* 0x000000181404723c */ /* 0x048ff00000041804 */
[----:B--2---:R-:W-:Y:S01]  /*209a0*/  HMMA.16816.F32.BF16 R8, R20, R16, R8 ;  /* 0x000000101408723c */ /* 0x004fe20000041808 */
[----:B------:R-:W-:-:S02]  /*209b0*/  IMAD.MOV.U32 R29, RZ, RZ, R24 ;  /* 0x000000ffff1d7224 */ /* 0x000fc400078e0018 */
[----:B------:R-:W-:-:S08]  /*209c0*/  IMAD.MOV.U32 R3, RZ, RZ, R25 ;  /* 0x000000ffff037224 */ /* 0x000fd000078e0019 */
[----:B------:R0:W-:Y:S04]  /*209d0*/  STL.64 [R1+0xee0], R4 ;  /* 0x000ee00401007387 */ /* 0x0001e80000100a00 */
[----:B------:R1:W-:Y:S04]  /*209e0*/  STL.64 [R1+0xee8], R6 ;  /* 0x000ee80601007387 */ /* 0x0003e80000100a00 */
[----:B0-----:R-:W2:Y:S04]  /*209f0*/  LDL.LU.64 R4, [R1+0xeb0] ;  /* 0x000eb00001047983 */ /* 0x001ea80000300a00 */
[----:B-1----:R-:W2:Y:S04]  /*20a00*/  LDL.LU.64 R6, [R1+0xeb8] ;  /* 0x000eb80001067983 */ /* 0x002ea80000300a00 */
[----:B------:R-:W3:Y:S04]  /*20a10*/  LDL.LU.64 R24, [R1+0x880] ;  /* 0x0008800001187983 */ /* 0x000ee80000300a00 */
[----:B------:R-:W3:Y:S04]  /*20a20*/  LDL.LU.64 R26, [R1+0x888] ;  /* 0x00088800011a7983 */ /* 0x000ee80000300a00 */
[----:B------:R-:W-:Y:S04]  /*20a30*/  STL.64 [R1+0xed0], R8 ;  /* 0x000ed00801007387 */ /* 0x000fe80000100a00 */
[----:B------:R0:W-:Y:S04]  /*20a40*/  STL.64 [R1+0xed8], R10 ;  /* 0x000ed80a01007387 */ /* 0x0001e80000100a00 */
[----:B0-----:R-:W2:Y:S04]  /*20a50*/  LDL.LU.64 R10, [R1+0x3c70] ;  /* 0x003c7000010a7983 */ /* 0x001ea80000300a00 */
[----:B------:R-:W2:Y:S04]  /*20a60*/  LDL.LU.64 R8, [R1+0x3c68] ;  /* 0x003c680001087983 */ /* 0x000ea80000300a00 */
[----:B----4-:R-:W-:Y:S04]  /*20a70*/  STL.64 [R1+0x3b88], R18 ;  /* 0x003b881201007387 */ /* 0x010fe80000100a00 */
[----:B------:R0:W-:Y:S04]  /*20a80*/  STL.64 [R1+0x3b80], R16 ;  /* 0x003b801001007387 */ /* 0x0001e80000100a00 */
[----:B0-----:R-:W4:Y:S01]  /*20a90*/  LDL.64 R16, [R1+0xb0] ;  /* 0x0000b00001107983 */ /* 0x001f220000100a00 */
[----:B--2---:R-:W-:-:S15]  /*20aa0*/  HMMA.16816.F32.BF16 R8, R20, R12, R8 ;  /* 0x0000000c1408723c */ /* 0x004fde0000041808 */
[----:B------:R-:W-:-:S04]  /*20ab0*/  NOP ;  /* 0x0000000000007918 */ /* 0x000fc80000000000 */
[----:B------:R-:W-:Y:S04]  /*20ac0*/  STL.64 [R1+0xec0], R8 ;  /* 0x000ec00801007387 */ /* 0x000fe80000100a00 */
[----:B------:R0:W-:Y:S04]  /*20ad0*/  STL.64 [R1+0xec8], R10 ;  /* 0x000ec80a01007387 */ /* 0x0001e80000100a00 */
[----:B0-----:R-:W2:Y:S04]  /*20ae0*/  LDL.LU.64 R10, [R1+0x3c60] ;  /* 0x003c6000010a7983 */ /* 0x001ea80000300a00 */
[----:B------:R-:W2:Y:S04]  /*20af0*/  LDL.LU.64 R8, [R1+0x3c58] ;  /* 0x003c580001087983 */ /* 0x000ea80000300a00 */
[----:B------:R0:W-:Y:S04]  /*20b00*/  STL.64 [R1+0x3b90], R12 ;  /* 0x003b900c01007387 */ /* 0x0001e80000100a00 */
[----:B------:R-:W-:Y:S01]  /*20b10*/  STL.64 [R1+0x3c20], R14 ;  /* 0x003c200e01007387 */ /* 0x000fe20000100a00 */
[----:B--2---:R-:W-:Y:S01]  /*20b20*/  HMMA.16816.F32.BF16 R4, R20, R8, R4 ;  /* 0x000000081404723c */ /* 0x004fe20000041804 */
[----:B0-----:R-:W-:-:S02]  /*20b30*/  IMAD.MOV.U32 R12, RZ, RZ, R11 ;  /* 0x000000ffff0c7224 */ /* 0x001fc400078e000b */
[----:B------:R-:W-:-:S05]  /*20b40*/  IMAD.MOV.U32 R13, RZ, RZ, R10 ;  /* 0x000000ffff0d7224 */ /* 0x000fca00078e000a */
[----:B------:R0:W-:Y:S04]  /*20b50*/  STL.64 [R1+0x3c30], R12 ;  /* 0x003c300c01007387 */ /* 0x0001e80000100a00 */
[----:B0-----:R-:W2:Y:S04]  /*20b60*/  LDL.LU.64 R12, [R1+0x1080] ;  /* 0x00108000010c7983 */ /* 0x001ea80000300a00 */
[----:B------:R-:W2:Y:S04]  /*20b70*/  LDL.LU.64 R14, [R1+0x1088] ;  /* 0x00108800010e7983 */ /* 0x000ea80000300a00 */
[----:B------:R-:W-:Y:S04]  /*20b80*/  STL.64 [R1+0xeb0], R4 ;  /* 0x000eb00401007387 */ /* 0x000fe80000100a00 */
[----:B------:R0:W-:Y:S04]  /*20b90*/  STL.64 [R1+0xeb8], R6 ;  /* 0x000eb80601007387 */ /* 0x0001e80000100a00 */
[----:B0-----:R-:W2:Y:S04]  /*20ba0*/  LDL.LU.64 R6, [R1+0x3c50] ;  /* 0x003c500001067983 */ /* 0x001ea80000300a00 */
[----:B------:R-:W3:Y:S04]  /*20bb0*/  LDL.LU.64 R4, [R1+0x3c48] ;  /* 0x003c480001047983 */ /* 0x000ee80000300a00 */
[----:B------:R0:W-:Y:S04]  /*20bc0*/  STL.64 [R1+0x3c28], R8 ;  /* 0x003c280801007387 */ /* 0x0001e80000100a00 */
[----:B0-----:R-:W2:Y:S04]  /*20bd0*/  LDL.LU.64 R8, [R1+0xf80] ;  /* 0x000f800001087983 */ /* 0x001ea80000300a00 */
[----:B------:R-:W2:Y:S01]  /*20be0*/  LDL.LU.64 R10, [R1+0xf88] ;  /* 0x000f8800010a7983 */ /* 0x000ea20000300a00 */
[----:B---3--:R-:W-:Y:S03]  /*20bf0*/  HMMA.16816.F32.BF16 R20, R20, R4, R24 ;  /* 0x000000041414723c */ /* 0x008fe60000041818 */
[----:B------:R-:W2:Y:S04]  /*20c00*/  LDL.LU.64 R26, [R1+0x3c40] ;  /* 0x003c4000011a7983 */ /* 0x000ea80000300a00 */
[----:B------:R-:W2:Y:S01]  /*20c10*/  LDL.LU.64 R24, [R1+0x3c38] ;  /* 0x003c380001187983 */ /* 0x000ea20000300a00 */
[----:B----4-:R-:W-:-:S11]  /*20c20*/  IMAD.MOV.U32 R0, RZ, RZ, R17 ;  /* 0x000000ffff007224 */ /* 0x010fd600078e0011 */
[----:B------:R0:W-:Y:S04]  /*20c30*/  STL.64 [R1+0x880], R20 ;  /* 0x0008801401007387 */ /* 0x0001e80000100a00 */
[----:B------:R-:W-:Y:S04]  /*20c40*/  STL.64 [R1+0x888], R22 ;  /* 0x0008881601007387 */ /* 0x000fe80000100a00 */
[----:B0-----:R-:W3:Y:S04]  /*20c50*/  LDL R20, [R1+0x90] ;  /* 0x0000900001147983 */ /* 0x001ee80000100800 */
[----:B------:R-:W-:Y:S01]  /*20c60*/  STL.64 [R1+0x3b68], R4 ;  /* 0x003b680401007387 */ /* 0x000fe20000100a00 */
[----:B------:R-:W-:-:S02]  /*20c70*/  IMAD.MOV.U32 R21, RZ, RZ, R2 ;  /* 0x000000ffff157224 */ /* 0x000fc400078e0002 */
[----:B------:R-:W-:Y:S01]  /*20c80*/  IMAD.MOV.U32 R2, RZ, RZ, R16 ;  /* 0x000000ffff027224 */ /* 0x000fe200078e0010 */
[----:B--2---:R-:W-:-:S15]  /*20c90*/  HMMA.16816.F32.BF16 R12, R24, R16, R12 ;  /* 0x00000010180c723c */ /* 0x004fde000004180c */
[----:B------:R-:W-:-:S04]  /*20ca0*/  NOP ;  /* 0x0000000000007918 */ /* 0x000fc80000000000 */
[----:B------:R0:W-:Y:S04]  /*20cb0*/  STL.64 [R1+0x1080], R12 ;  /* 0x0010800c01007387 */ /* 0x0001e80000100a00 */
[----:B------:R-:W-:Y:S04]  /*20cc0*/  STL.64 [R1+0x1088], R14 ;  /* 0x0010880e01007387 */ /* 0x000fe80000100a00 */
[----:B0-----:R-:W2:Y:S04]  /*20cd0*/  LDL.LU.64 R12, [R1+0x3c30] ;  /* 0x003c3000010c7983 */ /* 0x001ea80000300a00 */
[----:B------:R-:W4:Y:S04]  /*20ce0*/  LDL R16, [R1+0x40] ;  /* 0x0000400001107983 */ /* 0x000f280000100800 */
[----:B------:R-:W4:Y:S04]  /*20cf0*/  LDL R17, [R1+0x44] ;  /* 0x0000440001117983 */ /* 0x000f280000100800 */
[----:B----4-:R0:W-:Y:S04]  /*20d00*/  STL.64 [R1+0x3bc0], R16 ;  /* 0x003bc01001007387 */ /* 0x0101e80000100a00 */
[----:B0-----:R-:W4:Y:S04]  /*20d10*/  LDL R16, [R1+0x50] ;  /* 0x0000500001107983 */ /* 0x001f280000100800 */
[----:B------:R-:W4:Y:S01]  /*20d20*/  LDL R17, [R1+0x54] ;  /* 0x0000540001117983 */ /* 0x000f220000100800 */
[----:B--2---:R-:W-:-:S15]  /*20d30*/  HMMA.16816.F32.BF16 R12, R24, R12, R8 ;  /* 0x0000000c180c723c */ /* 0x004fde0000041808 */
[----:B------:R-:W-:-:S04]  /*20d40*/  NOP ;  /* 0x0000000000007918 */ /* 0x000fc80000000000 */
[----:B------:R-:W-:Y:S02]  /*20d50*/  IMAD.MOV.U32 R10, RZ, RZ, R14 ;  /* 0x000000ffff0a7224 */ /* 0x000fe400078e000e */
[----:B------:R-:W-:Y:S01]  /*20d60*/  IMAD.MOV.U32 R11, RZ, RZ, R15 ;  /* 0x000000ffff0b7224 */ /* 0x000fe200078e000f */
[----:B----4-:R0:W-:Y:S04]  /*20d70*/  STL.64 [R1+0x3bd0], R16 ;  /* 0x003bd01001007387 */ /* 0x0101e80000100a00 */
[----:B0-----:R-:W3:Y:S04]  /*20d80*/  LDL.LU.64 R16, [R1+0x840] ;  /* 0x0008400001107983 */ /* 0x001ee80000300a00 */
[----:B------:R-:W3:Y:S04]  /*20d90*/  LDL.LU.64 R18, [R1+0x848] ;  /* 0x0008480001127983 */ /* 0x000ee80000300a00 */
[----:B------:R-:W2:Y:S04]  /*20da0*/  LDL.LU.64 R8, [R1+0x3c28] ;  /* 0x003c280001087983 */ /* 0x000ea80000300a00 */
[----:B------:R0:W-:Y:S04]  /*20db0*/  STL.64 [R1+0xf80], R12 ;  /* 0x000f800c01007387 */ /* 0x0001e80000100a00 */
[----:B------:R-:W0:Y:S04]  /*20dc0*/  LDL.LU.64 R14, [R1+0x3c20] ;  /* 0x003c2000010e7983 */ /* 0x000e280000300a00 */
[----:B------:R-:W-:Y:S04]  /*20dd0*/  STL [R1+0x2c6c], R10 ;  /* 0x002c6c0a01007387 */ /* 0x000fe80000100800 */
[----:B------:R-:W-:Y:S01]  /*20de0*/  STL [R1+0x2c68], R11 ;  /* 0x002c680b01007387 */ /* 0x000fe20000100800 */
[----:B------:R-:W-:-:S02]  /*20df0*/  IMAD.MOV.U32 R4, RZ, RZ, R7 ;  /* 0x000000ffff047224 */ /* 0x000fc400078e0007 */
[----:B------:R-:W-:Y:S01]  /*20e00*/  IMAD.MOV.U32 R5, RZ, RZ, R6 ;  /* 0x000000ffff057224 */ /* 0x000fe200078e0006 */
[----:B---3--:R-:W-:Y:S01]  /*20e10*/  HMMA.16816.F32.BF16 R16, R24, R20, R16 ;  /* 0x000000141810723c */ /* 0x008fe20000041810 */
[----:B--2---:R1:W-:Y:S01]  /*20e20*/  STL.64 [R1+0x3c00], R8 ;  /* 0x003c000801007387 */ /* 0x0043e20000100a00 */
[----:B------:R-:W-:Y:S02]  /*20e30*/  IMAD.MOV.U32 R20, RZ, RZ, R29 ;  /* 0x000000ffff147224 */ /* 0x000fe400078e001d */
[----:B------:R-:W-:Y:S02]  /*20e40*/  IMAD.MOV.U32 R21, RZ, RZ, R3 ;  /* 0x000000ffff157224 */ /* 0x000fe400078e0003 */
[----:B0-----:R-:W-:Y:S01]  /*20e50*/  IMAD.MOV.U32 R12, RZ, RZ, R14 ;  /* 0x000000ffff0c7224 */ /* 0x001fe200078e000e */
[----:B-1----:R-:W2:Y:S04]  /*20e60*/  LDL.LU.64 R8, [R1+0x830] ;  /* 0x0008300001087983 */ /* 0x002ea80000300a00 */
[----:B------:R-:W2:Y:S08]  /*20e70*/  LDL.LU.64 R10, [R1+0x838] ;  /* 0x00083800010a7983 */ /* 0x000eb00000300a00 */
[----:B------:R0:W-:Y:S04]  /*20e80*/  STL.64 [R1+0x840], R16 ;  /* 0x0008401001007387 */ /* 0x0001e80000100a00 */
[----:B------:R1:W-:Y:S04]  /*20e90*/  STL.64 [R1+0x848], R18 ;  /* 0x0008481201007387 */ /* 0x0003e80000100a00 */
[----:B------:R-:W3:Y:S04]  /*20ea0*/  LDL.LU R29, [R1+0x3c1c] ;  /* 0x003c1c00011d7983 */ /* 0x000ee80000300800 */
[----:B------:R-:W4:Y:S04]  /*20eb0*/  LDL.LU R3, [R1+0x3c18] ;  /* 0x003c180001037983 */ /* 0x000f280000300800 */
[----:B------:R-:W2:Y:S04]  /*20ec0*/  LDL.LU R7, [R1+0x3c14] ;  /* 0x003c140001077983 */ /* 0x000ea80000300800 */
[----:B------:R-:W2:Y:S04]  /*20ed0*/  LDL.LU R6, [R1+0x3c10] ;  /* 0x003c100001067983 */ /* 0x000ea80000300800 */
[----:B------:R-:W-:Y:S04]  /*20ee0*/  STL.64 [R1+0x3bc8], R4 ;  /* 0x003bc80401007387 */ /* 0x000fe80000100a00 */
[----:B------:R-:W-:Y:S04]  /*20ef0*/  STL.64 [R1+0x3b98], R20 ;  /* 0x003b981401007387 */ /* 0x000fe80000100a00 */
[----:B------:R-:W2:Y:S04]  /*20f00*/  LDL.LU R14, [R1+0x3c0c] ;  /* 0x003c0c00010e7983 */ /* 0x000ea80000300800 */
[----:B0-----:R-:W2:Y:S04]  /*20f10*/  LDL.LU.64 R16, [R1+0x810] ;  /* 0x0008100001107983 */ /* 0x001ea80000300a00 */
[----:B-1----:R-:W2:Y:S04]  /*20f20*/  LDL.LU.64 R18, [R1+0x818] ;  /* 0x0008180001127983 */ /* 0x002ea80000300a00 */
[----:B--2---:R-:W-:Y:S04]  /*20f30*/  STL.64 [R1+0x3be0], R18 ;  /* 0x003be01201007387 */ /* 0x004fe80000100a00 */
[----:B------:R0:W-:Y:S02]  /*20f40*/  STL.64 [R1+0x3bd8], R16 ;  /* 0x003bd81001007387 */ /* 0x0001e40000100a00 */
[----:B0-----:R-:W-:-:S02]  /*20f50*/  IMAD.MOV.U32 R16, RZ, RZ, R7 ;  /* 0x000000ffff107224 */ /* 0x001fc400078e0007 */
[----:B------:R-:W-:-:S05]  /*20f60*/  IMAD.MOV.U32 R17, RZ, RZ, R6 ;  /* 0x000000ffff117224 */ /* 0x000fca00078e0006 */
[----:B------:R0:W-:Y:S04]  /*20f70*/  STL.64 [R1+0x3bf8], R16 ;  /* 0x003bf81001007387 */ /* 0x0001e80000100a00 */
[----:B0-----:R-:W2:Y:S04]  /*20f80*/  LDL R16, [R1+0x80] ;  /* 0x0000800001107983 */ /* 0x001ea80000100800 */
[----:B------:R-:W2:Y:S04]  /*20f90*/  LDL R17, [R1+0x84] ;  /* 0x0000840001117983 */ /* 0x000ea80000100800 */
[----:B------:R-:W3:Y:S04]  /*20fa0*/  LDL.LU.64 R4, [R1+0x800] ;  /* 0x0008000001047983 */ /* 0x000ee80000300a00 */
[----:B------:R-:W3:Y:S01]  /*20fb0*/  LDL.LU.64 R6, [R1+0x808] ;  /* 0x0008080001067983 */ /* 0x000ee20000300a00 */
[----:B------:R-:W-:Y:S01]  /*20fc0*/  IMAD.MOV.U32 R13, RZ, RZ, R15 ;  /* 0x000000ffff0d7224 */ /* 0x000fe200078e000f */
[----:B--2---:R-:W-:Y:S02]  /*20fd0*/  HMMA.16816.F32.BF16 R16, R24, R16, R8 ;  /* 0x000000101810723c */ /* 0x004fe40000041808 */
[----:B---3--:R-:W-:Y:S04]  /*20fe0*/  STL.64 [R1+0x3bf0], R6 ;  /* 0x003bf00601007387 */ /* 0x008fe80000100a00 */
[----:B------:R0:W-:Y:S04]  /*20ff0*/  STL.64 [R1+0x3be8], R4 ;  /* 0x003be80401007387 */ /* 0x0001e80000100a00 */
[----:B0-----:R-:W2:Y:S04]  /*21000*/  LDL.LU.64 R4, [R1+0x820] ;  /* 0x0008200001047983 */ /* 0x001ea80000300a00 */
[----:B------:R-:W2:Y:S04]  /*21010*/  LDL.LU.64 R6, [R1+0x828] ;  /* 0x0008280001067983 */ /* 0x000ea80000300a00 */
[----:B------:R-:W3:Y:S04]  /*21020*/  LDL.LU.64 R20, [R1+0x7f0] ;  /* 0x0007f00001147983 */ /* 0x000ee80000300a00 */
[----:B------:R-:W3:Y:S04]  /*21030*/  LDL.LU.64 R22, [R1+0x7f8] ;  /* 0x0007f80001167983 */ /* 0x000ee80000300a00 */
[----:B------:R0:W-:Y:S01]  /*21040*/  STL.64 [R1+0x3ba0], R12 ;  /* 0x003ba00c01007387 */ /* 0x0001e20000100a00 */
[----:B------:R-:W-:-:S02]  /*21050*/  IMAD.MOV.U32 R10, RZ, RZ, R17 ;  /* 0x000000ffff0a7224 */ /* 0x000fc400078e0011 */
[----:B0-----:R-:W-:Y:S02]  /*21060*/  IMAD.MOV.U32 R12, RZ, RZ, R29 ;  /* 0x000000ffff0c7224 */ /* 0x001fe400078e001d */
[----:B------:R-:W-:Y:S01]  /*21070*/  IMAD.MOV.U32 R13, RZ, RZ, R28 ;  /* 0x000000ffff0d7224 */ /* 0x000fe200078e001c */
[----:B------:R-:W2:Y:S04]  /*21080*/  LDL.LU R29, [R1+0x3c08] ;  /* 0x003c0800011d7983 */ /* 0x000ea80000300800 */
[----:B------:R-:W-:Y:S04]  /*21090*/  STL.64 [R1+0x3bb8], R12 ;  /* 0x003bb80c01007387 */ /* 0x000fe80000100a00 */
[----:B------:R-:W2:Y:S04]  /*210a0*/  LDL.LU.64 R8, [R1+0x3c00] ;  /* 0x003c000001087983 */ /* 0x000ea80000300a00 */
[----:B------:R0:W-:Y:S04]  /*210b0*/  STL [R1+0x830], R16 ;  /* 0x0008301001007387 */ /* 0x0001e80000100800 */
[----:B------:R2:W-:Y:S04]  /*210c0*/  STL [R1+0x83c], R19 ;  /* 0x00083c1301007387 */ /* 0x0005e80000100800 */
[----:B0-----:R-:W2:Y:S01]  /*210d0*/  LDL.LU.64 R16, [R1+0x3bf8] ;  /* 0x003bf80001107983 */ /* 0x001ea20000300a00 */
[----:B------:R-:W-:-:S05]  /*210e0*/  IMAD.MOV.U32 R11, RZ, RZ, R18 ;  /* 0x000000ffff0b7224 */ /* 0x000fca00078e0012 */
[----:B------:R-:W-:Y:S04]  /*210f0*/  STL [R1+0x2c74], R11 ;  /* 0x002c740b01007387 */ /* 0x000fe80000100800 */
[----:B------:R-:W-:Y:S01]  /*21100*/  STL [R1+0x2c70], R10 ;  /* 0x002c700a01007387 */ /* 0x000fe20000100800 */
[----:B--2---:R-:W-:Y:S03]  /*21110*/  HMMA.16816.F32.BF16 R16, R24, R16, R4 ;  /* 0x000000101810723c */ /* 0x004fe60000041804 */
[----:B------:R-:W2:Y:S04]  /*21120*/  LDL.LU.64 R6, [R1+0x3bf0] ;  /* 0x003bf00001067983 */ /* 0x000ea80000300a00 */
[----:B------:R-:W2:-:S12]  /*21130*/  LDL.LU.64 R4, [R1+0x3be8] ;  /* 0x003be80001047983 */ /* 0x000e980000300a00 */
[----:B------:R-:W-:Y:S04]  /*21140*/  STL.64 [R1+0x820], R16 ;  /* 0x0008201001007387 */ /* 0x000fe80000100a00 */
[----:B------:R0:W-:Y:S04]  /*21150*/  STL.64 [R1+0x828], R18 ;  /* 0x0008281201007387 */ /* 0x0001e80000100a00 */
[----:B0-----:R-:W2:Y:S04]  /*21160*/  LDL.LU.64 R18, [R1+0x3be0] ;  /* 0x003be00001127983 */ /* 0x001ea80000300a00 */
[----:B------:R-:W2:Y:S01]  /*21170*/  LDL.LU.64 R16, [R1+0x3bd8] ;  /* 0x003bd80001107983 */ /* 0x000ea20000300a00 */
[----:B------:R-:W-:-:S02]  /*21180*/  IMAD.MOV.U32 R12, RZ, RZ, R14 ;  /* 0x000000ffff0c7224 */ /* 0x000fc400078e000e */
[----:B----4-:R-:W-:-:S07]  /*21190*/  IMAD.MOV.U32 R13, RZ, RZ, R3 ;  /* 0x000000ffff0d7224 */ /* 0x010fce00078e0003 */
[----:B--2---:R-:W-:Y:S01]  /*211a0*/  HMMA.16816.F32.BF16 R12, R24, R12, R16 ;  /* 0x0000000c180c723c */ /* 0x004fe20000041810 */
[----:B------:R-:W2:-:S15]  /*211b0*/  LDL.LU.64 R16, [R1+0x3bd0] ;  /* 0x003bd00001107983 */ /* 0x000e9e0000300a00 */
[----:B------:R-:W-:-:S03]  /*211c0*/  NOP ;  /* 0x0000000000007918 */ /* 0x000fc60000000000 */
[----:B------:R-:W-:Y:S02]  /*211d0*/  IMAD.MOV.U32 R10, RZ, RZ, R15 ;  /* 0x000000ffff0a7224 */ /* 0x000fe400078e000f */
[----:B------:R-:W-:Y:S01]  /*211e0*/  IMAD.MOV.U32 R11, RZ, RZ, R14 ;  /* 0x000000ffff0b7224 */ /* 0x000fe200078e000e */
[----:B------:R0:W-:Y:S04]  /*211f0*/  STL.64 [R1+0x810], R12 ;  /* 0x0008100c01007387 */ /* 0x0001e80000100a00 */
[----:B0-----:R-:W4:Y:S04]  /*21200*/  LDL.LU.64 R12, [R1+0x7e0] ;  /* 0x0007e000010c7983 */ /* 0x001f280000300a00 */
[----:B------:R-:W4:Y:S04]  /*21210*/  LDL.LU.64 R14, [R1+0x7e8] ;  /* 0x0007e800010e7983 */ /* 0x000f280000300a00 */
[----:B------:R-:W-:Y:S04]  /*21220*/  STL [R1+0x2c7c], R10 ;  /* 0x002c7c0a01007387 */ /* 0x000fe80000100800 */
[----:B------:R-:W-:Y:S01]  /*21230*/  STL [R1+0x2c78], R11 ;  /* 0x002c780b01007387 */ /* 0x000fe20000100800 */
[----:B--2---:R-:W-:Y:S03]  /*21240*/  HMMA.16816.F32.BF16 R16, R24, R16, R4 ;  /* 0x000000101810723c */ /* 0x004fe60000041804 */
[----:B------:R-:W4:-:S15]  /*21250*/  LDL.LU.64 R4, [R1+0x3bc8] ;  /* 0x003bc80001047983 */ /* 0x000f1e0000300a00 */
[----:B------:R-:W-:Y:S01]  /*21260*/  NOP ;  /* 0x0000000000007918 */ /* 0x000fe20000000000 */
[----:B------:R0:W-:Y:S04]  /*21270*/  STL.64 [R1+0x800], R16 ;  /* 0x0008001001007387 */ /* 0x0001e80000100a00 */
[----:B------:R3:W-:Y:S04]  /*21280*/  STL.64 [R1+0x808], R18 ;  /* 0x0008081201007387 */ /* 0x0007e80000100a00 */
[----:B0-----:R-:W3:Y:S02]  /*21290*/  LDL.LU.64 R16, [R1+0x3bc0] ;  /* 0x003bc00001107983 */ /* 0x001ee40000300a00 */
[----:B---3--:R-:W-:-:S15]  /*212a0*/  HMMA.16816.F32.BF16 R16, R24, R16, R20 ;  /* 0x000000101810723c */ /* 0x008fde0000041814 */
[----:B------:R-:W-:-:S04]  /*212b0*/  NOP ;  /* 0x0000000000007918 */ /* 0x000fc80000000000 */
[----:B------:R-:W-:Y:S04]  /*212c0*/  STL.64 [R1+0x7f0], R16 ;  /* 0x0007f01001007387 */ /* 0x000fe80000100a00 */
[----:B------:R-:W2:Y:S04]  /*212d0*/  LDL.LU.64 R20, [R1+0x7c0] ;  /* 0x0007c00001147983 */ /* 0x000ea80000300a00 */
[----:B------:R-:W3:Y:S01]  /*212e0*/  LDL.LU.64 R22, [R1+0x7c8] ;  /* 0x0007c80001167983 */ /* 0x000ee20000300a00 */
[----:B----4-:R-:W-:Y:S01]  /*212f0*/  HMMA.16816.F32.BF16 R4, R24, R4, R12 ;  /* 0x000000041804723c */ /* 0x010fe2000004180c */
[----:B------:R-:W-:-:S02]  /*21300*/  IMAD.MOV.U32 R11, RZ, RZ, R19 ;  /* 0x000000ffff0b7224 */ /* 0x000fc400078e0013 */
[----:B------:R-:W-:Y:S01]  /*21310*/  IMAD.MOV.U32 R10, RZ, RZ, R18 ;  /* 0x000000ffff0a7224 */ /* 0x000fe200078e0012 */
[----:B---3--:R-:W-:Y:S04]  /*21320*/  STL.64 [R1+0x3bb0], R22 ;  /* 0x003bb01601007387 */ /* 0x008fe80000100a00 */
[----:B--2---:R0:W-:Y:S04]  /*21330*/  STL.64 [R1+0x3ba8], R20 ;  /* 0x003ba81401007387 */ /* 0x0041e80000100a00 */
[----:B0-----:R-:W2:Y:S04]  /*21340*/  LDL.LU.64 R20, [R1+0x7d0] ;  /* 0x0007d00001147983 */ /* 0x001ea80000300a00 */
[----:B------:R-:W2:Y:S04]  /*21350*/  LDL.LU.64 R22, [R1+0x7d8] ;  /* 0x0007d80001167983 */ /* 0x000ea80000300a00 */
[----:B------:R-:W3:Y:S04]  /*21360*/  LDL.LU.64 R16, [R1+0x7b0] ;  /* 0x0007b00001107983 */ /* 0x000ee80000300a00 */
[----:B------:R-:W3:Y:S04]  /*21370*/  LDL.LU.64 R18, [R1+0x7b8] ;  /* 0x0007b80001127983 */ /* 0x000ee80000300a00 */
[----:B------:R-:W-:Y:S04]  /*21380*/  STL [R1+0x2c84], R11 ;  /* 0x002c840b01007387 */ /* 0x000fe80000100800 */
[----:B------:R-:W-:Y:S04]  /*21390*/  STL [R1+0x2c80], R10 ;  /* 0x002c800a01007387 */ /* 0x000fe80000100800 */
[----:B------:R-:W2:Y:S04]  /*213a0*/  LDL.LU.64 R12, [R1+0x3bb8] ;  /* 0x003bb800010c7983 */ /* 0x000ea80000300a00 */
[----:B------:R0:W-:Y:S04]  /*213b0*/  STL.64 [R1+0x7e0], R4 ;  /* 0x0007e00401007387 */ /* 0x0001e80000100a00 */
[----:B------:R1:W-:Y:S04]  /*213c0*/  STL.64 [R1+0x7e8], R6 ;  /* 0x0007e80601007387 */ /* 0x0003e80000100a00 */
[----:B0-----:R-:W4:Y:S04]  /*213d0*/  LDL.LU.64 R4, [R1+0x790] ;  /* 0x0007900001047983 */ /* 0x001f280000300a00 */
[----:B-1----:R-:W3:Y:S01]  /*213e0*/  LDL.LU.64 R6, [R1+0x798] ;  /* 0x0007980001067983 */ /* 0x002ee20000300a00 */
[----:B--2---:R-:W-:Y:S03]  /*213f0*/  HMMA.16816.F32.BF16 R12, R24, R12, R20 ;  /* 0x0000000c180c723c */ /* 0x004fe60000041814 */
[----:B---3--:R-:W-:Y:S04]  /*21400*/  STL.64 [R1+0x3b78], R6 ;  /* 0x003b780601007387 */ /* 0x008fe80000100a00 */
[----:B----4-:R0:W-:Y:S04]  /*21410*/  STL.64 [R1+0x3b70], R4 ;  /* 0x003b700401007387 */ /* 0x0101e80000100a00 */
[----:B0-----:R-:W2:Y:S04]  /*21420*/  LDL.LU.64 R4, [R1+0x7a0] ;  /* 0x0007a00001047983 */ /* 0x001ea80000300a00 */
[----:B------:R-:W2:Y:S04]  /*21430*/  LDL.LU.64 R6, [R1+0x7a8] ;  /* 0x0007a80001067983 */ /* 0x000ea80000300a00 */
[----:B------:R-:W3:Y:S04]  /*21440*/  LDL.LU.64 R22, [R1+0x3bb0] ;  /* 0x003bb00001167983 */ /* 0x000ee80000300a00 */
[----:B------:R-:W3:Y:S04]  /*21450*/  LDL.LU.64 R20, [R1+0x3ba8] ;  /* 0x003ba80001147983 */ /* 0x000ee80000300a00 */
[----:B------:R0:W-:Y:S04]  /*21460*/  STL.64 [R1+0x7d0], R12 ;  /* 0x0007d00c01007387 */ /* 0x0001e80000100a00 */
[----:B0-----:R-:W3:Y:S01]  /*21470*/  LDL.LU.64 R12, [R1+0x3ba0] ;  /* 0x003ba000010c7983 */ /* 0x001ee20000300a00 */
[----:B------:R-:W-:-:S02]  /*21480*/  IMAD.MOV.U32 R11, RZ, RZ, R14 ;  /* 0x000000ffff0b7224 */ /* 0x000fc400078e000e */
[----:B------:R-:W-:-:S03]  /*21490*/  IMAD.MOV.U32 R10, RZ, RZ, R15 ;  /* 0x000000ffff0a7224 */ /* 0x000fc600078e000f */
[----:B------:R-:W-:Y:S04]  /*214a0*/  STL [R1+0x2c90], R11 ;  /* 0x002c900b01007387 */ /* 0x000fe80000100800 */
[----:B------:R-:W-:Y:S01]  /*214b0*/  STL [R1+0x2c8c], R10 ;  /* 0x002c8c0a01007387 */ /* 0x000fe20000100800 */
[----:B---3--:R-:W-:Y:S03]  /*214c0*/  HMMA.16816.F32.BF16 R12, R24, R12, R20 ;  /* 0x0000000c180c723c */ /* 0x008fe60000041814 */
[----:B------:R-:W3:-:S15]  /*214d0*/  LDL.LU.64 R20, [R1+0x3b98] ;  /* 0x003b980001147983 */ /* 0x000ede0000300a00 */
[----:B------:R-:W-:Y:S01]  /*214e0*/  NOP ;  /* 0x0000000000007918 */ /* 0x000fe20000000000 */
[----:B------:R0:W-:Y:S04]  /*214f0*/  STL.64 [R1+0x7c0], R12 ;  /* 0x0007c00c01007387 */ /* 0x0001e80000100a00 */
[----:B------:R1:W-:Y:S04]  /*21500*/  STL.64 [R1+0x7c8], R14 ;  /* 0x0007c80e01007387 */ /* 0x0003e80000100a00 */
[----:B0-----:R-:W4:Y:S01]  /*21510*/  LDL.LU.64 R12, [R1+0x3b90] ;  /* 0x003b9000010c7983 */ /* 0x001f220000300a00 */
[----:B---3--:R-:W-:Y:S03]  /*21520*/  HMMA.16816.F32.BF16 R20, R24, R20, R16 ;  /* 0x000000141814723c */ /* 0x008fe60000041810 */
[----:B------:R-:W3:Y:S04]  /*21530*/  LDL.LU.64 R18, [R1+0x3b88] ;  /* 0x003b880001127983 */ /* 0x000ee80000300a00 */
[----:B------:R-:W2:-:S12]  /*21540*/  LDL.LU.64 R16, [R1+0x3b80] ;  /* 0x003b800001107983 */ /* 0x000e980000300a00 */
[----:B-1----:R-:W-:Y:S01]  /*21550*/  IMAD.MOV.U32 R14, RZ, RZ, R23 ;  /* 0x000000ffff0e7224 */ /* 0x002fe200078e0017 */
[----:B------:R0:W-:Y:S04]  /*21560*/  STL.64 [R1+0x7b0], R20 ;  /* 0x0007b01401007387 */ /* 0x0001e80000100a00 */
[----:B------:R1:W-:Y:S04]  /*21570*/  STL [R1+0x7b8], R22 ;  /* 0x0007b81601007387 */ /* 0x0003e80000100800 */
[----:B0-----:R-:W3:Y:S04]  /*21580*/  LDL.LU.64 R20, [R1+0x130] ;  /* 0x0001300001147983 */ /* 0x001ee80000300a00 */
[----:B-1----:R-:W3:Y:S04]  /*21590*/  LDL.LU.64 R22, [R1+0x138] ;  /* 0x0001380001167983 */ /* 0x002ee80000300a00 */
[----:B------:R-:W-:Y:S01]  /*215a0*/  STL [R1+0x2ea4], R14 ;  /* 0x002ea40e01007387 */ /* 0x000fe20000100800 */
[----:B--2---:R-:W-:-:S15]  /*215b0*/  HMMA.16816.F32.BF16 R4, R24, R16, R4 ;  /* 0x000000101804723c */ /* 0x004fde0000041804 */
[----:B------:R-:W-:-:S04]  /*215c0*/  NOP ;  /* 0x0000000000007918 */ /* 0x000fc80000000000 */
[----:B------:R-:W-:Y:S04]  /*215d0*/  STL.64 [R1+0x7a0], R4 ;  /* 0x0007a00401007387 */ /* 0x000fe80000100a00 */
[----:B------:R0:W-:Y:S04]  /*215e0*/  STL.64 [R1+0x7a8], R6 ;  /* 0x0007a80601007387 */ /* 0x0001e80000100a00 */
[----:B0-----:R-:W4:Y:S04]  /*215f0*/  LDL.LU.64 R6, [R1+0x3b78] ;  /* 0x003b780001067983 */ /* 0x001f280000300a00 */
[----:B------:R-:W4:Y:S04]  /*21600*/  LDL.LU.64 R4, [R1+0x3b70] ;  /* 0x003b700001047983 */ /* 0x000f280000300a00 */
[----:B---3--:R-:W-:Y:S04]  /*21610*/  STL.64 [R1+0x3ac8], R18 ;  /* 0x003ac81201007387 */ /* 0x008fe80000100a00 */
[----:B------:R0:W-:Y:S04]  /*21620*/  STL.64 [R1+0x3ac0], R16 ;  /* 0x003ac01001007387 */ /* 0x0001e80000100a00 */
[----:B0-----:R-:W2:Y:S04]  /*21630*/  LDL.LU.64 R16, [R1+0x780] ;  /* 0x0007800001107983 */ /* 0x001ea80000300a00 */
[----:B------:R-:W2:Y:S01]  /*21640*/  LDL.LU.64 R18, [R1+0x788] ;  /* 0x0007880001127983 */ /* 0x000ea20000300a00 */
[----:B----4-:R-:W-:-:S15]  /*21650*/  HMMA.16816.F32.BF16 R4, R24, R12, R4 ;  /* 0x0000000c1804723c */ /* 0x010fde0000041804 */
[----:B------:R-:W-:-:S04]  /*21660*/  NOP ;  /* 0x0000000000007918 */ /* 0x000fc80000000000 */
[----:B------:R0:W-:Y:S04]  /*21670*/  STL.64 [R1+0x790], R4 ;  /* 0x0007900401007387 */ /* 0x0001e80000100a00 */
[----:B------:R-:W-:Y:S04]  /*21680*/  STL.64 [R1+0x798], R6 ;  /* 0x0007980601007387 */ /* 0x000fe80000100a00 */
[----:B0-----:R-:W3:Y:S04]  /*21690*/  LDL.LU.64 R4, [R1+0x3b68] ;  /* 0x003b680001047983 */ /* 0x001ee80000300a00 */
[----:B------:R0:W-:Y:S04]  /*216a0*/  STL.64 [R1+0x3b38], R12 ;  /* 0x003b380c01007387 */ /* 0x0001e80000100a00 */
[----:B0-----:R-:W4:Y:S04]  /*216b0*/  LDL.64 R12, [R1+0x90] ;  /* 0x00009000010c7983 */ /* 0x001f280000100a00 */
[----:B----4-:R0:W-:Y:S04]  /*216c0*/  STL.64 [R1+0x3b40], R12 ;  /* 0x003b400c01007387 */ /* 0x0101e80000100a00 */
[----:B0-----:R-:W4:Y:S01]  /*216d0*/  LDL.64 R12, [R1+0xa0] ;  /* 0x0000a000010c7983 */ /* 0x001f220000100a00 */
[C---:B--2---:R-:W-:Y:S03]  /*216e0*/  HMMA.16816.F32.BF16 R16, R24.reuse, R8, R16 ;  /* 0x000000081810723c */ /* 0x044fe60000041810 */
[----:B----4-:R-:W-:Y:S04]  /*216f0*/  STL.64 [R1+0x3b50], R12 ;  /* 0x003b500c01007387 */ /* 0x010fe80000100a00 */
[----:B------:R-:W-:Y:S04]  /*21700*/  STL [R1+0x3aac], R8 ;  /* 0x003aac0801007387 */ /* 0x000fe80000100800 */
[----:B------:R3:W-:Y:S02]  /*21710*/  STL [R1+0x3aa8], R9 ;  /* 0x003aa80901007387 */ /* 0x0007e40000100800 */
[----:B---3--:R-:W-:Y:S06]  /*21720*/  HMMA.16816.F32.BF16 R8, R24, R4, R20 ;  /* 0x000000041808723c */ /* 0x008fec0000041814 */
[----:B------:R-:W-:Y:S04]  /*21730*/  STL.64 [R1+0x780], R16 ;  /* 0x0007801001007387 */ /* 0x000fe80000100a00 */
[----:B------:R-:W-:Y:S04]  /*21740*/  STL.64 [R1+0x788], R18 ;  /* 0x0007881201007387 */ /* 0x000fe80000100a00 */
[----:B------:R0:W-:Y:S04]  /*21750*/  STL.64 [R1+0x3b48], R4 ;  /* 0x003b480401007387 */ /* 0x0001e80000100a00 */
[----:B------:R-:W1:Y:S04]  /*21760*/  LDSM.16.MT88.4 R20, [R29+UR6+0x100] ;  /* 0x000100061d14783b */ /* 0x000e680008004200 */
[----:B------:R-:W2:Y:S04]  /*21770*/  LDSM.16.MT88.4 R24, [R29+UR6+0x180] ;  /* 0x000180061d18783b */ /* 0x000ea80008004200 */
[----:B0-----:R-:W3:Y:S04]  /*21780*/  LDL.LU.64 R4, [R1+0xc00] ;  /* 0x000c000001047983 */ /* 0x001ee80000300a00 */
[----:B------:R-:W-:Y:S04]  /*21790*/  STL.64 [R1+0x130], R8 ;  /* 0x0001300801007387 */ /* 0x000fe80000100a00 */
[----:B------:R-:W-:Y:S04]  /*217a0*/  STL.64 [R1+0x138], R10 ;  /* 0x0001380a01007387 */ /* 0x000fe80000100a00 */
[----:B------:R-:W4:Y:S04]  /*217b0*/  LDL.LU.64 R6, [R1+0xc08] ;  /* 0x000c080001067983 */ /* 0x000f280000300a00 */
[----:B----4-:R-:W-:Y:S04]  /*217c0*/  STL.64 [R1+0x3b60], R6 ;  /* 0x003b600601007387 */ /* 0x010fe80000100a00 */
[----:B---3--:R0:W-:Y:S04]  /*217d0*/  STL.64 [R1+0x3b58], R4 ;  /* 0x003b580401007387 */ /* 0x0081e80000100a00 */
[----:B0-----:R-:W1:Y:S04]  /*217e0*/  LDL.LU.64 R4, [R1+0x1040] ;  /* 0x0010400001047983 */ /* 0x001e680000300a00 */
[----:B------:R-:W1:Y:S04]  /*217f0*/  LDL.LU.64 R6, [R1+0x1048] ;  /* 0x0010480001067983 */ /* 0x000e680000300a00 */
[----:B------:R-:W3:Y:S04]  /*21800*/  LDL.LU.64 R8, [R1+0xbf0] ;  /* 0x000bf00001087983 */ /* 0x000ee80000300a00 */
[----:B------:R-:W3:Y:S04]  /*21810*/  LDL.LU.64 R10, [R1+0xbf8] ;  /* 0x000bf800010a7983 */ /* 0x000ee80000300a00 */
[----:B------:R-:W4:Y:S01]  /*21820*/  LDL.64 R16, [R1+0x40] ;  /* 0x0000400001107983 */ /* 0x000f220000100a00 */
[----:B------:R-:W-:-:S02]  /*21830*/  IMAD.MOV.U32 R12, RZ, RZ, R2 ;  /* 0x000000ffff0c7224 */ /* 0x000fc400078e0002 */
[----:B------:R-:W-:Y:S01]  /*21840*/  IMAD.MOV.U32 R13, RZ, RZ, R0 ;  /* 0x000000ffff0d7224 */ /* 0x000fe200078e0000 */
[----:B----4-:R0:W-:Y:S04]  /*21850*/  STL.64 [R1+0x3b08], R16 ;  /* 0x003b081001007387 */ /* 0x0101e80000100a00 */
[----:B0-----:R-:W4:Y:S02]  /*21860*/  LDL.64 R16, [R1+0x60] ;  /* 0x0000600001107983 */ /* 0x001f240000100a00 */
[C---:B-1----:R-:W-:Y:S02]  /*21870*/  HMMA.16816.F32.BF16 R12, R20.reuse, R12, R4 ;  /* 0x0000000c140c723c */ /* 0x042fe40000041804 */
[----:B----4-:R0:W-:Y:S04]  /*21880*/  STL.64 [R1+0x3b20], R16 ;  /* 0x003b201001007387 */ /* 0x0101e80000100a00 */
[----:B0-----:R-:W4:Y:S04]  /*21890*/  LDL.64 R16, [R1+0x70] ;  /* 0x0000700001107983 */ /* 0x001f280000100a00 */
[----:B--2---:R-:W-:Y:S04]  /*218a0*/  STL [R1+0x3a70], R24 ;  /* 0x003a701801007387 */ /* 0x004fe80000100800 */
[----:B------:R0:W-:Y:S04]  /*218b0*/  STL [R1+0x3a6c], R25 ;  /* 0x003a6c1901007387 */ /* 0x0001e80000100800 */
[----:B------:R-:W-:Y:S04]  /*218c0*/  STL [R1+0x3a68], R26 ;  /* 0x003a681a01007387 */ /* 0x000fe80000100800 */
[----:B------:R-:W-:Y:S04]  /*218d0*/  STL [R1+0x3a64], R27 ;  /* 0x003a641b01007387 */ /* 0x000fe80000100800 */
[----:B0-----:R-:W2:Y:S04]  /*218e0*/  LDL.64 R24, [R1+0x80] ;  /* 0x0000800001187983 */ /* 0x001ea80000100a00 */
[----:B------:R-:W-:Y:S04]  /*218f0*/  STL [R1+0x2e80], R29 ;  /* 0x002e801d01007387 */ /* 0x000fe80000100800 */
[----:B------:R-:W2:Y:S04]  /*21900*/  LDL.LU.64 R6, [R1+0x3b60] ;  /* 0x003b600001067983 */ /* 0x000ea80000300a00 */
[----:B------:R-:W2:Y:S04]  /*21910*/  LDL.LU.64 R4, [R1+0x3b58] ;  /* 0x003b580001047983 */ /* 0x000ea80000300a00 */
[----:B------:R0:W-:Y:S04]  /*21920*/  STL.64 [R1+0x1040], R12 ;  /* 0x0010400c01007387 */ /* 0x0001e80000100a00 */
[----:B------:R-:W-:Y:S04]  /*21930*/  STL.64 [R1+0x1048], R14 ;  /* 0x0010480e01007387 */ /* 0x000fe80000100a00 */
[----:B0-----:R-:W2:Y:S02]  /*21940*/  LDL.LU.64 R12, [R1+0x3b50] ;  /* 0x003b5000010c7983 */ /* 0x001ea40000300a00 */
[----:B--2---:R-:W-:Y:S01]  /*21950*/  HMMA.16816.F32.BF16 R4, R20, R12, R4 ;  /* 0x0000000c1404723c */ /* 0x004fe20000041804 */
[----:B------:R-:W-:-:S15]  /*21960*/  IMAD.MOV.U32 R0, RZ, RZ, R13 ;  /* 0x000000ffff007224 */ /* 0x000fde00078e000d */
[----:B------:R-:W-:-:S03]  /*21970*/  NOP ;  /* 0x0000000000007918 */ /* 0x000fc60000000000 */
[----:B------:R0:W-:Y:S04]  /*21980*/  STL.64 [R1+0xc00], R4 ;  /* 0x000c000401007387 */ /* 0x0001e80000100a00 */
[----:B------:R1:W-:Y:S04]  /*21990*/  STL.64 [R1+0xc08], R6 ;  /* 0x000c080601007387 */ /* 0x0003e80000100a00 */
[----:B0-----:R-:W2:Y:S01]  /*219a0*/  LDL.LU.64 R4, [R1+0x3b48] ;  /* 0x003b480001047983 */ /* 0x001ea20000300a00 */
[----:B-1----:R-:W-:-:S03]  /*219b0*/  IMAD.MOV.U32 R6, RZ, RZ, R12 ;  /* 0x000000ffff067224 */ /* 0x002fc600078e000c */
[----:B------:R-:W3:Y:S04]  /*219c0*/  LDL.LU.64 R12, [R1+0x3b40] ;  /* 0x003b4000010c7983 */ /* 0x000ee80000300a00 */
[----:B------:R-:W-:Y:S04]  /*219d0*/  STL [R1+0x3a98], R0 ;  /* 0x003a980001007387 */ /* 0x000fe80000100800 */
[----:B------:R-:W-:Y:S01]  /*219e0*/  STL [R1+0x3a60], R6 ;  /* 0x003a600601007387 */ /* 0x000fe20000100800 */
[----:B---3--:R-:W-:Y:S01]  /*219f0*/  HMMA.16816.F32.BF16 R8, R20, R12, R8 ;  /* 0x0000000c1408723c */ /* 0x008fe20000041808 */
[----:B------:R-:W-:-:S15]  /*21a00*/  IMAD.MOV.U32 R7, RZ, RZ, R13 ;  /* 0x000000ffff077224 */ /* 0x000fde00078e000d */
[----:B------:R-:W-:-:S03]  /*21a10*/  NOP ;  /* 0x0000000000007918 */ /* 0x000fc60000000000 */
[----:B------:R-:W-:Y:S04]  /*21a20*/  STL.64 [R1+0xbf0], R8 ;  /* 0x000bf00801007387 */ /* 0x000fe80000100a00 */
[----:B------:R0:W-:Y:S02]  /*21a30*/  STL.64 [R1+0xbf8], R10 ;  /* 0x000bf80a01007387 */ /* 0x0001e40000100a00 */
[----:B0-----:R-:W-:Y:S02]  /*21a40*/  IMAD.MOV.U32 R10, RZ, RZ, R12 ;  /* 0x000000ffff0a7224 */ /* 0x001fe400078e000c */
[----:B------:R-:W3:Y:S04]  /*21a50*/  LDL.LU.64 R12, [R1+0x3b38] ;  /* 0x003b3800010c7983 */ /* 0x000ee80000300a00 */
[----:B------:R-:W-:Y:S04]  /*21a60*/  STL [R1+0x3b18], R7 ;  /* 0x003b180701007387 */ /* 0x000fe80000100800 */
[----:B--2---:R0:W-:Y:S04]  /*21a70*/  STL.64 [R1+0x3b10], R4 ;  /* 0x003b100401007387 */ /* 0x0041e80000100a00 */
[----:B0-----:R-:W2:Y:S04]  /*21a80*/  LDL.LU.64 R4, [R1+0xbc0] ;  /* 0x000bc00001047983 */ /* 0x001ea80000300a00 */
[----:B------:R-:W2:Y:S04]  /*21a90*/  LDL.LU.64 R6, [R1+0xbc8] ;  /* 0x000bc80001067983 */ /* 0x000ea80000300a00 */
[----:B--2---:R-:W-:Y:S04]  /*21aa0*/  STL.64 [R1+0x3b30], R6 ;  /* 0x003b300601007387 */ /* 0x004fe80000100a00 */
[----:B------:R0:W-:Y:S04]  /*21ab0*/  STL.64 [R1+0x3b28], R4 ;  /* 0x003b280401007387 */ /* 0x0001e80000100a00 */
[----:B0-----:R-:W4:Y:S04]  /*21ac0*/  LDL.LU.64 R4, [R1+0xbd0] ;  /* 0x000bd00001047983 */ /* 0x001f280000300a00 */
[----:B------:R-:W4:Y:S04]  /*21ad0*/  LDL.LU.64 R6, [R1+0xbd8] ;  /* 0x000bd80001067983 */ /* 0x000f280000300a00 */
[----:B------:R0:W-:Y:S04]  /*21ae0*/  STL [R1+0x3a9c], R10 ;  /* 0x003a9c0a01007387 */ /* 0x0001e80000100800 */
[----:B------:R-:W2:Y:S04]  /*21af0*/  LDL.LU.64 R8, [R1+0xbe0] ;  /* 0x000be00001087983 */ /* 0x000ea80000300a00 */
[----:B0-----:R-:W2:Y:S01]  /*21b00*/  LDL.LU.64 R10, [R1+0xbe8] ;  /* 0x000be800010a7983 */ /* 0x001ea20000300a00 */
[----:B------:R-:W-:Y:S01]  /*21b10*/  IMAD.MOV.U32 R14, RZ, RZ, R24 ;  /* 0x000000ffff0e7224 */ /* 0x000fe200078e0018 */
[----:B--2---:R-:W-:-:S15]  /*21b20*/  HMMA.16816.F32.BF16 R8, R20, R24, R8 ;  /* 0x000000181408723c */ /* 0x004fde0000041808 */
[----:B------:R-:W-:-:S04]  /*21b30*/  NOP ;  /* 0x0000000000007918 */ /* 0x000fc80000000000 */
[----:B------:R-:W-:Y:S04]  /*21b40*/  STL.64 [R1+0xbe0], R8 ;  /* 0x000be00801007387 */ /* 0x000fe80000100a00 */
[----:B------:R0:W-:Y:S02]  /*21b50*/  STL.64 [R1+0xbe8], R10 ;  /* 0x000be80a01007387 */ /* 0x0001e40000100a00 */
[----:B0-----:R-:W-:Y:S02]  /*21b60*/  IMAD.MOV.U32 R11, RZ, RZ, R25 ;  /* 0x000000ffff0b7224 */ /* 0x001fe400078e0019 */
[----:B------:R-:W2:Y:S04]  /*21b70*/  LDL.LU.64 R24, [R1+0xbb0] ;  /* 0x000bb00001187983 */ /* 0x000ea80000300a00 */
[----:B------:R-:W2:Y:S04]  /*21b80*/  LDL.LU.64 R26, [R1+0xbb8] ;  /* 0x000bb800011a7983 */ /* 0x000ea80000300a00 */
[----:B------:R0:W-:Y:S04]  /*21b90*/  STL [R1+0x3aa4], R11 ;  /* 0x003aa40b01007387 */ /* 0x0001e80000100800 */
[----:B------:R-:W2:Y:S04]  /*21ba0*/  LDL.LU.64 R8, [R1+0xba0] ;  /* 0x000ba00001087983 */ /* 0x000ea80000300a00 */
[----:B0-----:R-:W2:Y:S04]  /*21bb0*/  LDL.LU.64 R10, [R1+0xba8] ;  /* 0x000ba800010a7983 */ /* 0x001ea80000300a00 */
[----:B------:R-:W-:Y:S04]  /*21bc0*/  STL [R1+0x3aa0], R14 ;  /* 0x003aa00e01007387 */ /* 0x000fe80000100800 */
[----:B---3--:R0:W-:Y:S04]  /*21bd0*/  STL.64 [R1+0x3af0], R12 ;  /* 0x003af00c01007387 */ /* 0x0081e80000100a00 */
[----:B0-----:R-:W3:Y:S01]  /*21be0*/  LDL.64 R12, [R1+0x20] ;  /* 0x00002000010c7983 */ /* 0x001ee20000100a00 */
[----:B----4-:R-:W-:Y:S01]  /*21bf0*/  HMMA.16816.F32.BF16 R4, R20, R16, R4 ;  /* 0x000000101404723c */ /* 0x010fe20000041804 */
[----:B------:R-:W-:-:S02]  /*21c00*/  IMAD.MOV.U32 R3, RZ, RZ, R16 ;  /* 0x000000ffff037224 */ /* 0x000fc400078e0010 */
[----:B------:R-:W-:Y:S01]  /*21c10*/  IMAD.MOV.U32 R2, RZ, RZ, R17 ;  /* 0x000000ffff027224 */ /* 0x000fe200078e0011 */
[----:B---3--:R0:W-:Y:S04]  /*21c20*/  STL.64 [R1+0x3b00], R12 ;  /* 0x003b000c01007387 */ /* 0x0081e80000100a00 */
[----:B0-----:R-:W3:Y:S11]  /*21c30*/  LDL.64 R12, [R1+0x30] ;  /* 0x00003000010c7983 */ /* 0x001ef60000100a00 */
[----:B------:R-:W-:Y:S04]  /*21c40*/  STL.64 [R1+0xbd0], R4 ;  /* 0x000bd00401007387 */ /* 0x000fe80000100a00 */
[----:B------:R0:W-:Y:S04]  /*21c50*/  STL.64 [R1+0xbd8], R6 ;  /* 0x000bd80601007387 */ /* 0x0001e80000100a00 */
[----:B0-----:R-:W4:Y:S04]  /*21c60*/  LDL.LU.64 R6, [R1+0x3b30] ;  /* 0x003b300001067983 */ /* 0x001f280000300a00 */
[----:B------:R-:W4:Y:S04]  /*21c70*/  LDL.LU.64 R4, [R1+0x3b28] ;  /* 0x003b280001047983 */ /* 0x000f280000300a00 */
[----:B------:R-:W4:Y:S02]  /*21c80*/  LDL.LU.64 R16, [R1+0x3b20] ;  /* 0x003b200001107983 */ /* 0x000f240000300a00 */
[----:B----4-:R-:W-:-:S15]  /*21c90*/  HMMA.16816.F32.BF16 R4, R20, R16, R4 ;  /* 0x000000101404723c */ /* 0x010fde0000041804 */
[----:B------:R-:W-:-:S04]  /*21ca0*/  NOP ;  /* 0x0000000000007918 */ /* 0x000fc80000000000 */
[----:B------:R-:W-:Y:S04]  /*21cb0*/  STL.64 [R1+0xbc0], R4 ;  /* 0x000bc00401007387 */ /* 0x000fe80000100a00 */
[----:B------:R0:W-:Y:S04]  /*21cc0*/  STL.64 [R1+0xbc8], R6 ;  /* 0x000bc80601007387 */ /* 0x0001e80000100a00 */
[----:B0-----:R-:W4:Y:S04]  /*21cd0*/  LDL.LU R7, [R1+0x3b18] ;  /* 0x003b180001077983 */ /* 0x001f280000300800 */
[----:B------:R-:W2:Y:S01]  /*21ce0*/  LDL.LU.64 R4, [R1+0x3b10] ;  /* 0x003b100001047983 */ /* 0x000ea20000300a00 */
[----:B------:R-:W-:-:S02]  /*21cf0*/  IMAD.MOV.U32 R6, RZ, RZ, R16 ;  /* 0x000000ffff067224 */ /* 0x000fc400078e0010 */
[----:B------:R-:W-:Y:S02]  /*21d00*/  IMAD.MOV.U32 R29, RZ, RZ, R17 ;  /* 0x000000ffff1d7224 */ /* 0x000fe400078e0011 */
[----:B------:R-:W3:Y:S04]  /*21d10*/  LDL.LU.64 R16, [R1+0x3b08] ;  /* 0x003b080001107983 */ /* 0x000ee80000300a00 */
[----:B----4-:R-:W-:Y:S04]  /*21d20*/  STL.64 [R1+0x3a90], R6 ;  /* 0x003a900601007387 */ /* 0x010fe80000100a00 */
[----:B--2---:R0:W-:Y:S04]  /*21d30*/  STL.64 [R1+0x3a88], R4 ;  /* 0x003a880401007387 */ /* 0x0041e80000100a00 */
[----:B0-----:R-:W2:Y:S02]  /*21d40*/  LDL.64 R4, [R1+0x50] ;  /* 0x0000500001047983 */ /* 0x001ea40000100a00 */
[----:B--2---:R-:W-:-:S15]  /*21d50*/  HMMA.16816.F32.BF16 R24, R20, R4, R24 ;  /* 0x000000041418723c */ /* 0x004fde0000041818 */
[----:B------:R-:W-:-:S04]  /*21d60*/  NOP ;  /* 0x0000000000007918 */ /* 0x000fc80000000000 */
[----:B------:R-:W-:Y:S04]  /*21d70*/  STL.64 [R1+0xbb0], R24 ;  /* 0x000bb01801007387 */ /* 0x000fe80000100a00 */
[----:B------:R0:W-:Y:S02]  /*21d80*/  STL.64 [R1+0xbb8], R26 ;  /* 0x000bb81a01007387 */ /* 0x0001e40000100a00 */
[----:B0-----:R-:W-:Y:S02]  /*21d90*/  IMAD.MOV.U32 R26, RZ, RZ, R4 ;  /* 0x000000ffff1a7224 */ /* 0x001fe400078e0004 */
[----:B------:R-:W-:Y:S02]  /*21da0*/  IMAD.MOV.U32 R27, RZ, RZ, R5 ;  /* 0x000000ffff1b7224 */ /* 0x000fe400078e0005 */
[----:B---3--:R-:W-:Y:S01]  /*21db0*/  HMMA.16816.F32.BF16 R4, R20, R16, R8 ;  /* 0x000000101404723c */ /* 0x008fe20000041808 */
[----:B------:R-:W-:-:S02]  /*21dc0*/  IMAD.MOV.U32 R24, RZ, RZ, R16 ;  /* 0x000000ffff187224 */ /* 0x000fc400078e0010 */
[----:B------:R-:W-:-:S15]  /*21dd0*/  IMAD.MOV.U32 R25, RZ, RZ, R17 ;  /* 0x000000ffff197224 */ /* 0x000fde00078e0011 */
[----:B------:R-:W-:Y:S01]  /*21de0*/  NOP ;  /* 0x0000000000007918 */ /* 0x000fe20000000000 */
[----:B------:R-:W-:Y:S04]  /*21df0*/  STL.64 [R1+0xba0], R4 ;  /* 0x000ba00401007387 */ /* 0x000fe80000100a00 */
[----:B------:R-:W-:Y:S04]  /*21e00*/  STL.64 [R1+0xba8], R6 ;  /* 0x000ba80601007387 */ /* 0x000fe80000100a00 */
[----:B------:R-:W2:Y:S04]  /*21e10*/  LDL.LU.64 R8, [R1+0xb90] ;  /* 0x000b900001087983 */ /* 0x000ea80000300a00 */
[----:B------:R-:W2:Y:S04]  /*21e20*/  LDL.LU.64 R10, [R1+0xb98] ;  /* 0x000b9800010a7983 */ /* 0x000ea80000300a00 */
[----:B------:R-:W3:Y:S04]  /*21e30*/  LDL.LU.64 R16, [R1+0xb60] ;  /* 0x000b600001107983 */ /* 0x000ee80000300a00 */
[----:B------:R-:W4:Y:S04]  /*21e40*/  LDL.LU.64 R18, [R1+0xb68] ;  /* 0x000b680001127983 */ /* 0x000f280000300a00 */
[----:B----4-:R-:W-:Y:S04]  /*21e50*/  STL.64 [R1+0x3ad8], R18 ;  /* 0x003ad81201007387 */ /* 0x010fe80000100a00 */
[----:B---3--:R0:W-:Y:S04]  /*21e60*/  STL.64 [R1+0x3ad0], R16 ;  /* 0x003ad01001007387 */ /* 0x0081e80000100a00 */
[----:B0-----:R-:W3:Y:S01]  /*21e70*/  LDL.64 R16, [R1+0x10] ;  /* 0x0000100001107983 */ /* 0x001ee20000100a00 */
[----:B--2---:R-:W-:Y:S03]  /*21e80*/  HMMA.16816.F32.BF16 R8, R20, R12, R8 ;  /* 0x0000000c1408723c */ /* 0x004fe60000041808 */
[----:B---3--:R0:W-:Y:S04]  /*21e90*/  STL.64 [R1+0x3af8], R16 ;  /* 0x003af81001007387 */ /* 0x0081e80000100a00 */
[----:B0-----:R-:W2:Y:S04]  /*21ea0*/  LDL.LU.64 R16, [R1+0xb80] ;  /* 0x000b800001107983 */ /* 0x001ea80000300a00 */
[----:B------:R-:W2:Y:S04]  /*21eb0*/  LDL.LU.64 R18, [R1+0xb88] ;  /* 0x000b880001127983 */ /* 0x000ea80000300a00 */
[----:B------:R-:W3:Y:S04]  /*21ec0*/  LDL.LU.64 R4, [R1+0xb50] ;  /* 0x000b500001047983 */ /* 0x000ee80000300a00 */
[----:B------:R-:W4:Y:S01]  /*21ed0*/  LDL.LU.64 R6, [R1+0xb58] ;  /* 0x000b580001067983 */ /* 0x000f220000300a00 */
[----:B------:R-:W-:-:S03]  /*21ee0*/  IMAD.MOV.U32 R0, RZ, RZ, R13 ;  /* 0x000000ffff007224 */ /* 0x000fc600078e000d */
[----:B----4-:R-:W-:Y:S04]  /*21ef0*/  STL.64 [R1+0x3ae8], R6 ;  /* 0x003ae80601007387 */ /* 0x010fe80000100a00 */
[----:B---3--:R0:W-:Y:S04]  /*21f00*/  STL.64 [R1+0x3ae0], R4 ;  /* 0x003ae00401007387 */ /* 0x0081e80000100a00 */
[----:B0-----:R-:W3:Y:S04]  /*21f10*/  LDL.LU.64 R4, [R1+0xb70] ;  /* 0x000b700001047983 */ /* 0x001ee80000300a00 */
[----:B------:R-:W3:Y:S04]  /*21f20*/  LDL.LU.64 R6, [R1+0xb78] ;  /* 0x000b780001067983 */ /* 0x000ee80000300a00 */
[----:B------:R-:W-:Y:S04]  /*21f30*/  STL.64 [R1+0x3a80], R26 ;  /* 0x003a801a01007387 */ /* 0x000fe80000100a00 */
[----:B------:R0:W-:Y:S04]  /*21f40*/  STL.64 [R1+0x3a78], R24 ;  /* 0x003a781801007387 */ /* 0x0001e80000100a00 */
[----:B0-----:R-:W4:Y:S04]  /*21f50*/  LDL.64 R24, [R1] ;  /* 0x0000000001187983 */ /* 0x001f280000100a00 */
[----:B------:R-:W-:Y:S04]  /*21f60*/  STL.64 [R1+0xb90], R8 ;  /* 0x000b900801007387 */ /* 0x000fe80000100a00 */
[----:B------:R0:W-:Y:S02]  /*21f70*/  STL.64 [R1+0xb98], R10 ;  /* 0x000b980a01007387 */ /* 0x0001e40000100a00 */
[----:B0-----:R-:W-:-:S02]  /*21f80*/  IMAD.MOV.U32 R10, RZ, RZ, R12 ;  /* 0x000000ffff0a7224 */ /* 0x001fc400078e000c */
[----:B------:R-:W2:Y:S02]  /*21f90*/  LDL.LU.64 R12, [R1+0x3b00] ;  /* 0x003b0000010c7983 */ /* 0x000ea40000300a00 */
[----:B--2---:R-:W-:-:S15]  /*21fa0*/  HMMA.16816.F32.BF16 R16, R20, R12, R16 ;  /* 0x0000000c1410723c */ /* 0x004fde0000041810 */
[----:B------:R-:W-:-:S04]  /*21fb0*/  NOP ;  /* 0x0000000000007918 */ /* 0x000fc80000000000 */
[----:B------:R0:W-:Y:S04]  /*21fc0*/  STL.64 [R1+0xb80], R16 ;  /* 0x000b801001007387 */ /* 0x0001e80000100a00 */
[----:B------:R-:W-:Y:S04]  /*21fd0*/  STL.64 [R1+0xb88], R18 ;  /* 0x000b881201007387 */ /* 0x000fe80000100a00 */
[----:B0-----:R-:W3:Y:S01]  /*21fe0*/  LDL.LU.64 R16, [R1+0x3af8] ;  /* 0x003af80001107983 */ /* 0x001ee20000300a00 */
[----:B------:R-:W-:Y:S02]  /*21ff0*/  IMAD.MOV.U32 R11, RZ, RZ, R12 ;  /* 0x000000ffff0b7224 */ /* 0x000fe400078e000c */
[----:B------:R-:W-:-:S02]  /*22000*/  IMAD.MOV.U32 R14, RZ, RZ, R13 ;  /* 0x000000ffff0e7224 */ /* 0x000fc400078e000d */
[----:B------:R-:W2:Y:S01]  /*22010*/  LDL.LU.64 R12, [R1+0x3af0] ;  /* 0x003af000010c7983 */ /* 0x000ea20000300a00 */
[----:B---3--:R-:W-:Y:S01]  /*22020*/  HMMA.16816.F32.BF16 R4, R20, R16, R4 ;  /* 0x000000101404723c */ /* 0x008fe20000041804 */
[----:B------:R-:W-:Y:S02]  /*22030*/  IMAD.MOV.U32 R8, RZ, RZ, R16 ;  /* 0x000000ffff087224 */ /* 0x000fe400078e0010 */
[----:B------:R-:W-:-:S15]  /*22040*/  IMAD.MOV.U32 R9, RZ, RZ, R17 ;  /* 0x000000ffff097224 */ /* 0x000fde00078e0011 */
[----:B------:R-:W-:Y:S01]  /*22050*/  NOP ;  /* 0x0000000000007918 */ /* 0x000fe20000000000 */
[----:B------:R-:W-:Y:S04]  /*22060*/  STL.64 [R1+0xb70], R4 ;  /* 0x000b700401007387 */ /* 0x000fe80000100a00 */
[----:B------:R0:W-:Y:S04]  /*22070*/  STL.64 [R1+0xb78], R6 ;  /* 0x000b780601007387 */ /* 0x0001e80000100a00 */
[----:B0-----:R-:W3:Y:S04]  /*22080*/  LDL.LU.64 R6, [R1+0x3ae8] ;  /* 0x003ae80001067983 */ /* 0x001ee80000300a00 */
[----:B------:R-:W3:Y:S04]  /*22090*/  LDL.LU.64 R4, [R1+0x3ae0] ;  /* 0x003ae00001047983 */ /* 0x000ee80000300a00 */
[----:B------:R-:W4:Y:S04]  /*220a0*/  LDL.LU.64 R18, [R1+0x3ad8] ;  /* 0x003ad80001127983 */ /* 0x000f280000300a00 */
[----:B------:R-:W4:Y:S04]  /*220b0*/  LDL.LU.64 R16, [R1+0x3ad0] ;  /* 0x003ad00001107983 */ /* 0x000f280000300a00 */
[----:B------:R-:W-:Y:S04]  /*220c0*/  STL.64 [R1+0x3ab8], R10 ;  /* 0x003ab80a01007387 */ /* 0x000fe80000100a00 */
[----:B------:R0:W-:Y:S04]  /*220d0*/  STL.64 [R1+0x3ab0], R8 ;  /* 0x003ab00801007387 */ /* 0x0001e80000100a00 */
[----:B0-----:R-:W2:Y:S04]  /*220e0*/  LDL.LU.64 R8, [R1+0xb40] ;  /* 0x000b400001087983 */ /* 0x001ea80000300a00 */
[----:B------:R-:W2:Y:S01]  /*220f0*/  LDL.LU.64 R10, [R1+0xb48] ;  /* 0x000b4800010a7983 */ /* 0x000ea20000300a00 */
[----:B----4-:R-:W-:-:S15]  /*22100*/  HMMA.16816.F32.BF16 R16, R20, R24, R16 ;  /* 0x000000181410723c */ /* 0x010fde0000041810 */
[----:B------:R-:W-:-:S04]  /*22110*/  NOP ;  /* 0x0000000000007918 */ /* 0x000fc80000000000 */
[----:B------:R-:W-:Y:S04]  /*22120*/  STL.64 [R1+0xb60], R16 ;  /* 0x000b601001007387 */ /* 0x000fe80000100a00 */
[----:B------:R0:W-:Y:S04]  /*22130*/  STL.64 [R1+0xb68], R18 ;  /* 0x000b681201007387 */ /* 0x0001e80000100a00 */
[----:B0-----:R-:W4:Y:S04]  /*22140*/  LDL.LU.64 R18, [R1+0x3ac8] ;  /* 0x003ac80001127983 */ /* 0x001f280000300a00 */
[----:B------:R-:W3:Y:S01]  /*22150*/  LDL.LU.64 R16, [R1+0x3ac0] ;  /* 0x003ac00001107983 */ /* 0x000ee20000300a00 */
[----:B------:R-:W-:-:S02]  /*22160*/  IMAD.MOV.U32 R28, RZ, RZ, R24 ;  /* 0x000000ffff1c7224 */ /* 0x000fc400078e0018 */
[----:B------:R-:W-:Y:S01]  /*22170*/  IMAD.MOV.U32 R15, RZ, RZ, R25 ;  /* 0x000000ffff0f7224 */ /* 0x000fe200078e0019 */
[C---:B--2---:R-:W-:Y:S08]  /*22180*/  HMMA.16816.F32.BF16 R8, R20.reuse, R12, R8 ;  /* 0x0000000c1408723c */ /* 0x044ff00000041808 */
[----:B---3--:R-:W-:Y:S01]  /*22190*/  HMMA.16816.F32.BF16 R24, R20, R16, R4 ;  /* 0x000000101418723c */ /* 0x008fe20000041804 */
[----:B------:R-:W2:Y:S04]  /*221a0*/  LDL.LU.64 R4, [R1+0xb30] ;  /* 0x000b300001047983 */ /* 0x000ea80000300a00 */
[----:B------:R-:W2:-:S14]  /*221b0*/  LDL.LU.64 R6, [R1+0xb38] ;  /* 0x000b380001067983 */ /* 0x000e9c0000300a00 */
[----:B------:R0:W-:Y:S04]  /*221c0*/  STL.64 [R1+0xb50], R24 ;  /* 0x000b501801007387 */ /* 0x0001e80000100a00 */
[----:B------:R1:W-:Y:S04]  /*221d0*/  STL.64 [R1+0xb58], R26 ;  /* 0x000b581a01007387 */ /* 0x0003e80000100a00 */
[----:B0-----:R-:W3:Y:S04]  /*221e0*/  LDL.LU.64 R24, [R1+0x4f0] ;  /* 0x0004f00001187983 */ /* 0x001ee80000300a00 */
[----:B-1----:R-:W3:Y:S04]  /*221f0*/  LDL.LU.64 R26, [R1+0x4f8] ;  /* 0x0004f800011a7983 */ /* 0x002ee80000300a00 */
[----:B----4-:R-:W-:Y:S04]  /*22200*/  STL.64 [R1+0x3980], R18 ;  /* 0x0039801201007387 */ /* 0x010fe80000100a00 */
[----:B------:R0:W-:Y:S04]  /*22210*/  STL.64 [R1+0x3978], R16 ;  /* 0x0039781001007387 */ /* 0x0001e80000100a00 */
[----:B0-----:R-:W4:Y:S04]  /*22220*/  LDL.64 R16, [R1+0xb0] ;  /* 0x0000b00001107983 */ /* 0x001f280000100a00 */
[----:B------:R-:W-:Y:S04]  /*22230*/  STL.64 [R1+0xb40], R8 ;  /* 0x000b400801007387 */ /* 0x000fe80000100a00 */
[----:B------:R0:W-:Y:S04]  /*22240*/  STL.64 [R1+0xb48], R10 ;  /* 0x000b480a01007387 */ /* 0x0001e80000100a00 */
[----:B0-----:R-:W2:Y:S04]  /*22250*/  LDL.LU.64 R10, [R1+0x3ab8] ;  /* 0x003ab800010a7983 */ /* 0x001ea80000300a00 */
[----:B------:R-:W2:Y:S04]  /*22260*/  LDL.LU.64 R8, [R1+0x3ab0] ;  /* 0x003ab00001087983 */ /* 0x000ea80000300a00 */
[----:B------:R2:W-:Y:S02]  /*22270*/  STL.64 [R1+0x3988], R12 ;  /* 0x0039880c01007387 */ /* 0x0005e40000100a00 */
[----:B--2---:R-:W-:-:S02]  /*22280*/  IMAD.MOV.U32 R12, RZ, RZ, R8 ;  /* 0x000000ffff0c7224 */ /* 0x004fc400078e0008 */
[----:B------:R-:W-:Y:S01]  /*22290*/  IMAD.MOV.U32 R13, RZ, RZ, R9 ;  /* 0x000000ffff0d7224 */ /* 0x000fe200078e0009 */
[----:B------:R-:W2:Y:S04]  /*222a0*/  LDL.LU R8, [R1+0x3aac] ;  /* 0x003aac0001087983 */ /* 0x000ea80000300800 */
[----:B------:R-:W2:Y:S04]  /*222b0*/  LDL.LU R9, [R1+0x3aa8] ;  /* 0x003aa80001097983 */ /* 0x000ea80000300800 */
[----:B------:R0:W-:Y:S02]  /*222c0*/  STL.64 [R1+0x3998], R12 ;  /* 0x0039980c01007387 */ /* 0x0001e40000100a00 */
[----:B0-----:R-:W-:-:S02]  /*222d0*/  IMAD.MOV.U32 R12, RZ, RZ, R11 ;  /* 0x000000ffff0c7224 */ /* 0x001fc400078e000b */
[----:B------:R-:W-:Y:S01]  /*222e0*/  IMAD.MOV.U32 R13, RZ, RZ, R14 ;  /* 0x000000ffff0d7224 */ /* 0x000fe200078e000e */
[----:B------:R-:W3:Y:S04]  /*222f0*/  LDL.LU R11, [R1+0x3aa4] ;  /* 0x003aa400010b7983 */ /* 0x000ee80000300800 */
[----:B------:R-:W3:Y:S04]  /*22300*/  LDL.LU R14, [R1+0x3aa0] ;  /* 0x003aa000010e7983 */ /* 0x000ee80000300800 */
[----:B------:R0:W-:Y:S02]  /*22310*/  STL.64 [R1+0x39b0], R12 ;  /* 0x0039b00c01007387 */ /* 0x0001e40000100a00 */
[----:B0-----:R-:W-:-:S02]  /*22320*/  IMAD.MOV.U32 R12, RZ, RZ, R10 ;  /* 0x000000ffff0c7224 */ /* 0x001fc400078e000a */
[----:B------:R-:W-:Y:S01]  /*22330*/  IMAD.MOV.U32 R13, RZ, RZ, R0 ;  /* 0x000000ffff0d7224 */ /* 0x000fe200078e0000 */
[----:B------:R-:W3:Y:S04]  /*22340*/  LDL.LU R10, [R1+0x3a9c] ;  /* 0x003a9c00010a7983 */ /* 0x000ee80000300800 */
[----:B------:R-:W3:Y:S04]  /*22350*/  LDL.LU R0, [R1+0x3a98] ;  /* 0x003a980001007983 */ /* 0x000ee80000300800 */
[----:B------:R-:W-:Y:S01]  /*22360*/  STL.64 [R1+0x39c8], R12 ;  /* 0x0039c80c01007387 */ /* 0x000fe20000100a00 */
[----:B--2---:R-:W-:-:S15]  /*22370*/  HMMA.16816.F32.BF16 R4, R20, R8, R4 ;  /* 0x000000081404723c */ /* 0x004fde0000041804 */
[----:B------:R-:W-:-:S04]  /*22380*/  NOP ;  /* 0x0000000000007918 */ /* 0x000fc80000000000 */
[----:B------:R-:W-:Y:S04]  /*22390*/  STL.64 [R1+0xb30], R4 ;  /* 0x000b300401007387 */ /* 0x000fe80000100a00 */
[----:B------:R0:W-:Y:S04]  /*223a0*/  STL.64 [R1+0xb38], R6 ;  /* 0x000b380601007387 */ /* 0x0001e80000100a00 */
[----:B0-----:R-:W2:Y:S04]  /*223b0*/  LDL.LU.64 R6, [R1+0x3a90] ;  /* 0x003a900001067983 */ /* 0x001ea80000300a00 */
[----:B------:R-:W3:Y:S04]  /*223c0*/  LDL.LU.64 R4, [R1+0x3a88] ;  /* 0x003a880001047983 */ /* 0x000ee80000300a00 */
[----:B------:R-:W-:Y:S01]  /*223d0*/  STL.64 [R1+0x3970], R8 ;  /* 0x0039700801007387 */ /* 0x000fe20000100a00 */
[----:B---3--:R-:W-:Y:S03]  /*223e0*/  HMMA.16816.F32.BF16 R20, R20, R4, R24 ;  /* 0x000000041414723c */ /* 0x008fe60000041818 */
[----:B------:R-:W3:Y:S04]  /*223f0*/  LDL.LU.64 R26, [R1+0x3a80] ;  /* 0x003a8000011a7983 */ /* 0x000ee80000300a00 */
[----:B------:R-:W2:-:S12]  /*22400*/  LDL.LU.64 R24, [R1+0x3a78] ;  /* 0x003a780001187983 */ /* 0x000e980000300a00 */
[----:B------:R0:W-:Y:S04]  /*22410*/  STL.64 [R1+0x4f0], R20 ;  /* 0x0004f01401007387 */ /* 0x0001e80000100a00 */
[----:B------:R1:W-:Y:S04]  /*22420*/  STL.64 [R1+0x4f8], R22 ;  /* 0x0004f81601007387 */ /* 0x0003e80000100a00 */
[----:B0-----:R-:W4:Y:S04]  /*22430*/  LDL.LU.64 R20, [R1+0x1000] ;  /* 0x0010000001147983 */ /* 0x001f280000300a00 */
[----:B-1----:R-:W4:Y:S01]  /*22440*/  LDL.LU.64 R22, [R1+0x1008] ;  /* 0x0010080001167983 */ /* 0x002f220000300a00 */
[----:B--2---:R-:W-:-:S02]  /*22450*/  IMAD.MOV.U32 R12, RZ, RZ, R24 ;  /* 0x000000ffff0c7224 */ /* 0x004fc400078e0018 */
[----:B------:R-:W-:Y:S01]  /*22460*/  IMAD.MOV.U32 R13, RZ, RZ, R25 ;  /* 0x000000ffff0d7224 */ /* 0x000fe200078e0019 */
[----:B------:R-:W4:Y:S04]  /*22470*/  LDL.LU R24, [R1+0x3a70] ;  /* 0x003a700001187983 */ /* 0x000f280000300800 */
[----:B------:R-:W4:Y:S01]  /*22480*/  LDL.LU R25, [R1+0x3a6c] ;  /* 0x003a6c0001197983 */ /* 0x000f220000300800 */
[----:B---3--:R-:W-:Y:S02]  /*22490*/  IMAD.MOV.U32 R8, RZ, RZ, R26 ;  /* 0x000000ffff087224 */ /* 0x008fe400078e001a */
[----:B------:R-:W-:Y:S01]  /*224a0*/  IMAD.MOV.U32 R9, RZ, RZ, R27 ;  /* 0x000000ffff097224 */ /* 0x000fe200078e001b */
[----:B------:R-:W-:Y:S04]  /*224b0*/  STL.64 [R1+0x39e0], R12 ;  /* 0x0039e00c01007387 */ /* 0x000fe80000100a00 */
[----:B------:R-:W4:Y:S04]  /*224c0*/  LDL.LU R26, [R1+0x3a68] ;  /* 0x003a6800011a7983 */ /* 0x000f280000300800 */
[----:B------:R-:W4:Y:S04]  /*224d0*/  LDL.LU R27, [R1+0x3a64] ;  /* 0x003a6400011b7983 */ /* 0x000f280000300800 */
[----:B------:R0:W-:Y:S02]  /*224e0*/  STL.64 [R1+0x39e8], R8 ;  /* 0x0039e80801007387 */ /* 0x0001e40000100a00 */
[----:B0-----:R-:W-:-:S02]  /*224f0*/  IMAD.MOV.U32 R8, RZ, RZ, R6 ;  /* 0x000000ffff087224 */ /* 0x001fc400078e0006 */
[----:B------:R-:W-:Y:S01]  /*22500*/  IMAD.MOV.U32 R9, RZ, RZ, R29 ;  /* 0x000000ffff097224 */ /* 0x000fe200078e001d */
[----:B------:R-:W2:Y:S04]  /*22510*/  LDL.LU R6, [R1+0x3a60] ;  /* 0x003a600001067983 */ /* 0x000ea80000300800 */
[----:B------:R0:W-:Y:S04]  /*22520*/  STL.64 [R1+0x3a00], R8 ;  /* 0x003a000801007387 */ /* 0x0001e80000100a00 */
[----:B------:R1:W-:Y:S01]  /*22530*/  STL.64 [R1+0x3968], R4 ;  /* 0x0039680401007387 */ /* 0x0003e20000100a00 */
[----:B0-----:R-:W-:-:S02]  /*22540*/  IMAD.MOV.U32 R8, RZ, RZ, R3 ;  /* 0x000000ffff087224 */ /* 0x001fc400078e0003 */
[----:B------:R-:W-:Y:S02]  /*22550*/  IMAD.MOV.U32 R9, RZ, RZ, R2 ;  /* 0x000000ffff097224 */ /* 0x000fe400078e0002 */
[----:B-1----:R-:W-:Y:S02]  /*22560*/  IMAD.MOV.U32 R4, RZ, RZ, R28 ;  /* 0x000000ffff047224 */ /* 0x002fe400078e001c */
[----:B------:R-:W-:Y:S01]  /*22570*/  IMAD.MOV.U32 R5, RZ, RZ, R15 ;  /* 0x000000ffff057224 */ /* 0x000fe200078e000f */
[----:B------:R0:W-:Y:S04]  /*22580*/  STL.64 [R1+0x3a18], R8 ;  /* 0x003a180801007387 */ /* 0x0001e80000100a00 */
[----:B------:R-:W-:Y:S01]  /*22590*/  STL.64 [R1+0x3990], R4 ;  /* 0x0039900401007387 */ /* 0x000fe20000100a00 */
[----:B0-----:R-:W-:-:S02]  /*225a0*/  IMAD.MOV.U32 R8, RZ, RZ, R14 ;  /* 0x000000ffff087224 */ /* 0x001fc400078e000e */
[----:B------:R-:W-:Y:S01]  /*225b0*/  IMAD.MOV.U32 R9, RZ, RZ, R11 ;  /* 0x000000ffff097224 */ /* 0x000fe200078e000b */
[----:B----4-:R-:W-:-:S15]  /*225c0*/  HMMA.16816.F32.BF16 R20, R24, R16, R20 ;  /* 0x000000101814723c */ /* 0x010fde0000041814 */
[----:B------:R-:W-:-:S04]  /*225d0*/  NOP ;  /* 0x0000000000007918 */ /* 0x000fc80000000000 */
[----:B------:R-:W-:Y:S04]  /*225e0*/  STL.64 [R1+0x1000], R20 ;  /* 0x0010001401007387 */ /* 0x000fe80000100a00 */
[----:B------:R-:W-:Y:S04]  /*225f0*/  STL.64 [R1+0x1008], R22 ;  /* 0x0010081601007387 */ /* 0x000fe80000100a00 */
[----:B------:R0:W-:Y:S02]  /*22600*/  STL.64 [R1+0x3a30], R8 ;  /* 0x003a300801007387 */ /* 0x0001e40000100a00 */
[----:B0-----:R-:W-:-:S02]  /*22610*/  IMAD.MOV.U32 R8, RZ, RZ, R10 ;  /* 0x000000ffff087224 */ /* 0x001fc400078e000a */
[----:B------:R-:W-:-:S05]  /*22620*/  IMAD.MOV.U32 R9, RZ, RZ, R7 ;  /* 0x000000ffff097224 */ /* 0x000fca00078e0007 */
[----:B------:R-:W-:Y:S04]  /*22630*/  STL.64 [R1+0x3a48], R8 ;  /* 0x003a480801007387 */ /* 0x000fe80000100a00 */
[----:B------:R-:W3:Y:S04]  /*22640*/  LDL.LU.64 R12, [R1+0x460] ;  /* 0x00046000010c7983 */ /* 0x000ee80000300a00 */
[----:B------:R-:W4:Y:S04]  /*22650*/  LDL.LU.64 R14, [R1+0x468] ;  /* 0x00046800010e7983 */ /* 0x000f280000300a00 */
[----:B----4-:R-:W-:Y:S04]  /*22660*/  STL.64 [R1+0x39f8], R14 ;  /* 0x0039f80e01007387 */ /* 0x010fe80000100a00 */
[----:B---3--:R0:W-:Y:S04]  /*22670*/  STL.64 [R1+0x39f0], R12 ;  /* 0x0039f00c01007387 */ /* 0x0081e80000100a00 */
[----:B0-----:R-:W3:Y:S04]  /*22680*/  LDL.LU.64 R12, [R1+0x470] ;  /* 0x00047000010c7983 */ /* 0x001ee80000300a00 */
        /* <DEDUP_REMOVED lines=12> */
[----:B------:R-:W4:Y:S01]  /*22750*/  LDL.LU.64 R14, [R1+0x4a8] ;  /* 0x0004a800010e7983 */ /* 0x000f220000300a00 */
[----:B--2---:R-:W-:-:S03]  /*22760*/  IMAD.MOV.U32 R8, RZ, RZ, R6 ;  /* 0x000000ffff087224 */ /* 0x004fc600078e0006 */
[----:B----4-:R-:W-:Y:S04]  /*22770*/  STL.64 [R1+0x3a58], R14 ;  /* 0x003a580e01007387 */ /* 0x010fe80000100a00 */
[----:B---3--:R0:W-:Y:S04]  /*22780*/  STL.64 [R1+0x3a50], R12 ;  /* 0x003a500c01007387 */ /* 0x0081e80000100a00 */
[----:B0-----:R-:W2:Y:S04]  /*22790*/  LDL.LU.64 R12, [R1+0x4b0] ;  /* 0x0004b000010c7983 */ /* 0x001ea80000300a00 */
[----:B------:R-:W2:Y:S04]  /*227a0*/  LDL.LU.64 R14, [R1+0x4b8] ;  /* 0x0004b800010e7983 */ /* 0x000ea80000300a00 */
[----:B------:R-:W3:Y:S04]  /*227b0*/  LDL.LU.64 R4, [R1+0x420] ;  /* 0x0004200001047983 */ /* 0x000ee80000300a00 */
[----:B------:R-:W4:Y:S04]  /*227c0*/  LDL.LU.64 R6, [R1+0x428] ;  /* 0x0004280001067983 */ /* 0x000f280000300a00 */
[----:B----4-:R-:W-:Y:S04]  /*227d0*/  STL.64 [R1+0x39a8], R6 ;  /* 0x0039a80601007387 */ /* 0x010fe80000100a00 */
[----:B---3--:R0:W-:Y:S04]  /*227e0*/  STL.64 [R1+0x39a0], R4 ;  /* 0x0039a00401007387 */ /* 0x0081e80000100a00 */
[----:B0-----:R-:W3:Y:S04]  /*227f0*/  LDL.LU.64 R4, [R1+0x430] ;  /* 0x0004300001047983 */ /* 0x001ee80000300a00 */
[----:B------:R-:W4:Y:S01]  /*22800*/  LDL.LU.64 R6, [R1+0x438] ;  /* 0x0004380001067983 */ /* 0x000f220000300a00 */
[----:B------:R-:W-:-:S03]  /*22810*/  IMAD.MOV.U32 R9, RZ, RZ, R0 ;  /* 0x000000ffff097224 */ /* 0x000fc600078e0000 */
[----:B----4-:R-:W-:Y:S04]  /*22820*/  STL.64 [R1+0x39c0], R6 ;  /* 0x0039c00601007387 */ /* 0x010fe80000100a00 */
[----:B---3--:R0:W-:Y:S04]  /*22830*/  STL.64 [R1+0x39b8], R4 ;  /* 0x0039b80401007387 */ /* 0x0081e80000100a00 */
[----:B0-----:R-:W3:Y:S04]  /*22840*/  LDL.LU.64 R4, [R1+0x440] ;  /* 0x0004400001047983 */ /* 0x001ee80000300a00 */
[----:B------:R-:W4:Y:S01]  /*22850*/  LDL.LU.64 R6, [R1+0x448] ;  /* 0x0004480001067983 */ /* 0x000f220000300a00 */
[----:B--2---:R-:W-:Y:S01]  /*22860*/  HMMA.16816.F32.BF16 R8, R24, R8, R12 ;  /* 0x000000081808723c */ /* 0x004fe2000004180c */
[----:B------:R-:W-:-:S02]  /*22870*/  IMAD.MOV.U32 R3, RZ, RZ, R16 ;  /* 0x000000ffff037224 */ /* 0x000fc400078e0010 */
[----:B------:R-:W-:Y:S01]  /*22880*/  IMAD.MOV.U32 R2, RZ, RZ, R17 ;  /* 0x000000ffff027224 */ /* 0x000fe200078e0011 */
[----:B----4-:R-:W-:Y:S04]  /*22890*/  STL.64 [R1+0x39d8], R6 ;  /* 0x0039d80601007387 */ /* 0x010fe80000100a00 */
[----:B---3--:R0:W-:Y:S04]  /*228a0*/  STL.64 [R1+0x39d0], R4 ;  /* 0x0039d00401007387 */ /* 0x0081e80000100a00 */
[----:B0-----:R-:W2:Y:S04]  /*228b0*/  LDL.LU.64 R4, [R1+0x450] ;  /* 0x0004500001047983 */ /* 0x001ea80000300a00 */
[----:B------:R-:W2:Y:S04]  /*228c0*/  LDL.LU.64 R6, [R1+0x458] ;  /* 0x0004580001067983 */ /* 0x000ea80000300a00 */
[----:B------:R-:W3:Y:S04]  /*228d0*/  LDL.LU.64 R16, [R1+0x410] ;  /* 0x0004100001107983 */ /* 0x000ee80000300a00 */
[----:B------:R-:W3:Y:S04]  /*228e0*/  LDL.LU.64 R18, [R1+0x418] ;  /* 0x0004180001127983 */ /* 0x000ee80000300a00 */
[----:B------:R-:W4:Y:S04]  /*228f0*/  LDL.LU.64 R20, [R1+0x400] ;  /* 0x0004000001147983 */ /* 0x000f280000300a00 */
[----:B------:R-:W4:Y:S04]  /*22900*/  LDL.LU.64 R22, [R1+0x408] ;  /* 0x0004080001167983 */ /* 0x000f280000300a00 */
[----:B------:R-:W2:Y:S04]  /*22910*/  LDL R0, [R1+0x1a74] ;  /* 0x001a740001007983 */ /* 0x000ea80000100800 */
[----:B------:R-:W2:Y:S04]  /*22920*/  LDL.LU.64 R14, [R1+0x3a58] ;  /* 0x003a5800010e7983 */ /* 0x000ea80000300a00 */
[----:B------:R-:W2:Y:S04]  /*22930*/  LDL.LU.64 R12, [R1+0x3a50] ;  /* 0x003a5000010c7983 */ /* 0x000ea80000300a00 */
[----:B------:R0:W-:Y:S04]  /*22940*/  STL.64 [R1+0x4b0], R8 ;  /* 0x0004b00801007387 */ /* 0x0001e80000100a00 */
[----:B------:R2:W-:Y:S04]  /*22950*/  STL.64 [R1+0x4b8], R10 ;  /* 0x0004b80a01007387 */ /* 0x0005e80000100a00 */
[----:B0-----:R-:W2:Y:S02]  /*22960*/  LDL.LU.64 R8, [R1+0x3a48] ;  /* 0x003a480001087983 */ /* 0x001ea40000300a00 */
[----:B--2---:R-:W-:Y:S02]  /*22970*/  HMMA.16816.F32.BF16 R8, R24, R8, R12 ;  /* 0x000000081808723c */ /* 0x004fe4000004180c */
[----:B------:R-:W2:Y:S04]  /*22980*/  LDL.LU.64 R14, [R1+0x3a40] ;  /* 0x003a4000010e7983 */ /* 0x000ea80000300a00 */
[----:B------:R-:W2:-:S13]  /*22990*/  LDL.LU.64 R12, [R1+0x3a38] ;  /* 0x003a3800010c7983 */ /* 0x000e9a0000300a00 */
        /* <DEDUP_REMOVED lines=22> */
[----:B------:R-:W2:-:S15]  /*22b00*/  LDL.LU.64 R12, [R1+0x39e0] ;  /* 0x0039e000010c7983 */ /* 0x000e9e0000300a00 */
[----:B------:R-:W-:Y:S02]  /*22b10*/  NOP ;  /* 0x0000000000007918 */ /* 0x000fe40000000000 */
[----:B------:R0:W-:Y:S04]  /*22b20*/  STL.64 [R1+0x460], R8 ;  /* 0x0004600801007387 */ /* 0x0001e80000100a00 */
[----:B------:R1:W-:Y:S04]  /*22b30*/  STL.64 [R1+0x468], R10 ;  /* 0x0004680a01007387 */ /* 0x0003e80000100a00 */
[----:B0-----:R-:W3:Y:S04]  /*22b40*/  LDL.LU.64 R8, [R1+0x3f0] ;  /* 0x0003f00001087983 */ /* 0x001ee80000300a00 */
[----:B-1----:R-:W3:Y:S01]  /*22b50*/  LDL.LU.64 R10, [R1+0x3f8] ;  /* 0x0003f800010a7983 */ /* 0x002ee20000300a00 */
[----:B--2---:R-:W-:Y:S03]  /*22b60*/  HMMA.16816.F32.BF16 R12, R24, R12, R4 ;  /* 0x0000000c180c723c */ /* 0x004fe60000041804 */
[----:B------:R-:W2:Y:S04]  /*22b70*/  LDL.LU.64 R6, [R1+0x39d8] ;  /* 0x0039d80001067983 */ /* 0x000ea80000300a00 */
[----:B------:R-:W2:-:S12]  /*22b80*/  LDL.LU.64 R4, [R1+0x39d0] ;  /* 0x0039d00001047983 */ /* 0x000e980000300a00 */
        /* <DEDUP_REMOVED lines=16> */
[----:B------:R-:W3:-:S15]  /*22c90*/  LDL.LU.64 R4, [R1+0x3990] ;  /* 0x0039900001047983 */ /* 0x000ede0000300a00 */
[----:B------:R-:W-:Y:S02]  /*22ca0*/  NOP ;  /* 0x0000000000007918 */ /* 0x000fe40000000000 */
[----:B------:R0:W-:Y:S04]  /*22cb0*/  STL.64 [R1+0x420], R12 ;  /* 0x0004200c01007387 */ /* 0x0001e80000100a00 */
[----:B------:R-:W-:Y:S04]  /*22cc0*/  STL.64 [R1+0x428], R14 ;  /* 0x0004280e01007387 */ /* 0x000fe80000100a00 */
[----:B0-----:R-:W2:Y:S01]  /*22cd0*/  LDL.LU.64 R12, [R1+0x3988] ;  /* 0x00398800010c7983 */ /* 0x001ea20000300a00 */
[----:B---3--:R-:W-:Y:S03]  /*22ce0*/  HMMA.16816.F32.BF16 R4, R24, R4, R16 ;  /* 0x000000041804723c */ /* 0x008fe60000041810 */
[----:B------:R-:W3:Y:S04]  /*22cf0*/  LDL.LU.64 R18, [R1+0x3980] ;  /* 0x0039800001127983 */ /* 0x000ee80000300a00 */
[----:B------:R-:W4:-:S12]  /*22d00*/  LDL.LU.64 R16, [R1+0x3978] ;  /* 0x0039780001107983 */ /* 0x000f180000300a00 */
[----:B------:R0:W-:Y:S04]  /*22d10*/  STL.64 [R1+0x410], R4 ;  /* 0x0004100401007387 */ /* 0x0001e80000100a00 */
[----:B------:R1:W-:Y:S04]  /*22d20*/  STL.64 [R1+0x418], R6 ;  /* 0x0004180601007387 */ /* 0x0003e80000100a00 */
[----:B0-----:R-:W2:Y:S04]  /*22d30*/  LDL.LU.64 R4, [R1+0x3e0] ;  /* 0x0003e00001047983 */ /* 0x001ea80000300a00 */
[----:B-1----:R-:W2:Y:S01]  /*22d40*/  LDL.LU.64 R6, [R1+0x3e8] ;  /* 0x0003e80001067983 */ /* 0x002ea20000300a00 */
[----:B----4-:R-:W-:-:S15]  /*22d50*/  HMMA.16816.F32.BF16 R20, R24, R16, R20 ;  /* 0x000000101814723c */ /* 0x010fde0000041814 */
[----:B------:R-:W-:-:S04]  /*22d60*/  NOP ;  /* 0x0000000000007918 */ /* 0x000fc80000000000 */
[----:B------:R0:W-:Y:S04]  /*22d70*/  STL.64 [R1+0x400], R20 ;  /* 0x0004001401007387 */ /* 0x0001e80000100a00 */
[----:B------:R1:W-:Y:S04]  /*22d80*/  STL.64 [R1+0x408], R22 ;  /* 0x0004081601007387 */ /* 0x0003e80000100a00 */
[----:B0-----:R-:W4:Y:S04]  /*22d90*/  LDL.LU.64 R20, [R1+0xf0] ;  /* 0x0000f00001147983 */ /* 0x001f280000300a00 */
[----:B-1----:R-:W4:Y:S04]  /*22da0*/  LDL.LU.64 R22, [R1+0xf8] ;  /* 0x0000f80001167983 */ /* 0x002f280000300a00 */
[----:B---3--:R-:W-:Y:S04]  /*22db0*/  STL.64 [R1+0x38e0], R18 ;  /* 0x0038e01201007387 */ /* 0x008fe80000100a00 */
[----:B------:R0:W-:Y:S04]  /*22dc0*/  STL.64 [R1+0x38d8], R16 ;  /* 0x0038d81001007387 */ /* 0x0001e80000100a00 */
[----:B0-----:R-:W3:Y:S01]  /*22dd0*/  LDL.64 R16, [R1+0xa0] ;  /* 0x0000a00001107983 */ /* 0x001ee20000100a00 */
[----:B--2---:R-:W-:Y:S03]  /*22de0*/  HMMA.16816.F32.BF16 R8, R24, R12, R8 ;  /* 0x0000000c1808723c */ /* 0x004fe60000041808 */
[----:B---3--:R-:W-:-:S15]  /*22df0*/  STL.64 [R1+0x3958], R16 ;  /* 0x0039581001007387 */ /* 0x008fde0000100a00 */
[----:B------:R-:W-:Y:S01]  /*22e00*/  NOP ;  /* 0x0000000000007918 */ /* 0x000fe20000000000 */
[----:B------:R0:W-:Y:S04]  /*22e10*/  STL.64 [R1+0x3f0], R8 ;  /* 0x0003f00801007387 */ /* 0x0001e80000100a00 */
[----:B------:R-:W-:Y:S04]  /*22e20*/  STL.64 [R1+0x3f8], R10 ;  /* 0x0003f80a01007387 */ /* 0x000fe80000100a00 */
[----:B0-----:R-:W2:Y:S04]  /*22e30*/  LDL.LU.64 R8, [R1+0x3970] ;  /* 0x0039700001087983 */ /* 0x001ea80000300a00 */
[----:B------:R-:W-:Y:S04]  /*22e40*/  STL [R1+0x38d0], R12 ;  /* 0x0038d00c01007387 */ /* 0x000fe80000100800 */
[----:B------:R0:W-:Y:S04]  /*22e50*/  STL [R1+0x38cc], R13 ;  /* 0x0038cc0d01007387 */ /* 0x0001e80000100800 */
[----:B0-----:R-:W3:Y:S01]  /*22e60*/  LDL.64 R12, [R1+0x90] ;  /* 0x00009000010c7983 */ /* 0x001ee20000100a00 */
[----:B--2---:R-:W-:Y:S03]  /*22e70*/  HMMA.16816.F32.BF16 R4, R24, R8, R4 ;  /* 0x000000081804723c */ /* 0x004fe60000041804 */
[----:B---3--:R0:W-:Y:S04]  /*22e80*/  STL.64 [R1+0x3960], R12 ;  /* 0x0039600c01007387 */ /* 0x0081e80000100a00 */
[----:B0-----:R-:W2:Y:S04]  /*22e90*/  LDL.LU.64 R12, [R1+0x10a0] ;  /* 0x0010a000010c7983 */ /* 0x001ea80000300a00 */
[----:B------:R-:W2:Y:S08]  /*22ea0*/  LDL.LU.64 R14, [R1+0x10a8] ;  /* 0x0010a800010e7983 */ /* 0x000eb00000300a00 */
[----:B------:R0:W-:Y:S04]  /*22eb0*/  STL.64 [R1+0x3e0], R4 ;  /* 0x0003e00401007387 */ /* 0x0001e80000100a00 */
[----:B------:R-:W-:Y:S04]  /*22ec0*/  STL.64 [R1+0x3e8], R6 ;  /* 0x0003e80601007387 */ /* 0x000fe80000100a00 */
[----:B0-----:R-:W4:Y:S04]  /*22ed0*/  LDL.LU.64 R4, [R1+0x3968] ;  /* 0x0039680001047983 */ /* 0x001f280000300a00 */
[----:B------:R-:W-:Y:S04]  /*22ee0*/  STL [R1+0x38c4], R8 ;  /* 0x0038c40801007387 */ /* 0x000fe80000100800 */
[----:B------:R0:W-:Y:S04]  /*22ef0*/  STL [R1+0x38c0], R9 ;  /* 0x0038c00901007387 */ /* 0x0001e80000100800 */
[----:B0-----:R-:W3:Y:S04]  /*22f00*/  LDL.LU.64 R8, [R1+0xea0] ;  /* 0x000ea00001087983 */ /* 0x001ee80000300a00 */
[----:B------:R-:W3:Y:S01]  /*22f10*/  LDL.LU.64 R10, [R1+0xea8] ;  /* 0x000ea800010a7983 */ /* 0x000ee20000300a00 */
[----:B------:R-:W-:-:S02]  /*22f20*/  IMAD.MOV.U32 R16, RZ, RZ, R3 ;  /* 0x000000ffff107224 */ /* 0x000fc400078e0003 */
[----:B------:R-:W-:Y:S01]  /*22f30*/  IMAD.MOV.U32 R17, RZ, RZ, R2 ;  /* 0x000000ffff117224 */ /* 0x000fe200078e0002 */
[----:B----4-:R-:W-:Y:S01]  /*22f40*/  HMMA.16816.F32.BF16 R20, R24, R4, R20 ;  /* 0x000000041814723c */ /* 0x010fe20000041814 */
[----:B------:R-:W0:-:S15]  /*22f50*/  LDSM.16.MT88.4 R24, [R0+UR6+0x80] ;  /* 0x000080060018783b */ /* 0x000e1e0008004200 */
[----:B------:R-:W-:-:S03]  /*22f60*/  NOP ;  /* 0x0000000000007918 */ /* 0x000fc60000000000 */
[----:B------:R-:W-:Y:S04]  /*22f70*/  STL.64 [R1+0xf0], R20 ;  /* 0x0000f01401007387 */ /* 0x000fe80000100a00 */
[----:B------:R-:W-:Y:S04]  /*22f80*/  STL.64 [R1+0xf8], R22 ;  /* 0x0000f81601007387 */ /* 0x000fe80000100a00 */
[----:B------:R-:W2:Y:S04]  /*22f90*/  LDSM.16.MT88.4 R20, [R0+UR6] ;  /* 0x000000060014783b */ /* 0x000ea80008004200 */
[----:B0-----:R-:W-:Y:S04]  /*22fa0*/  STL [R1+0x38b8], R24 ;  /* 0x0038b81801007387 */ /* 0x001fe80000100800 */
[----:B------:R0:W-:Y:S04]  /*22fb0*/  STL [R1+0x38a4], R25 ;  /* 0x0038a41901007387 */ /* 0x0001e80000100800 */
[----:B------:R-:W-:Y:S04]  /*22fc0*/  STL [R1+0x38a0], R26 ;  /* 0x0038a01a01007387 */ /* 0x000fe80000100800 */
[----:B------:R1:W-:Y:S04]  /*22fd0*/  STL [R1+0x389c], R27 ;  /* 0x00389c1b01007387 */ /* 0x0003e80000100800 */
[----:B0-----:R-:W4:Y:S04]  /*22fe0*/  LDL.LU.64 R24, [R1+0xfa0] ;  /* 0x000fa00001187983 */ /* 0x001f280000300a00 */
[----:B-1----:R-:W4:Y:S01]  /*22ff0*/  LDL.LU.64 R26, [R1+0xfa8] ;  /* 0x000fa800011a7983 */ /* 0x002f220000300a00 */
[----:B--2---:R-:W-:Y:S03]  /*23000*/  HMMA.16816.F32.BF16 R16, R20, R16, R12 ;  /* 0x000000101410723c */ /* 0x004fe6000004180c */
[----:B------:R-:W-:Y:S04]  /*23010*/  STL [R1+0x3898], R0 ;  /* 0x0038980001007387 */ /* 0x000fe80000100800 */
[----:B------:R-:W3:-:S12]  /*23020*/  LDL.LU.64 R12, [R1+0x3960] ;  /* 0x00396000010c7983 */ /* 0x000ed80000300a00 */
[----:B------:R0:W-:Y:S04]  /*23030*/  STL.64 [R1+0x10a0], R16 ;  /* 0x0010a01001007387 */ /* 0x0001e80000100a00 */
[----:B------:R-:W-:Y:S04]  /*23040*/  STL.64 [R1+0x10a8], R18 ;  /* 0x0010a81201007387 */ /* 0x000fe80000100a00 */
[----:B0-----:R-:W4:Y:S02]  /*23050*/  LDL.LU.64 R16, [R1+0x3958] ;  /* 0x0039580001107983 */ /* 0x001f240000300a00 */
[----:B----4-:R-:W-:Y:S01]  /*23060*/  HMMA.16816.F32.BF16 R24, R20, R16, R24 ;  /* 0x000000101418723c */ /* 0x010fe20000041818 */
[----:B------:R-:W-:-:S02]  /*23070*/  IMAD.MOV.U32 R7, RZ, RZ, R16 ;  /* 0x000000ffff077224 */ /* 0x000fc400078e0010 */
[----:B------:R-:W-:-:S15]  /*23080*/  IMAD.MOV.U32 R6, RZ, RZ, R17 ;  /* 0x000000ffff067224 */ /* 0x000fde00078e0011 */
[----:B------:R-:W-:Y:S01]  /*23090*/  NOP ;  /* 0x0000000000007918 */ /* 0x000fe20000000000 */
[----:B------:R-:W-:Y:S04]  /*230a0*/  STL.64 [R1+0xfa0], R24 ;  /* 0x000fa01801007387 */ /* 0x000fe80000100a00 */
[----:B------:R-:W-:Y:S04]  /*230b0*/  STL.64 [R1+0xfa8], R26 ;  /* 0x000fa81a01007387 */ /* 0x000fe80000100a00 */
[----:B------:R-:W2:Y:S04]  /*230c0*/  LDL.64 R16, [R1] ;  /* 0x0000000001107983 */ /* 0x000ea80000100a00 */
[----:B--2---:R-:W-:Y:S04]  /*230d0*/  STL.64 [R1+0x38f8], R16 ;  /* 0x0038f81001007387 */ /* 0x004fe80000100a00 */
[----:B------:R-:W-:Y:S04]  /*230e0*/  STL.64 [R1+0x38b0], R6 ;  /* 0x0038b00601007387 */ /* 0x000fe80000100a00 */
[----:B------:R0:W-:Y:S04]  /*230f0*/  STL.64 [R1+0x38a8], R4 ;  /* 0x0038a80401007387 */ /* 0x0001e80000100a00 */
[----:B0-----:R-:W2:Y:S01]  /*23100*/  LDL.64 R4, [R1+0x50] ;  /* 0x0000500001047983 */ /* 0x001ea20000100a00 */
[----:B---3--:R-:W-:Y:S03]  /*23110*/  HMMA.16816.F32.BF16 R16, R20, R12, R8 ;  /* 0x0000000c1410723c */ /* 0x008fe60000041808 */
[----:B--2---:R0:W-:Y:S04]  /*23120*/  STL.64 [R1+0x3938], R4 ;  /* 0x0039380401007387 */ /* 0x0041e80000100a00 */
[----:B0-----:R-:W2:Y:S01]  /*23130*/  LDL.64 R4, [R1+0x70] ;  /* 0x0000700001047983 */ /* 0x001ea20000100a00 */
[----:B------:R-:W-:-:S02]  /*23140*/  IMAD.MOV.U32 R11, RZ, RZ, R12 ;  /* 0x000000ffff0b7224 */ /* 0x000fc400078e000c */
[----:B------:R-:W-:Y:S01]  /*23150*/  IMAD.MOV.U32 R10, RZ, RZ, R13 ;  /* 0x000000ffff0a7224 */ /* 0x000fe200078e000d */
[----:B--2---:R0:W-:Y:S04]  /*23160*/  STL.64 [R1+0x3950], R4 ;  /* 0x0039500401007387 */ /* 0x0041e80000100a00 */
[----:B0-----:R-:W2:Y:S04]  /*23170*/  LDL.64 R4, [R1+0x80] ;  /* 0x0000800001047983 */ /* 0x001ea80000100a00 */
        /* <DEDUP_REMOVED lines=8> */
[----:B0-----:R-:W3:Y:S04]  /*23200*/  LDL.LU.64 R24, [R1+0xe80] ;  /* 0x000e800001187983 */ /* 0x001ee80000300a00 */
[----:B------:R-:W3:Y:S04]  /*23210*/  LDL.LU.64 R26, [R1+0xe88] ;  /* 0x000e8800011a7983 */ /* 0x000ee80000300a00 */
[----:B------:R-:W4:Y:S04]  /*23220*/  LDL.64 R16, [R1+0x10] ;  /* 0x0000100001107983 */ /* 0x000f280000100a00 */
[----:B----4-:R0:W-:Y:S04]  /*23230*/  STL.64 [R1+0x3908], R16 ;  /* 0x0039081001007387 */ /* 0x0101e80000100a00 */
[----:B0-----:R-:W4:Y:S01]  /*23240*/  LDL.64 R16, [R1+0x20] ;  /* 0x0000200001107983 */ /* 0x001f220000100a00 */
[----:B--2---:R-:W-:Y:S03]  /*23250*/  HMMA.16816.F32.BF16 R12, R20, R4, R12 ;  /* 0x00000004140c723c */ /* 0x004fe6000004180c */
[----:B----4-:R0:W-:Y:S04]  /*23260*/  STL.64 [R1+0x3920], R16 ;  /* 0x0039201001007387 */ /* 0x0101e80000100a00 */
[----:B0-----:R-:W2:Y:S04]  /*23270*/  LDL.64 R16, [R1+0x30] ;  /* 0x0000300001107983 */ /* 0x001ea80000100a00 */
[----:B--2---:R0:W-:Y:S04]  /*23280*/  STL.64 [R1+0x3928], R16 ;  /* 0x0039281001007387 */ /* 0x0041e80000100a00 */
[----:B0-----:R-:W2:Y:S04]  /*23290*/  LDL.64 R16, [R1+0x40] ;  /* 0x0000400001107983 */ /* 0x001ea80000100a00 */
[----:B------:R-:W-:Y:S04]  /*232a0*/  STL [R1+0x38c8], R10 ;  /* 0x0038c80a01007387 */ /* 0x000fe80000100800 */
[----:B------:R-:W-:Y:S04]  /*232b0*/  STL [R1+0x38bc], R11 ;  /* 0x0038bc0b01007387 */ /* 0x000fe80000100800 */
[----:B------:R-:W4:Y:S04]  /*232c0*/  LDL.64 R8, [R1+0x60] ;  /* 0x0000600001087983 */ /* 0x000f280000100a00 */
[----:B------:R-:W-:Y:S04]  /*232d0*/  STL.64 [R1+0xe90], R12 ;  /* 0x000e900c01007387 */ /* 0x000fe80000100a00 */
[----:B------:R0:W-:Y:S02]  /*232e0*/  STL.64 [R1+0xe98], R14 ;  /* 0x000e980e01007387 */ /* 0x0001e40000100a00 */
[----:B0-----:R-:W-:-:S02]  /*232f0*/  IMAD.MOV.U32 R15, RZ, RZ, R4 ;  /* 0x000000ffff0f7224 */ /* 0x001fc400078e0004 */
[----:B------:R-:W-:Y:S02]  /*23300*/  IMAD.MOV.U32 R14, RZ, RZ, R5 ;  /* 0x000000ffff0e7224 */ /* 0x000fe400078e0005 */
[----:B------:R-:W3:Y:S04]  /*23310*/  LDL.LU.64 R4, [R1+0x3950] ;  /* 0x0039500001047983 */ /* 0x000ee80000300a00 */
[----:B------:R-:W-:Y:S04]  /*23320*/  STL [R1+0x38d4], R15 ;  /* 0x0038d40f01007387 */ /* 0x000fe80000100800 */
[----:B------:R0:W-:Y:S04]  /*23330*/  STL [R1+0x3900], R14 ;  /* 0x0039000e01007387 */ /* 0x0001e80000100800 */
[----:B------:R-:W4:Y:S04]  /*23340*/  LDL.LU.64 R12, [R1+0xe70] ;  /* 0x000e7000010c7983 */ /* 0x000f280000300a00 */
[----:B0-----:R-:W4:Y:S01]  /*23350*/  LDL.LU.64 R14, [R1+0xe78] ;  /* 0x000e7800010e7983 */ /* 0x001f220000300a00 */
[----:B---3--:R-:W-:Y:S01]  /*23360*/  HMMA.16816.F32.BF16 R24, R20, R4, R24 ;  /* 0x000000041418723c */ /* 0x008fe20000041818 */
[----:B------:R-:W-:-:S02]  /*23370*/  IMAD.MOV.U32 R3, RZ, RZ, R4 ;  /* 0x000000ffff037224 */ /* 0x000fc400078e0004 */
[----:B------:R-:W-:-:S15]  /*23380*/  IMAD.MOV.U32 R2, RZ, RZ, R5 ;  /* 0x000000ffff027224 */ /* 0x000fde00078e0005 */
[----:B------:R-:W-:Y:S01]  /*23390*/  NOP ;  /* 0x0000000000007918 */ /* 0x000fe20000000000 */
[----:B------:R-:W-:Y:S04]  /*233a0*/  STL.64 [R1+0xe80], R24 ;  /* 0x000e801801007387 */ /* 0x000fe80000100a00 */
[----:B------:R0:W-:Y:S04]  /*233b0*/  STL.64 [R1+0xe88], R26 ;  /* 0x000e881a01007387 */ /* 0x0001e80000100a00 */
[----:B0-----:R-:W3:Y:S04]  /*233c0*/  LDL.LU.64 R26, [R1+0x3948] ;  /* 0x00394800011a7983 */ /* 0x001ee80000300a00 */
[----:B------:R-:W3:Y:S04]  /*233d0*/  LDL.LU.64 R24, [R1+0x3940] ;  /* 0x0039400001187983 */ /* 0x000ee80000300a00 */
[----:B------:R-:W3:Y:S01]  /*233e0*/  LDL.LU.64 R4, [R1+0x3938] ;  /* 0x0039380001047983 */ /* 0x000ee20000300a00 */
[----:B----4-:R-:W-:Y:S01]  /*233f0*/  HMMA.16816.F32.BF16 R12, R20, R8, R12 ;  /* 0x00000008140c723c */ /* 0x010fe2000004180c */
[----:B------:R-:W-:-:S02]  /*23400*/  IMAD.MOV.U32 R29, RZ, RZ, R8 ;  /* 0x000000ffff1d7224 */ /* 0x000fc400078e0008 */
[----:B------:R-:W-:-:S15]  /*23410*/  IMAD.MOV.U32 R28, RZ, RZ, R9 ;  /* 0x000000ffff1c7224 */ /* 0x000fde00078e0009 */
[----:B------:R-:W-:Y:S01]  /*23420*/  NOP ;  /* 0x0000000000007918 */ /* 0x000fe20000000000 */
[----:B------:R-:W-:Y:S04]  /*23430*/  STL.64 [R1+0xe70], R12 ;  /* 0x000e700c01007387 */ /* 0x000fe80000100a00 */
[----:B------:R-:W-:Y:S01]  /*23440*/  STL.64 [R1+0xe78], R14 ;  /* 0x000e780e01007387 */ /* 0x000fe20000100a00 */
[----:B---3--:R-:W-:Y:S01]  /*23450*/  HMMA.16816.F32.BF16 R8, R20, R4, R24 ;  /* 0x000000041408723c */ /* 0x008fe20000041818 */
[----:B------:R-:W-:-:S15]  /*23460*/  IMAD.MOV.U32 R27, RZ, RZ, R4 ;  /* 0x000000ffff1b7224 */ /* 0x000fde00078e0004 */
[----:B------:R-:W-:-:S03]  /*23470*/  NOP ;  /* 0x0000000000007918 */ /* 0x000fc60000000000 */
[----:B------:R-:W-:Y:S04]  /*23480*/  STL.64 [R1+0xe60], R8 ;  /* 0x000e600801007387 */ /* 0x000fe80000100a00 */
[----:B------:R-:W-:Y:S04]  /*23490*/  STL.64 [R1+0xe68], R10 ;  /* 0x000e680a01007387 */ /* 0x000fe80000100a00 */
[----:B------:R0:W-:Y:S04]  /*234a0*/  STL [R1+0x3930], R27 ;  /* 0x0039301b01007387 */ /* 0x0001e80000100800 */
[----:B------:R-:W2:Y:S04]  /*234b0*/  LDL.LU.64 R24, [R1+0xe50] ;  /* 0x000e500001187983 */ /* 0x000ea80000300a00 */
[----:B0-----:R-:W2:Y:S04]  /*234c0*/  LDL.LU.64 R26, [R1+0xe58] ;  /* 0x000e5800011a7983 */ /* 0x001ea80000300a00 */
[----:B------:R-:W3:Y:S04]  /*234d0*/  LDL.LU.64 R8, [R1+0xe40] ;  /* 0x000e400001087983 */ /* 0x000ee80000300a00 */
[----:B------:R-:W3:Y:S04]  /*234e0*/  LDL.LU.64 R10, [R1+0xe48] ;  /* 0x000e4800010a7983 */ /* 0x000ee80000300a00 */
[----:B------:R-:W4:Y:S04]  /*234f0*/  LDL.LU.64 R12, [R1+0xe20] ;  /* 0x000e2000010c7983 */ /* 0x000f280000300a00 */
[----:B------:R-:W2:Y:S01]  /*23500*/  LDL.LU.64 R14, [R1+0xe28] ;  /* 0x000e2800010e7983 */ /* 0x000ea20000300a00 */
[----:B------:R-:W-:-:S03]  /*23510*/  IMAD.MOV.U32 R0, RZ, RZ, R5 ;  /* 0x000000ffff007224 */ /* 0x000fc600078e0005 */
[----:B--2---:R-:W-:Y:S04]  /*23520*/  STL.64 [R1+0x3918], R14 ;  /* 0x0039180e01007387 */ /* 0x004fe80000100a00 */
[----:B----4-:R0:W-:Y:S04]  /*23530*/  STL.64 [R1+0x3910], R12 ;  /* 0x0039100c01007387 */ /* 0x0101e80000100a00 */
[----:B0-----:R-:W2:Y:S04]  /*23540*/  LDL.LU.64 R12, [R1+0xe30] ;  /* 0x000e3000010c7983 */ /* 0x001ea80000300a00 */
[----:B------:R-:W2:Y:S04]  /*23550*/  LDL.LU.64 R14, [R1+0xe38] ;  /* 0x000e3800010e7983 */ /* 0x000ea80000300a00 */
[----:B------:R-:W4:Y:S04]  /*23560*/  LDL.LU.64 R4, [R1+0xe00] ;  /* 0x000e000001047983 */ /* 0x000f280000300a00 */
[----:B------:R-:W2:Y:S01]  /*23570*/  LDL.LU.64 R6, [R1+0xe08] ;  /* 0x000e080001067983 */ /* 0x000ea20000300a00 */
[----:B------:R-:W-:Y:S03]  /*23580*/  HMMA.16816.F32.BF16 R24, R20, R16, R24 ;  /* 0x000000101418723c */ /* 0x000fe60000041818 */
[----:B--2---:R-:W-:Y:S04]  /*23590*/  STL.64 [R1+0x38f0], R6 ;  /* 0x0038f00601007387 */ /* 0x004fe80000100a00 */
[----:B----4-:R0:W-:Y:S04]  /*235a0*/  STL.64 [R1+0x38e8], R4 ;  /* 0x0038e80401007387 */ /* 0x0101e80000100a00 */
[----:B0-----:R-:W2:Y:S04]  /*235b0*/  LDL.LU.64 R4, [R1+0xe10] ;  /* 0x000e100001047983 */ /* 0x001ea80000300a00 */
[----:B------:R-:W2:Y:S04]  /*235c0*/  LDL.LU.64 R6, [R1+0xe18] ;  /* 0x000e180001067983 */ /* 0x000ea80000300a00 */
[----:B------:R0:W-:Y:S04]  /*235d0*/  STL.64 [R1+0xe50], R24 ;  /* 0x000e501801007387 */ /* 0x0001e80000100a00 */
[----:B------:R1:W-:Y:S01]  /*235e0*/  STL.64 [R1+0xe58], R26 ;  /* 0x000e581a01007387 */ /* 0x0003e20000100a00 */
[----:B0-----:R-:W-:-:S03]  /*235f0*/  IMAD.MOV.U32 R25, RZ, RZ, R16 ;  /* 0x000000ffff197224 */ /* 0x001fc600078e0010 */
[----:B-1----:R-:W4:Y:S01]  /*23600*/  LDL.LU R27, [R1+0x3930] ;  /* 0x00393000011b7983 */ /* 0x002f220000300800 */
[----:B------:R-:W-:-:S03]  /*23610*/  IMAD.MOV.U32 R26, RZ, RZ, R17 ;  /* 0x000000ffff1a7224 */ /* 0x000fc600078e0011 */
[----:B------:R-:W3:Y:S02]  /*23620*/  LDL.LU.64 R16, [R1+0x3928] ;  /* 0x0039280001107983 */ /* 0x000ee40000300a00 */
[----:B---3--:R-:W-:Y:S01]  /*23630*/  HMMA.16816.F32.BF16 R8, R20, R16, R8 ;  /* 0x000000101408723c */ /* 0x008fe20000041808 */
[----:B------:R-:W-:-:S15]  /*23640*/  IMAD.MOV.U32 R24, RZ, RZ, R17 ;  /* 0x000000ffff187224 */ /* 0x000fde00078e0011 */
[----:B------:R-:W-:-:S03]  /*23650*/  NOP ;  /* 0x0000000000007918 */ /* 0x000fc60000000000 */
[----:B------:R-:W-:Y:S04]  /*23660*/  STL.64 [R1+0xe40], R8 ;  /* 0x000e400801007387 */ /* 0x000fe80000100a00 */
[----:B------:R0:W-:Y:S02]  /*23670*/  STL.64 [R1+0xe48], R10 ;  /* 0x000e480a01007387 */ /* 0x0001e40000100a00 */
[----:B0-----:R-:W-:Y:S02]  /*23680*/  IMAD.MOV.U32 R11, RZ, RZ, R16 ;  /* 0x000000ffff0b7224 */ /* 0x001fe400078e0010 */
[----:B------:R-:W3:Y:S02]  /*23690*/  LDL.LU.64 R16, [R1+0x3920] ;  /* 0x0039200001107983 */ /* 0x000ee40000300a00 */
        /* <DEDUP_REMOVED lines=8> */
[----:B------:R-:W3:Y:S02]  /*23720*/  LDL.LU.64 R16, [R1+0x3908] ;  /* 0x0039080001107983 */ /* 0x000ee40000300a00 */
[----:B---3--:R-:W-:Y:S01]  /*23730*/  HMMA.16816.F32.BF16 R12, R20, R16, R12 ;  /* 0x00000010140c723c */ /* 0x008fe2000004180c */
[----:B------:R-:W-:-:S15]  /*23740*/  IMAD.MOV.U32 R10, RZ, RZ, R17 ;  /* 0x000000ffff0a7224 */ /* 0x000fde00078e0011 */
[----:B------:R-:W-:-:S03]  /*23750*/  NOP ;  /* 0x0000000000007918 */ /* 0x000fc60000000000 */
[----:B------:R0:W-:Y:S04]  /*23760*/  STL.64 [R1+0xe20], R12 ;  /* 0x000e200c01007387 */ /* 0x0001e80000100a00 */
[----:B------:R1:W-:Y:S01]  /*23770*/  STL.64 [R1+0xe28], R14 ;  /* 0x000e280e01007387 */ /* 0x0003e20000100a00 */
[----:B0-----:R-:W-:-:S03]  /*23780*/  IMAD.MOV.U32 R13, RZ, RZ, R16 ;  /* 0x000000ffff0d7224 */ /* 0x001fc600078e0010 */
[----:B-1----:R-:W3:Y:S04]  /*23790*/  LDL.LU R14, [R1+0x3900] ;  /* 0x00390000010e7983 */ /* 0x002ee80000300800 */
[----:B------:R-:W2:Y:S02]  /*237a0*/  LDL.LU.64 R16, [R1+0x38f8] ;  /* 0x0038f80001107983 */ /* 0x000ea40000300a00 */
[----:B--2---:R-:W-:Y:S01]  /*237b0*/  HMMA.16816.F32.BF16 R4, R20, R16, R4 ;  /* 0x000000101404723c */ /* 0x004fe20000041804 */
[----:B------:R-:W-:Y:S02]  /*237c0*/  IMAD.MOV.U32 R15, RZ, RZ, R16 ;  /* 0x000000ffff0f7224 */ /* 0x000fe400078e0010 */
[----:B------:R-:W-:-:S15]  /*237d0*/  IMAD.MOV.U32 R12, RZ, RZ, R17 ;  /* 0x000000ffff0c7224 */ /* 0x000fde00078e0011 */
[----:B------:R-:W-:Y:S01]  /*237e0*/  NOP ;  /* 0x0000000000007918 */ /* 0x000fe20000000000 */
[----:B------:R-:W-:Y:S04]  /*237f0*/  STL.64 [R1+0xe10], R4 ;  /* 0x000e100401007387 */ /* 0x000fe80000100a00 */
[----:B------:R0:W-:Y:S04]  /*23800*/  STL.64 [R1+0xe18], R6 ;  /* 0x000e180601007387 */ /* 0x0001e80000100a00 */
[----:B0-----:R-:W2:Y:S04]  /*23810*/  LDL.LU.64 R6, [R1+0x38f0] ;  /* 0x0038f00001067983 */ /* 0x001ea80000300a00 */
[----:B------:R-:W2:Y:S04]  /*23820*/  LDL.LU.64 R4, [R1+0x38e8] ;  /* 0x0038e80001047983 */ /* 0x000ea80000300a00 */
[----:B------:R-:W2:Y:S04]  /*23830*/  LDL.LU.64 R18, [R1+0x38e0] ;  /* 0x0038e00001127983 */ /* 0x000ea80000300a00 */
[----:B------:R-:W2:Y:S02]  /*23840*/  LDL.LU.64 R16, [R1+0x38d8] ;  /* 0x0038d80001107983 */ /* 0x000ea40000300a00 */
[----:B--2---:R-:W-:-:S15]  /*23850*/  HMMA.16816.F32.BF16 R4, R20, R16, R4 ;  /* 0x000000101404723c */ /* 0x004fde0000041804 */
[----:B------:R-:W-:-:S04]  /*23860*/  NOP ;  /* 0x0000000000007918 */ /* 0x000fc80000000000 */
[----:B------:R0:W-:Y:S04]  /*23870*/  STL.64 [R1+0xe00], R4 ;  /* 0x000e000401007387 */ /* 0x0001e80000100a00 */
[----:B------:R1:W-:Y:S04]  /*23880*/  STL.64 [R1+0xe08], R6 ;  /* 0x000e080601007387 */ /* 0x0003e80000100a00 */
[----:B0-----:R-:W2:Y:S04]  /*23890*/  LDL.LU.64 R4, [R1+0xde0] ;  /* 0x000de00001047983 */ /* 0x001ea80000300a00 */
[----:B-1----:R-:W2:Y:S04]  /*238a0*/  LDL.LU.64 R6, [R1+0xde8] ;  /* 0x000de80001067983 */ /* 0x002ea80000300a00 */
[----:B------:R-:W-:Y:S04]  /*238b0*/  STL.64 [R1+0x37b8], R18 ;  /* 0x0037b81201007387 */ /* 0x000fe80000100a00 */
[----:B------:R0:W-:Y:S02]  /*238c0*/  STL.64 [R1+0x37b0], R16 ;  /* 0x0037b01001007387 */ /* 0x0001e40000100a00 */
[----:B0-----:R-:W-:-:S02]  /*238d0*/  IMAD.MOV.U32 R16, RZ, RZ, R15 ;  /* 0x000000ffff107224 */ /* 0x001fc400078e000f */
[----:B------:R-:W-:Y:S01]  /*238e0*/  IMAD.MOV.U32 R17, RZ, RZ, R12 ;  /* 0x000000ffff117224 */ /* 0x000fe200078e000c */
[----:B------:R-:W2:Y:S04]  /*238f0*/  LDL.LU R15, [R1+0x38d4] ;  /* 0x0038d400010f7983 */ /* 0x000ea80000300800 */
[----:B------:R-:W2:Y:S04]  /*23900*/  LDL.LU R12, [R1+0x38d0] ;  /* 0x0038d000010c7983 */ /* 0x000ea80000300800 */
        /* <DEDUP_REMOVED lines=10> */
[----:B------:R0:W-:Y:S04]  /*239b0*/  STL.64 [R1+0x37f8], R16 ;  /* 0x0037f81001007387 */ /* 0x0001e80000100a00 */
[----:B0-----:R-:W3:Y:S04]  /*239c0*/  LDL.LU.64 R16, [R1+0xdf0] ;  /* 0x000df00001107983 */ /* 0x001ee80000300a00 */
[----:B------:R-:W3:Y:S01]  /*239d0*/  LDL.LU.64 R18, [R1+0xdf8] ;  /* 0x000df80001127983 */ /* 0x000ee20000300a00 */
[C---:B--2---:R-:W-:Y:S08]  /*239e0*/  HMMA.16816.F32.BF16 R4, R20.reuse, R8, R4 ;  /* 0x000000081404723c */ /* 0x044ff00000041804 */
[----:B---3--:R-:W-:-:S15]  /*239f0*/  HMMA.16816.F32.BF16 R16, R20, R12, R16 ;  /* 0x0000000c1410723c */ /* 0x008fde0000041810 */
[----:B------:R-:W-:-:S04]  /*23a00*/  NOP ;  /* 0x0000000000007918 */ /* 0x000fc80000000000 */
[----:B------:R0:W-:Y:S04]  /*23a10*/  STL.64 [R1+0xdf0], R16 ;  /* 0x000df01001007387 */ /* 0x0001e80000100a00 */
[----:B------:R-:W-:Y:S01]  /*23a20*/  STL.64 [R1+0xdf8], R18 ;  /* 0x000df81201007387 */ /* 0x000fe20000100a00 */
[----:B0-----:R-:W-:Y:S02]  /*23a30*/  IMAD.MOV.U32 R16, RZ, RZ, R11 ;  /* 0x000000ffff107224 */ /* 0x001fe400078e000b */
[----:B------:R-:W-:Y:S01]  /*23a40*/  IMAD.MOV.U32 R17, RZ, RZ, R24 ;  /* 0x000000ffff117224 */ /* 0x000fe200078e0018 */
[----:B------:R-:W2:Y:S04]  /*23a50*/  LDL.LU R11, [R1+0x38bc] ;  /* 0x0038bc00010b7983 */ /* 0x000ea80000300800 */
[----:B------:R-:W3:Y:S04]  /*23a60*/  LDL.LU R24, [R1+0x38b8] ;  /* 0x0038b80001187983 */ /* 0x000ee80000300800 */
[----:B------:R0:W-:Y:S04]  /*23a70*/  STL.64 [R1+0x3810], R16 ;  /* 0x0038101001007387 */ /* 0x0001e80000100a00 */
[----:B0-----:R-:W2:Y:S04]  /*23a80*/  LDL.LU.64 R16, [R1+0x870] ;  /* 0x0008700001107983 */ /* 0x001ea80000300a00 */
[----:B------:R-:W2:Y:S04]  /*23a90*/  LDL.LU.64 R18, [R1+0x878] ;  /* 0x0008780001127983 */ /* 0x000ea80000300a00 */
[----:B------:R-:W-:Y:S04]  /*23aa0*/  STL.64 [R1+0x37a8], R12 ;  /* 0x0037a80c01007387 */ /* 0x000fe80000100a00 */
[----:B------:R-:W-:Y:S04]  /*23ab0*/  STL.64 [R1+0xde0], R4 ;  /* 0x000de00401007387 */ /* 0x000fe80000100a00 */
[----:B------:R0:W-:Y:S04]  /*23ac0*/  STL.64 [R1+0xde8], R6 ;  /* 0x000de80601007387 */ /* 0x0001e80000100a00 */
[----:B0-----:R-:W2:Y:S04]  /*23ad0*/  LDL.LU.64 R6, [R1+0x38b0] ;  /* 0x0038b00001067983 */ /* 0x001ea80000300a00 */
[----:B------:R-:W2:Y:S04]  /*23ae0*/  LDL.LU.64 R4, [R1+0x38a8] ;  /* 0x0038a80001047983 */ /* 0x000ea80000300a00 */
[----:B------:R-:W-:Y:S01]  /*23af0*/  STL.64 [R1+0x37a0], R8 ;  /* 0x0037a00801007387 */ /* 0x000fe20000100a00 */
[----:B--2---:R-:W-:Y:S01]  /*23b00*/  HMMA.16816.F32.BF16 R20, R20, R4, R16 ;  /* 0x000000041414723c */ /* 0x004fe20000041810 */
[----:B------:R-:W-:-:S02]  /*23b10*/  IMAD.MOV.U32 R16, RZ, RZ, R25 ;  /* 0x000000ffff107224 */ /* 0x000fc400078e0019 */
[----:B------:R-:W-:Y:S01]  /*23b20*/  IMAD.MOV.U32 R17, RZ, RZ, R26 ;  /* 0x000000ffff117224 */ /* 0x000fe200078e001a */
[----:B------:R-:W3:-:S15]  /*23b30*/  LDL.LU R25, [R1+0x38a4] ;  /* 0x0038a40001197983 */ /* 0x000ede0000300800 */
[----:B------:R4:W-:Y:S04]  /*23b40*/  STL.64 [R1+0x870], R20 ;  /* 0x0008701401007387 */ /* 0x0009e80000100a00 */
[----:B------:R-:W-:Y:S04]  /*23b50*/  STL.64 [R1+0x878], R22 ;  /* 0x0008781601007387 */ /* 0x000fe80000100a00 */
[----:B------:R-:W3:Y:S04]  /*23b60*/  LDL.LU R26, [R1+0x38a0] ;  /* 0x0038a000011a7983 */ /* 0x000ee80000300800 */
[----:B------:R0:W-:Y:S01]  /*23b70*/  STL.64 [R1+0x3828], R16 ;  /* 0x0038281001007387 */ /* 0x0001e20000100a00 */
[----:B----4-:R-:W-:-:S02]  /*23b80*/  IMAD.MOV.U32 R20, RZ, RZ, R27 ;  /* 0x000000ffff147224 */ /* 0x010fc400078e001b */
[----:B------:R-:W-:Y:S01]  /*23b90*/  IMAD.MOV.U32 R21, RZ, RZ, R0 ;  /* 0x000000ffff157224 */ /* 0x000fe200078e0000 */
[----:B0-----:R-:W3:Y:S04]  /*23ba0*/  LDL.64 R16, [R1+0xb0] ;  /* 0x0000b00001107983 */ /* 0x001ee80000100a00 */
[----:B------:R-:W3:Y:S04]  /*23bb0*/  LDL.LU R27, [R1+0x389c] ;  /* 0x00389c00011b7983 */ /* 0x000ee80000300800 */
[----:B------:R-:W2:Y:S04]  /*23bc0*/  LDL.LU R0, [R1+0x3898] ;  /* 0x0038980001007983 */ /* 0x000ea80000300800 */
[----:B------:R0:W-:Y:S02]  /*23bd0*/  STL.64 [R1+0x3830], R20 ;  /* 0x0038301401007387 */ /* 0x0001e40000100a00 */
[----:B0-----:R-:W-:-:S02]  /*23be0*/  IMAD.MOV.U32 R20, RZ, RZ, R29 ;  /* 0x000000ffff147224 */ /* 0x001fc400078e001d */
[----:B------:R-:W-:-:S05]  /*23bf0*/  IMAD.MOV.U32 R21, RZ, RZ, R28 ;  /* 0x000000ffff157224 */ /* 0x000fca00078e001c */
[----:B------:R0:W-:Y:S04]  /*23c00*/  STL.64 [R1+0x3848], R20 ;  /* 0x0038481401007387 */ /* 0x0001e80000100a00 */
[----:B0-----:R-:W3:Y:S04]  /*23c10*/  LDL.LU.64 R20, [R1+0x1060] ;  /* 0x0010600001147983 */ /* 0x001ee80000300a00 */
[----:B------:R-:W3:Y:S01]  /*23c20*/  LDL.LU.64 R22, [R1+0x1068] ;  /* 0x0010680001167983 */ /* 0x000ee20000300a00 */
[----:B------:R-:W-:Y:S02]  /*23c30*/  IMAD.MOV.U32 R8, RZ, RZ, R3 ;  /* 0x000000ffff087224 */ /* 0x000fe400078e0003 */
[----:B------:R-:W-:-:S05]  /*23c40*/  IMAD.MOV.U32 R9, RZ, RZ, R2 ;  /* 0x000000ffff097224 */ /* 0x000fca00078e0002 */
[----:B------:R0:W-:Y:S04]  /*23c50*/  STL.64 [R1+0x3850], R8 ;  /* 0x0038500801007387 */ /* 0x0001e80000100a00 */
[----:B------:R-:W-:Y:S01]  /*23c60*/  STL.64 [R1+0x37c0], R4 ;  /* 0x0037c00401007387 */ /* 0x000fe20000100a00 */
[----:B0-----:R-:W-:Y:S02]  /*23c70*/  IMAD.MOV.U32 R8, RZ, RZ, R15 ;  /* 0x000000ffff087224 */ /* 0x001fe400078e000f */
[----:B------:R-:W-:Y:S01]  /*23c80*/  IMAD.MOV.U32 R9, RZ, RZ, R14 ;  /* 0x000000ffff097224 */ /* 0x000fe200078e000e */
[----:B---3--:R-:W-:-:S15]  /*23c90*/  HMMA.16816.F32.BF16 R20, R24, R16, R20 ;  /* 0x000000101814723c */ /* 0x008fde0000041814 */
        /* <DEDUP_REMOVED lines=17> */
[----:B------:R-:W-:-:S02]  /*23db0*/  IMAD.MOV.U32 R3, RZ, RZ, R16 ;  /* 0x000000ffff037224 */ /* 0x000fc400078e0010 */
[----:B------:R-:W-:Y:S01]  /*23dc0*/  IMAD.MOV.U32 R2, RZ, RZ, R17 ;  /* 0x000000ffff027224 */ /* 0x000fe200078e0011 */
[----:B----4-:R-:W-:Y:S04]  /*23dd0*/  STL.64 [R1+0x3890], R22 ;  /* 0x0038901601007387 */ /* 0x010fe80000100a00 */
[----:B---3--:R0:W-:Y:S04]  /*23de0*/  STL.64 [R1+0x3888], R20 ;  /* 0x0038881401007387 */ /* 0x0081e80000100a00 */
[----:B0-----:R-:W3:Y:S04]  /*23df0*/  LDL.LU.64 R20, [R1+0xc20] ;  /* 0x000c200001147983 */ /* 0x001ee80000300a00 */
[----:B------:R-:W3:Y:S04]  /*23e00*/  LDL.LU.64 R22, [R1+0xc28] ;  /* 0x000c280001167983 */ /* 0x000ee80000300a00 */
[----:B------:R-:W4:Y:S04]  /*23e10*/  LDL.LU.64 R16, [R1+0x730] ;  /* 0x0007300001107983 */ /* 0x000f280000300a00 */
[----:B------:R-:W2:Y:S01]  /*23e20*/  LDL.LU.64 R18, [R1+0x738] ;  /* 0x0007380001127983 */ /* 0x000ea20000300a00 */
[----:B------:R-:W-:-:S02]  /*23e30*/  IMAD.MOV.U32 R8, RZ, RZ, R7 ;  /* 0x000000ffff087224 */ /* 0x000fc400078e0007 */
[----:B------:R-:W-:Y:S01]  /*23e40*/  IMAD.MOV.U32 R9, RZ, RZ, R6 ;  /* 0x000000ffff097224 */ /* 0x000fe200078e0006 */
[----:B--2---:R-:W-:Y:S04]  /*23e50*/  STL.64 [R1+0x3840], R18 ;  /* 0x0038401201007387 */ /* 0x004fe80000100a00 */
[----:B----4-:R0:W-:Y:S04]  /*23e60*/  STL.64 [R1+0x3838], R16 ;  /* 0x0038381001007387 */ /* 0x0101e80000100a00 */
[----:B0-----:R-:W2:Y:S04]  /*23e70*/  LDL.LU.64 R16, [R1+0x740] ;  /* 0x0007400001107983 */ /* 0x001ea80000300a00 */
[----:B------:R-:W2:Y:S04]  /*23e80*/  LDL.LU.64 R18, [R1+0x748] ;  /* 0x0007480001127983 */ /* 0x000ea80000300a00 */
[----:B------:R-:W4:Y:S04]  /*23e90*/  LDL.LU.64 R4, [R1+0x6e0] ;  /* 0x0006e00001047983 */ /* 0x000f280000300a00 */
[----:B------:R-:W2:Y:S04]  /*23ea0*/  LDL.LU.64 R6, [R1+0x6e8] ;  /* 0x0006e80001067983 */ /* 0x000ea80000300a00 */
[----:B--2---:R-:W-:Y:S04]  /*23eb0*/  STL.64 [R1+0x37d8], R6 ;  /* 0x0037d80601007387 */ /* 0x004fe80000100a00 */
[----:B----4-:R0:W-:Y:S04]  /*23ec0*/  STL.64 [R1+0x37d0], R4 ;  /* 0x0037d00401007387 */ /* 0x0101e80000100a00 */
[----:B0-----:R-:W2:Y:S04]  /*23ed0*/  LDL.LU.64 R4, [R1+0x6f0] ;  /* 0x0006f00001047983 */ /* 0x001ea80000300a00 */
[----:B------:R-:W4:Y:S04]  /*23ee0*/  LDL.LU.64 R6, [R1+0x6f8] ;  /* 0x0006f80001067983 */ /* 0x000f280000300a00 */
[----:B----4-:R-:W-:Y:S04]  /*23ef0*/  STL.64 [R1+0x37f0], R6 ;  /* 0x0037f00601007387 */ /* 0x010fe80000100a00 */
[----:B--2---:R0:W-:Y:S04]  /*23f00*/  STL.64 [R1+0x37e8], R4 ;  /* 0x0037e80401007387 */ /* 0x0041e80000100a00 */
[----:B0-----:R-:W2:Y:S04]  /*23f10*/  LDL.LU.64 R4, [R1+0x700] ;  /* 0x0007000001047983 */ /* 0x001ea80000300a00 */
[----:B------:R-:W4:Y:S01]  /*23f20*/  LDL.LU.64 R6, [R1+0x708] ;  /* 0x0007080001067983 */ /* 0x000f220000300a00 */
[C---:B---3--:R-:W-:Y:S03]  /*23f30*/  HMMA.16816.F32.BF16 R8, R24.reuse, R8, R20 ;  /* 0x000000081808723c */ /* 0x048fe60000041814 */
[----:B----4-:R-:W-:Y:S04]  /*23f40*/  STL.64 [R1+0x3808], R6 ;  /* 0x0038080601007387 */ /* 0x010fe80000100a00 */
[----:B--2---:R0:W-:Y:S04]  /*23f50*/  STL.64 [R1+0x3800], R4 ;  /* 0x0038000401007387 */ /* 0x0041e80000100a00 */
[----:B0-----:R-:W2:Y:S04]  /*23f60*/  LDL.LU.64 R4, [R1+0x710] ;  /* 0x0007100001047983 */ /* 0x001ea80000300a00 */
[----:B------:R-:W3:Y:S04]  /*23f70*/  LDL.LU.64 R6, [R1+0x718] ;  /* 0x0007180001067983 */ /* 0x000ee80000300a00 */
[----:B---3--:R-:W-:Y:S04]  /*23f80*/  STL.64 [R1+0x3820], R6 ;  /* 0x0038200601007387 */ /* 0x008fe80000100a00 */
[----:B--2---:R0:W-:Y:S04]  /*23f90*/  STL.64 [R1+0x3818], R4 ;  /* 0x0038180401007387 */ /* 0x0041e80000100a00 */
[----:B0-----:R-:W2:Y:S04]  /*23fa0*/  LDL.LU.64 R4, [R1+0x720] ;  /* 0x0007200001047983 */ /* 0x001ea80000300a00 */
[----:B------:R-:W2:Y:S04]  /*23fb0*/  LDL.LU.64 R6, [R1+0x728] ;  /* 0x0007280001067983 */ /* 0x000ea80000300a00 */
[----:B------:R-:W3:Y:S04]  /*23fc0*/  LDL.LU.64 R12, [R1+0x6d0] ;  /* 0x0006d000010c7983 */ /* 0x000ee80000300a00 */
[----:B------:R-:W3:Y:S04]  /*23fd0*/  LDL.LU.64 R14, [R1+0x6d8] ;  /* 0x0006d800010e7983 */ /* 0x000ee80000300a00 */
[----:B------:R-:W4:Y:S04]  /*23fe0*/  LDL.LU.64 R22, [R1+0x3890] ;  /* 0x0038900001167983 */ /* 0x000f280000300a00 */
[----:B------:R-:W4:Y:S04]  /*23ff0*/  LDL.LU.64 R20, [R1+0x3888] ;  /* 0x0038880001147983 */ /* 0x000f280000300a00 */
[----:B------:R0:W-:Y:S04]  /*24000*/  STL.64 [R1+0xc20], R8 ;  /* 0x000c200801007387 */ /* 0x0001e80000100a00 */
[----:B------:R4:W-:Y:S04]  /*24010*/  STL.64 [R1+0xc28], R10 ;  /* 0x000c280a01007387 */ /* 0x0009e80000100a00 */
[----:B0-----:R-:W4:Y:S02]  /*24020*/  LDL.LU.64 R8, [R1+0x3880] ;  /* 0x0038800001087983 */ /* 0x001f240000300a00 */
[----:B----4-:R-:W-:Y:S02]  /*24030*/  HMMA.16816.F32.BF16 R8, R24, R8, R20 ;  /* 0x000000081808723c */ /* 0x010fe40000041814 */
[----:B------:R-:W4:Y:S04]  /*24040*/  LDL.LU.64 R22, [R1+0x3878] ;  /* 0x0038780001167983 */ /* 0x000f280000300a00 */
[----:B------:R-:W4:-:S13]  /*24050*/  LDL.LU.64 R20, [R1+0x3870] ;  /* 0x0038700001147983 */ /* 0x000f1a0000300a00 */
        /* <DEDUP_REMOVED lines=10> */
[----:B------:R-:W4:-:S15]  /*24100*/  LDL.LU.64 R20, [R1+0x3848] ;  /* 0x0038480001147983 */ /* 0x000f1e0000300a00 */
[----:B------:R-:W-:Y:S02]  /*24110*/  NOP ;  /* 0x0000000000007918 */ /* 0x000fe40000000000 */
[----:B------:R0:W-:Y:S04]  /*24120*/  STL.64 [R1+0x750], R8 ;  /* 0x0007500801007387 */ /* 0x0001e80000100a00 */
[----:B------:R1:W-:Y:S04]  /*24130*/  STL.64 [R1+0x758], R10 ;  /* 0x0007580a01007387 */ /* 0x0003e80000100a00 */
[----:B0-----:R-:W2:Y:S04]  /*24140*/  LDL.LU.64 R8, [R1+0x6c0] ;  /* 0x0006c00001087983 */ /* 0x001ea80000300a00 */
[----:B-1----:R-:W2:Y:S01]  /*24150*/  LDL.LU.64 R10, [R1+0x6c8] ;  /* 0x0006c800010a7983 */ /* 0x002ea20000300a00 */
[----:B----4-:R-:W-:Y:S03]  /*24160*/  HMMA.16816.F32.BF16 R20, R24, R20, R16 ;  /* 0x000000141814723c */ /* 0x010fe60000041810 */
[----:B------:R-:W4:Y:S04]  /*24170*/  LDL.LU.64 R18, [R1+0x3840] ;  /* 0x0038400001127983 */ /* 0x000f280000300a00 */
[----:B------:R-:W4:-:S12]  /*24180*/  LDL.LU.64 R16, [R1+0x3838] ;  /* 0x0038380001107983 */ /* 0x000f180000300a00 */
[----:B------:R0:W-:Y:S04]  /*24190*/  STL.64 [R1+0x740], R20 ;  /* 0x0007401401007387 */ /* 0x0001e80000100a00 */
[----:B------:R4:W-:Y:S04]  /*241a0*/  STL.64 [R1+0x748], R22 ;  /* 0x0007481601007387 */ /* 0x0009e80000100a00 */
[----:B0-----:R-:W4:Y:S02]  /*241b0*/  LDL.LU.64 R20, [R1+0x3830] ;  /* 0x0038300001147983 */ /* 0x001f240000300a00 */
[----:B----4-:R-:W-:Y:S02]  /*241c0*/  HMMA.16816.F32.BF16 R20, R24, R20, R16 ;  /* 0x000000141814723c */ /* 0x010fe40000041810 */
[----:B------:R-:W2:-:S15]  /*241d0*/  LDL.LU.64 R16, [R1+0x3828] ;  /* 0x0038280001107983 */ /* 0x000e9e0000300a00 */
[----:B------:R-:W-:Y:S02]  /*241e0*/  NOP ;  /* 0x0000000000007918 */ /* 0x000fe40000000000 */
[----:B------:R0:W-:Y:S04]  /*241f0*/  STL.64 [R1+0x730], R20 ;  /* 0x0007301401007387 */ /* 0x0001e80000100a00 */
[----:B------:R1:W-:Y:S04]  /*24200*/  STL.64 [R1+0x738], R22 ;  /* 0x0007381601007387 */ /* 0x0003e80000100a00 */
[----:B0-----:R-:W4:Y:S04]  /*24210*/  LDL.LU.64 R20, [R1+0x120] ;  /* 0x0001200001147983 */ /* 0x001f280000300a00 */
[----:B-1----:R-:W4:Y:S01]  /*24220*/  LDL.LU.64 R22, [R1+0x128] ;  /* 0x0001280001167983 */ /* 0x002f220000300a00 */
        /* <DEDUP_REMOVED lines=25> */
[----:B------:R-:W4:-:S15]  /*243c0*/  LDL.LU.64 R4, [R1+0x37c0] ;  /* 0x0037c00001047983 */ /* 0x000f1e0000300a00 */
[----:B------:R-:W-:Y:S02]  /*243d0*/  NOP ;  /* 0x0000000000007918 */ /* 0x000fe40000000000 */
[----:B------:R-:W-:Y:S04]  /*243e0*/  STL.64 [R1+0x6e0], R16 ;  /* 0x0006e01001007387 */ /* 0x000fe80000100a00 */
[----:B------:R0:W-:Y:S04]  /*243f0*/  STL.64 [R1+0x6e8], R18 ;  /* 0x0006e81201007387 */ /* 0x0001e80000100a00 */
[----:B0-----:R-:W2:Y:S04]  /*24400*/  LDL.LU.64 R18, [R1+0x37b8] ;  /* 0x0037b80001127983 */ /* 0x001ea80000300a00 */
[----:B------:R-:W3:Y:S02]  /*24410*/  LDL.LU.64 R16, [R1+0x37b0] ;  /* 0x0037b00001107983 */ /* 0x000ee40000300a00 */
[----:B---3--:R-:W-:-:S15]  /*24420*/  HMMA.16816.F32.BF16 R12, R24, R16, R12 ;  /* 0x00000010180c723c */ /* 0x008fde000004180c */
[----:B------:R-:W-:-:S04]  /*24430*/  NOP ;  /* 0x0000000000007918 */ /* 0x000fc80000000000 */
[----:B------:R0:W-:Y:S04]  /*24440*/  STL.64 [R1+0x6d0], R12 ;  /* 0x0006d00c01007387 */ /* 0x0001e80000100a00 */
[----:B------:R-:W-:Y:S04]  /*24450*/  STL.64 [R1+0x6d8], R14 ;  /* 0x0006d80e01007387 */ /* 0x000fe80000100a00 */
[----:B0-----:R-:W3:Y:S04]  /*24460*/  LDL.LU.64 R12, [R1+0x37a8] ;  /* 0x0037a800010c7983 */ /* 0x001ee80000300a00 */
[----:B--2---:R-:W-:Y:S04]  /*24470*/  STL.64 [R1+0x3710], R18 ;  /* 0x0037101201007387 */ /* 0x004fe80000100a00 */
[----:B------:R0:W-:Y:S04]  /*24480*/  STL.64 [R1+0x3708], R16 ;  /* 0x0037081001007387 */ /* 0x0001e80000100a00 */
[----:B0-----:R-:W2:Y:S01]  /*24490*/  LDL.64 R16, [R1+0xa0] ;  /* 0x0000a00001107983 */ /* 0x001ea20000100a00 */
[----:B---3--:R-:W-:Y:S03]  /*244a0*/  HMMA.16816.F32.BF16 R8, R24, R12, R8 ;  /* 0x0000000c1808723c */ /* 0x008fe60000041808 */
[----:B--2---:R-:W-:-:S15]  /*244b0*/  STL.64 [R1+0x3788], R16 ;  /* 0x0037881001007387 */ /* 0x004fde0000100a00 */
[----:B------:R-:W-:Y:S01]  /*244c0*/  NOP ;  /* 0x0000000000007918 */ /* 0x000fe20000000000 */
[----:B------:R0:W-:Y:S04]  /*244d0*/  STL.64 [R1+0x6c0], R8 ;  /* 0x0006c00801007387 */ /* 0x0001e80000100a00 */
[----:B------:R-:W-:Y:S04]  /*244e0*/  STL.64 [R1+0x6c8], R10 ;  /* 0x0006c80a01007387 */ /* 0x000fe80000100a00 */
[----:B0-----:R-:W2:Y:S04]  /*244f0*/  LDL.LU.64 R8, [R1+0x37a0] ;  /* 0x0037a00001087983 */ /* 0x001ea80000300a00 */
[----:B------:R0:W-:Y:S04]  /*24500*/  STL.64 [R1+0x3778], R12 ;  /* 0x0037780c01007387 */ /* 0x0001e80000100a00 */
[----:B0-----:R-:W3:Y:S04]  /*24510*/  LDL.LU.64 R12, [R1+0x6b0] ;  /* 0x0006b000010c7983 */ /* 0x001ee80000300a00 */
[----:B------:R-:W3:Y:S04]  /*24520*/  LDL.LU.64 R14, [R1+0x6b8] ;  /* 0x0006b800010e7983 */ /* 0x000ee80000300a00 */
[----:B--2---:R4:W-:Y:S01]  /*24530*/  STL.64 [R1+0x3780], R8 ;  /* 0x0037800801007387 */ /* 0x0049e20000100a00 */
[C---:B---3--:R-:W-:Y:S08]  /*24540*/  HMMA.16816.F32.BF16 R12, R24.reuse, R8, R12 ;  /* 0x00000008180c723c */ /* 0x048ff0000004180c */
[----:B----4-:R-:W-:Y:S01]  /*24550*/  HMMA.16816.F32.BF16 R8, R24, R4, R20 ;  /* 0x000000041808723c */ /* 0x010fe20000041814 */
[----:B------:R-:W0:Y:S04]  /*24560*/  LDSM.16.MT88.4 R24, [R0+UR6+0x180] ;  /* 0x000180060018783b */ /* 0x000e280008004200 */
[----:B------:R-:W1:Y:S06]  /*24570*/  LDSM.16.MT88.4 R20, [R0+UR6+0x100] ;  /* 0x000100060014783b */ /* 0x000e6c0008004200 */
[----:B------:R-:W-:Y:S04]  /*24580*/  STL.64 [R1+0x6b0], R12 ;  /* 0x0006b00c01007387 */ /* 0x000fe80000100a00 */
[----:B------:R-:W-:Y:S04]  /*24590*/  STL.64 [R1+0x6b8], R14 ;  /* 0x0006b80e01007387 */ /* 0x000fe80000100a00 */
[----:B------:R-:W-:Y:S04]  /*245a0*/  STL [R1+0x36f4], R4 ;  /* 0x0036f40401007387 */ /* 0x000fe80000100800 */
[----:B------:R2:W-:Y:S04]  /*245b0*/  STL [R1+0x36f0], R5 ;  /* 0x0036f00501007387 */ /* 0x0005e80000100800 */
[----:B------:R-:W-:Y:S04]  /*245c0*/  STL.64 [R1+0x120], R8 ;  /* 0x0001200801007387 */ /* 0x000fe80000100a00 */
[----:B------:R-:W-:Y:S04]  /*245d0*/  STL.64 [R1+0x128], R10 ;  /* 0x0001280a01007387 */ /* 0x000fe80000100a00 */
[----:B--2---:R-:W2:Y:S04]  /*245e0*/  LDL.LU.64 R4, [R1+0xb20] ;  /* 0x000b200001047983 */ /* 0x004ea80000300a00 */
[----:B------:R-:W3:Y:S01]  /*245f0*/  LDL.LU.64 R6, [R1+0xb28] ;  /* 0x000b280001067983 */ /* 0x000ee20000300a00 */
[----:B------:R-:W-:-:S02]  /*24600*/  IMAD.MOV.U32 R16, RZ, RZ, R3 ;  /* 0x000000ffff107224 */ /* 0x000fc400078e0003 */
[----:B------:R-:W-:Y:S01]  /*24610*/  IMAD.MOV.U32 R17, RZ, RZ, R2 ;  /* 0x000000ffff117224 */ /* 0x000fe200078e0002 */
[----:B---3--:R-:W-:Y:S04]  /*24620*/  STL.64 [R1+0x3798], R6 ;  /* 0x0037980601007387 */ /* 0x008fe80000100a00 */
[----:B--2---:R2:W-:Y:S04]  /*24630*/  STL.64 [R1+0x3790], R4 ;  /* 0x0037900401007387 */ /* 0x0045e80000100a00 */
[----:B--2---:R-:W1:Y:S04]  /*24640*/  LDL.LU.64 R4, [R1+0x1020] ;  /* 0x0010200001047983 */ /* 0x004e680000300a00 */
[----:B------:R-:W1:Y:S04]  /*24650*/  LDL.LU.64 R6, [R1+0x1028] ;  /* 0x0010280001067983 */ /* 0x000e680000300a00 */
[----:B------:R-:W2:Y:S04]  /*24660*/  LDL.LU.64 R8, [R1+0xb10] ;  /* 0x000b100001087983 */ /* 0x000ea80000300a00 */
[----:B------:R-:W2:Y:S04]  /*24670*/  LDL.LU.64 R10, [R1+0xb18] ;  /* 0x000b1800010a7983 */ /* 0x000ea80000300a00 */
[----:B------:R-:W3:Y:S04]  /*24680*/  LDL.LU.64 R12, [R1+0xb00] ;  /* 0x000b0000010c7983 */ /* 0x000ee80000300a00 */
[----:B------:R-:W3:Y:S04]  /*24690*/  LDL.LU.64 R14, [R1+0xb08] ;  /* 0x000b0800010e7983 */ /* 0x000ee80000300a00 */
[----:B0-----:R-:W-:Y:S04]  /*246a0*/  STL [R1+0x36a8], R24 ;  /* 0x0036a81801007387 */ /* 0x001fe80000100800 */
[----:B------:R0:W-:Y:S04]  /*246b0*/  STL [R1+0x36a4], R25 ;  /* 0x0036a41901007387 */ /* 0x0001e80000100800 */
[----:B------:R-:W-:Y:S04]  /*246c0*/  STL [R1+0x36a0], R26 ;  /* 0x0036a01a01007387 */ /* 0x000fe80000100800 */
[----:B------:R-:W-:Y:S04]  /*246d0*/  STL [R1+0x369c], R27 ;  /* 0x00369c1b01007387 */ /* 0x000fe80000100800 */
[----:B0-----:R-:W4:Y:S01]  /*246e0*/  LDL.64 R24, [R1+0x70] ;  /* 0x0000700001187983 */ /* 0x001f220000100a00 */
[C---:B-1----:R-:W-:Y:S03]  /*246f0*/  HMMA.16816.F32.BF16 R16, R20.reuse, R16, R4 ;  /* 0x000000101410723c */ /* 0x042fe60000041804 */
[----:B----4-:R0:W-:Y:S04]  /*24700*/  STL.64 [R1+0x3770], R24 ;  /* 0x0037701801007387 */ /* 0x0101e80000100a00 */
[----:B0-----:R-:W3:Y:S04]  /*24710*/  LDL.64 R24, [R1+0x80] ;  /* 0x0000800001187983 */ /* 0x001ee80000100a00 */
[----:B------:R-:W4:Y:S04]  /*24720*/  LDL.LU.64 R6, [R1+0x3798] ;  /* 0x0037980001067983 */ /* 0x000f280000300a00 */
[----:B------:R-:W4:Y:S04]  /*24730*/  LDL.LU.64 R4, [R1+0x3790] ;  /* 0x0037900001047983 */ /* 0x000f280000300a00 */
[----:B------:R0:W-:Y:S04]  /*24740*/  STL.64 [R1+0x1020], R16 ;  /* 0x0010201001007387 */ /* 0x0001e80000100a00 */
[----:B------:R-:W-:Y:S04]  /*24750*/  STL.64 [R1+0x1028], R18 ;  /* 0x0010281201007387 */ /* 0x000fe80000100a00 */
[----:B0-----:R-:W4:Y:S02]  /*24760*/  LDL.LU.64 R16, [R1+0x3788] ;  /* 0x0037880001107983 */ /* 0x001f240000300a00 */
[----:B----4-:R-:W-:Y:S01]  /*24770*/  HMMA.16816.F32.BF16 R4, R20, R16, R4 ;  /* 0x000000101404723c */ /* 0x010fe20000041804 */
[----:B------:R-:W-:-:S15]  /*24780*/  IMAD.MOV.U32 R0, RZ, RZ, R17 ;  /* 0x000000ffff007224 */ /* 0x000fde00078e0011 */
[----:B------:R-:W-:-:S03]  /*24790*/  NOP ;  /* 0x0000000000007918 */ /* 0x000fc60000000000 */
[----:B------:R-:W-:Y:S04]  /*247a0*/  STL.64 [R1+0xb20], R4 ;  /* 0x000b200401007387 */ /* 0x000fe80000100a00 */
[----:B------:R0:W-:Y:S02]  /*247b0*/  STL.64 [R1+0xb28], R6 ;  /* 0x000b280601007387 */ /* 0x0001e40000100a00 */
[----:B0-----:R-:W-:Y:S02]  /*247c0*/  IMAD.MOV.U32 R6, RZ, RZ, R16 ;  /* 0x000000ffff067224 */ /* 0x001fe400078e0010 */
[----:B------:R-:W4:Y:S04]  /*247d0*/  LDL.64 R16, [R1+0x60] ;  /* 0x0000600001107983 */ /* 0x000f280000100a00 */
[----:B------:R-:W-:Y:S04]  /*247e0*/  STL [R1+0x36ac], R0 ;  /* 0x0036ac0001007387 */ /* 0x000fe80000100800 */
[----:B------:R-:W-:Y:S04]  /*247f0*/  STL [R1+0x3698], R6 ;  /* 0x0036980601007387 */ /* 0x000fe80000100800 */
[----:B------:R-:W2:Y:S01]  /*24800*/  LDL.64 R4, [R1+0x90] ;  /* 0x0000900001047983 */ /* 0x000ea20000100a00 */
[C---:B---3--:R-:W-:Y:S08]  /*24810*/  HMMA.16816.F32.BF16 R12, R20.reuse, R24, R12 ;  /* 0x00000018140c723c */ /* 0x048ff0000004180c */
[----:B--2---:R-:W-:-:S15]  /*24820*/  HMMA.16816.F32.BF16 R8, R20, R4, R8 ;  /* 0x000000041408723c */ /* 0x004fde0000041808 */
[----:B------:R-:W-:-:S04]  /*24830*/  NOP ;  /* 0x0000000000007918 */ /* 0x000fc80000000000 */
[----:B------:R0:W-:Y:S04]  /*24840*/  STL.64 [R1+0xb10], R8 ;  /* 0x000b100801007387 */ /* 0x0001e80000100a00 */
[----:B------:R1:W-:Y:S04]  /*24850*/  STL.64 [R1+0xb18], R10 ;  /* 0x000b180a01007387 */ /* 0x0003e80000100a00 */
[----:B0-----:R-:W2:Y:S01]  /*24860*/  LDL.LU.64 R8, [R1+0x3780] ;  /* 0x0037800001087983 */ /* 0x001ea20000300a00 */
[----:B------:R-:W-:Y:S02]  /*24870*/  IMAD.MOV.U32 R7, RZ, RZ, R5 ;  /* 0x000000ffff077224 */ /* 0x000fe400078e0005 */
[----:B-1----:R-:W-:-:S02]  /*24880*/  IMAD.MOV.U32 R10, RZ, RZ, R4 ;  /* 0x000000ffff0a7224 */ /* 0x002fc400078e0004 */
[----:B------:R-:W-:Y:S01]  /*24890*/  IMAD.MOV.U32 R11, RZ, RZ, R25 ;  /* 0x000000ffff0b7224 */ /* 0x000fe200078e0019 */
[----:B------:R0:W-:Y:S04]  /*248a0*/  STL [R1+0x36b4], R7 ;  /* 0x0036b40701007387 */ /* 0x0001e80000100800 */
[----:B------:R-:W3:Y:S04]  /*248b0*/  LDL.LU.64 R4, [R1+0xaf0] ;  /* 0x000af00001047983 */ /* 0x000ee80000300a00 */
[----:B0-----:R-:W3:Y:S04]  /*248c0*/  LDL.LU.64 R6, [R1+0xaf8] ;  /* 0x000af80001067983 */ /* 0x001ee80000300a00 */
[----:B------:R-:W-:Y:S04]  /*248d0*/  STL [R1+0x36b0], R10 ;  /* 0x0036b00a01007387 */ /* 0x000fe80000100800 */
[----:B------:R0:W-:Y:S04]  /*248e0*/  STL.64 [R1+0xb00], R12 ;  /* 0x000b000c01007387 */ /* 0x0001e80000100a00 */
[----:B------:R1:W-:Y:S04]  /*248f0*/  STL.64 [R1+0xb08], R14 ;  /* 0x000b080e01007387 */ /* 0x0003e80000100a00 */
[----:B0-----:R-:W3:Y:S01]  /*24900*/  LDL.LU.64 R12, [R1+0x3778] ;  /* 0x00377800010c7983 */ /* 0x001ee20000300a00 */
[----:B-1----:R-:W-:-:S03]  /*24910*/  IMAD.MOV.U32 R14, RZ, RZ, R24 ;  /* 0x000000ffff0e7224 */ /* 0x002fc600078e0018 */
[----:B------:R-:W3:Y:S04]  /*24920*/  LDL.LU.64 R24, [R1+0x3770] ;  /* 0x0037700001187983 */ /* 0x000ee80000300a00 */
[----:B------:R-:W-:Y:S04]  /*24930*/  STL [R1+0x3748], R11 ;  /* 0x0037480b01007387 */ /* 0x000fe80000100800 */
[----:B--2---:R0:W-:Y:S04]  /*24940*/  STL.64 [R1+0x3740], R8 ;  /* 0x0037400801007387 */ /* 0x0041e80000100a00 */
[----:B0-----:R-:W2:Y:S04]  /*24950*/  LDL.64 R8, [R1+0x30] ;  /* 0x0000300001087983 */ /* 0x001ea80000100a00 */
[----:B--2---:R0:W-:Y:S04]  /*24960*/  STL.64 [R1+0x3758], R8 ;  /* 0x0037580801007387 */ /* 0x0041e80000100a00 */
[----:B0-----:R-:W2:Y:S01]  /*24970*/  LDL.64 R8, [R1+0x40] ;  /* 0x0000400001087983 */ /* 0x001ea20000100a00 */
[----:B---3--:R-:W-:Y:S03]  /*24980*/  HMMA.16816.F32.BF16 R4, R20, R24, R4 ;  /* 0x000000181404723c */ /* 0x008fe60000041804 */
[----:B--2---:R0:W-:Y:S04]  /*24990*/  STL.64 [R1+0x3760], R8 ;  /* 0x0037600801007387 */ /* 0x0041e80000100a00 */
[----:B0-----:R-:W2:Y:S01]  /*249a0*/  LDL.64 R8, [R1+0x50] ;  /* 0x0000500001087983 */ /* 0x001ea20000100a00 */
[----:B------:R-:W-:-:S02]  /*249b0*/  IMAD.MOV.U32 R15, RZ, RZ, R25 ;  /* 0x000000ffff0f7224 */ /* 0x000fc400078e0019 */
[----:B------:R-:W-:Y:S01]  /*249c0*/  IMAD.MOV.U32 R28, RZ, RZ, R24 ;  /* 0x000000ffff1c7224 */ /* 0x000fe200078e0018 */
[----:B--2---:R0:W-:Y:S04]  /*249d0*/  STL.64 [R1+0x3768], R8 ;  /* 0x0037680801007387 */ /* 0x0041e80000100a00 */
[----:B0-----:R-:W2:Y:S04]  /*249e0*/  LDL.LU.64 R8, [R1+0xae0] ;  /* 0x000ae00001087983 */ /* 0x001ea80000300a00 */
[----:B------:R-:W2:Y:S04]  /*249f0*/  LDL.LU.64 R10, [R1+0xae8] ;  /* 0x000ae800010a7983 */ /* 0x000ea80000300a00 */
[----:B------:R-:W-:Y:S04]  /*24a00*/  STL [R1+0x36b8], R14 ;  /* 0x0036b80e01007387 */ /* 0x000fe80000100800 */
[----:B------:R0:W-:Y:S04]  /*24a10*/  STL.64 [R1+0xaf0], R4 ;  /* 0x000af00401007387 */ /* 0x0001e80000100a00 */
[----:B------:R1:W-:Y:S04]  /*24a20*/  STL.64 [R1+0xaf8], R6 ;  /* 0x000af80601007387 */ /* 0x0003e80000100a00 */
[----:B0-----:R-:W3:Y:S04]  /*24a30*/  LDL.LU.64 R4, [R1+0xad0] ;  /* 0x000ad00001047983 */ /* 0x001ee80000300a00 */
[----:B-1----:R-:W3:Y:S04]  /*24a40*/  LDL.LU.64 R6, [R1+0xad8] ;  /* 0x000ad80001067983 */ /* 0x002ee80000300a00 */
[----:B------:R-:W3:Y:S04]  /*24a50*/  LDL.LU.64 R24, [R1+0xac0] ;  /* 0x000ac00001187983 */ /* 0x000ee80000300a00 */
[----:B------:R-:W3:Y:S04]  /*24a60*/  LDL.LU.64 R26, [R1+0xac8] ;  /* 0x000ac800011a7983 */ /* 0x000ee80000300a00 */
[----:B------:R-:W-:Y:S04]  /*24a70*/  STL [R1+0x3738], R15 ;  /* 0x0037380f01007387 */ /* 0x000fe80000100800 */
[----:B------:R0:W-:Y:S04]  /*24a80*/  STL.64 [R1+0x3730], R12 ;  /* 0x0037300c01007387 */ /* 0x0001e80000100a00 */
[----:B0-----:R-:W3:Y:S01]  /*24a90*/  LDL.64 R12, [R1+0x20] ;  /* 0x00002000010c7983 */ /* 0x001ee20000100a00 */
[----:B----4-:R-:W-:-:S02]  /*24aa0*/  IMAD.MOV.U32 R3, RZ, RZ, R16 ;  /* 0x000000ffff037224 */ /* 0x010fc400078e0010 */
[----:B------:R-:W-:Y:S01]  /*24ab0*/  IMAD.MOV.U32 R2, RZ, RZ, R17 ;  /* 0x000000ffff027224 */ /* 0x000fe200078e0011 */
[C---:B--2---:R-:W-:Y:S01]  /*24ac0*/  HMMA.16816.F32.BF16 R8, R20.reuse, R16, R8 ;  /* 0x000000101408723c */ /* 0x044fe20000041808 */
[----:B---3--:R0:W-:Y:S04]  /*24ad0*/  STL.64 [R1+0x3750], R12 ;  /* 0x0037500c01007387 */ /* 0x0081e80000100a00 */
[----:B0-----:R-:W2:Y:S04]  /*24ae0*/  LDL.LU.64 R12, [R1+0xab0] ;  /* 0x000ab000010c7983 */ /* 0x001ea80000300a00 */
[----:B------:R-:W2:Y:S10]  /*24af0*/  LDL.LU.64 R14, [R1+0xab8] ;  /* 0x000ab800010e7983 */ /* 0x000eb40000300a00 */
[----:B------:R0:W-:Y:S04]  /*24b00*/  STL.64 [R1+0xae0], R8 ;  /* 0x000ae00801007387 */ /* 0x0001e80000100a00 */
[----:B------:R-:W-:Y:S04]  /*24b10*/  STL.64 [R1+0xae8], R10 ;  /* 0x000ae80a01007387 */ /* 0x000fe80000100a00 */
[----:B0-----:R-:W3:Y:S04]  /*24b20*/  LDL.LU.64 R8, [R1+0x3768] ;  /* 0x0037680001087983 */ /* 0x001ee80000300a00 */
[----:B------:R-:W4:Y:S01]  /*24b30*/  LDL.64 R16, [R1] ;  /* 0x0000000001107983 */ /* 0x000f220000100a00 */
[----:B---3--:R-:W-:Y:S03]  /*24b40*/  HMMA.16816.F32.BF16 R4, R20, R8, R4 ;  /* 0x000000081404723c */ /* 0x008fe60000041804 */
[----:B----4-:R0:W-:Y:S01]  /*24b50*/  STL.64 [R1+0x3728], R16 ;  /* 0x0037281001007387 */ /* 0x0101e20000100a00 */
[----:B------:R-:W-:-:S03]  /*24b60*/  IMAD.MOV.U32 R29, RZ, RZ, R9 ;  /* 0x000000ffff1d7224 */ /* 0x000fc600078e0009 */
[----:B0-----:R-:W3:-:S12]  /*24b70*/  LDL.64 R16, [R1+0x10] ;  /* 0x0000100001107983 */ /* 0x001ed80000100a00 */
[----:B------:R-:W-:Y:S04]  /*24b80*/  STL.64 [R1+0xad0], R4 ;  /* 0x000ad00401007387 */ /* 0x000fe80000100a00 */
[----:B------:R0:W-:Y:S02]  /*24b90*/  STL.64 [R1+0xad8], R6 ;  /* 0x000ad80601007387 */ /* 0x0001e40000100a00 */
[----:B0-----:R-:W-:Y:S02]  /*24ba0*/  IMAD.MOV.U32 R6, RZ, RZ, R8 ;  /* 0x000000ffff067224 */ /* 0x001fe400078e0008 */
[----:B------:R-:W4:Y:S02]  /*24bb0*/  LDL.LU.64 R8, [R1+0x3760] ;  /* 0x0037600001087983 */ /* 0x000f240000300a00 */
[----:B----4-:R-:W-:-:S15]  /*24bc0*/  HMMA.16816.F32.BF16 R24, R20, R8, R24 ;  /* 0x000000081418723c */ /* 0x010fde0000041818 */
[----:B------:R-:W-:-:S04]  /*24bd0*/  NOP ;  /* 0x0000000000007918 */ /* 0x000fc80000000000 */
[----:B------:R-:W-:Y:S04]  /*24be0*/  STL.64 [R1+0xac0], R24 ;  /* 0x000ac01801007387 */ /* 0x000fe80000100a00 */
[----:B------:R0:W-:Y:S02]  /*24bf0*/  STL.64 [R1+0xac8], R26 ;  /* 0x000ac81a01007387 */ /* 0x0001e40000100a00 */
[----:B0-----:R-:W-:Y:S02]  /*24c00*/  IMAD.MOV.U32 R26, RZ, RZ, R8 ;  /* 0x000000ffff1a7224 */ /* 0x001fe400078e0008 */
[----:B------:R-:W-:Y:S02]  /*24c10*/  IMAD.MOV.U32 R27, RZ, RZ, R9 ;  /* 0x000000ffff1b7224 */ /* 0x000fe400078e0009 */
[----:B------:R-:W2:Y:S02]  /*24c20*/  LDL.LU.64 R8, [R1+0x3758] ;  /* 0x0037580001087983 */ /* 0x000ea40000300a00 */
[----:B--2---:R-:W-:Y:S01]  /*24c30*/  HMMA.16816.F32.BF16 R12, R20, R8, R12 ;  /* 0x00000008140c723c */ /* 0x004fe2000004180c */
[----:B------:R-:W-:-:S02]  /*24c40*/  IMAD.MOV.U32 R24, RZ, RZ, R8 ;  /* 0x000000ffff187224 */ /* 0x000fc400078e0008 */
[----:B------:R-:W-:-:S15]  /*24c50*/  IMAD.MOV.U32 R25, RZ, RZ, R9 ;  /* 0x000000ffff197224 */ /* 0x000fde00078e0009 */
[----:B------:R-:W-:Y:S01]  /*24c60*/  NOP ;  /* 0x0000000000007918 */ /* 0x000fe20000000000 */
[----:B------:R0:W-:Y:S04]  /*24c70*/  STL.64 [R1+0xab0], R12 ;  /* 0x000ab00c01007387 */ /* 0x0001e80000100a00 */
[----:B------:R-:W-:Y:S04]  /*24c80*/  STL.64 [R1+0xab8], R14 ;  /* 0x000ab80e01007387 */ /* 0x000fe80000100a00 */
[----:B0-----:R-:W2:Y:S04]  /*24c90*/  LDL.LU.64 R12, [R1+0x3750] ;  /* 0x00375000010c7983 */ /* 0x001ea80000300a00 */
[----:B------:R-:W4:Y:S04]  /*24ca0*/  LDL.LU R11, [R1+0x3748] ;  /* 0x00374800010b7983 */ /* 0x000f280000300800 */
[----:B------:R-:W2:Y:S04]  /*24cb0*/  LDL.LU.64 R8, [R1+0x3740] ;  /* 0x0037400001087983 */ /* 0x000ea80000300a00 */
[----:B------:R-:W-:Y:S04]  /*24cc0*/  STL.64 [R1+0x36c8], R26 ;  /* 0x0036c81a01007387 */ /* 0x000fe80000100a00 */
[----:B------:R0:W-:Y:S04]  /*24cd0*/  STL.64 [R1+0x36c0], R24 ;  /* 0x0036c01801007387 */ /* 0x0001e80000100a00 */
[----:B0-----:R-:W2:Y:S04]  /*24ce0*/  LDL.LU.64 R24, [R1+0xaa0] ;  /* 0x000aa00001187983 */ /* 0x001ea80000300a00 */
[----:B------:R-:W2:Y:S02]  /*24cf0*/  LDL.LU.64 R26, [R1+0xaa8] ;  /* 0x000aa800011a7983 */ /* 0x000ea40000300a00 */
[----:B--2---:R-:W-:Y:S01]  /*24d00*/  HMMA.16816.F32.BF16 R24, R20, R12, R24 ;  /* 0x0000000c1418723c */ /* 0x004fe20000041818 */
[----:B------:R-:W-:-:S02]  /*24d10*/  IMAD.MOV.U32 R10, RZ, RZ, R12 ;  /* 0x000000ffff0a7224 */ /* 0x000fc400078e000c */
[----:B------:R-:W-:-:S15]  /*24d20*/  IMAD.MOV.U32 R0, RZ, RZ, R13 ;  /* 0x000000ffff007224 */ /* 0x000fde00078e000d */
[----:B------:R-:W-:Y:S01]  /*24d30*/  NOP ;  /* 0x0000000000007918 */ /* 0x000fe20000000000 */
[----:B------:R-:W-:Y:S04]  /*24d40*/  STL.64 [R1+0xaa0], R24 ;  /* 0x000aa01801007387 */ /* 0x000fe80000100a00 */
[----:B------:R-:W-:Y:S04]  /*24d50*/  STL.64 [R1+0xaa8], R26 ;  /* 0x000aa81a01007387 */ /* 0x000fe80000100a00 */
[----:B------:R-:W3:Y:S04]  /*24d60*/  LDL.LU.64 R12, [R1+0xa90] ;  /* 0x000a9000010c7983 */ /* 0x000ee80000300a00 */
[----:B------:R-:W3:Y:S04]  /*24d70*/  LDL.LU.64 R14, [R1+0xa98] ;  /* 0x000a9800010e7983 */ /* 0x000ee80000300a00 */
[----:B----4-:R-:W-:Y:S04]  /*24d80*/  STL.64 [R1+0x36e8], R10 ;  /* 0x0036e80a01007387 */ /* 0x010fe80000100a00 */
[----:B------:R0:W-:Y:S04]  /*24d90*/  STL.64 [R1+0x36e0], R8 ;  /* 0x0036e00801007387 */ /* 0x0001e80000100a00 */
[----:B0-----:R-:W2:Y:S04]  /*24da0*/  LDL.LU.64 R8, [R1+0xa60] ;  /* 0x000a600001087983 */ /* 0x001ea80000300a00 */
[----:B------:R-:W4:Y:S04]  /*24db0*/  LDL.LU.64 R10, [R1+0xa68] ;  /* 0x000a6800010a7983 */ /* 0x000f280000300a00 */
[----:B----4-:R-:W-:Y:S04]  /*24dc0*/  STL.64 [R1+0x3700], R10 ;  /* 0x0037000a01007387 */ /* 0x010fe80000100a00 */
[----:B--2---:R0:W-:Y:S04]  /*24dd0*/  STL.64 [R1+0x36f8], R8 ;  /* 0x0036f80801007387 */ /* 0x0041e80000100a00 */
[----:B0-----:R-:W2:Y:S04]  /*24de0*/  LDL.LU.64 R8, [R1+0xa70] ;  /* 0x000a700001087983 */ /* 0x001ea80000300a00 */
[----:B------:R-:W4:Y:S01]  /*24df0*/  LDL.LU.64 R10, [R1+0xa78] ;  /* 0x000a7800010a7983 */ /* 0x000f220000300a00 */
[----:B---3--:R-:W-:Y:S03]  /*24e00*/  HMMA.16816.F32.BF16 R12, R20, R16, R12 ;  /* 0x00000010140c723c */ /* 0x008fe6000004180c */
[----:B----4-:R-:W-:Y:S04]  /*24e10*/  STL.64 [R1+0x3720], R10 ;  /* 0x0037200a01007387 */ /* 0x010fe80000100a00 */
[----:B--2---:R0:W-:Y:S04]  /*24e20*/  STL.64 [R1+0x3718], R8 ;  /* 0x0037180801007387 */ /* 0x0041e80000100a00 */
        /* <DEDUP_REMOVED lines=11> */
[----:B0-----:R-:W4:Y:S04]  /*24ee0*/  LDL.LU R15, [R1+0x3738] ;  /* 0x00373800010f7983 */ /* 0x001f280000300800 */
[----:B------:R-:W2:Y:S01]  /*24ef0*/  LDL.LU.64 R12, [R1+0x3730] ;  /* 0x00373000010c7983 */ /* 0x000ea20000300a00 */
[----:B------:R-:W-:-:S03]  /*24f00*/  IMAD.MOV.U32 R14, RZ, RZ, R16 ;  /* 0x000000ffff0e7224 */ /* 0x000fc600078e0010 */
        /* <DEDUP_REMOVED lines=13> */
[----:B------:R-:W-:Y:S04]  /*24fe0*/  STL.64 [R1+0xa70], R8 ;  /* 0x000a700801007387 */ /* 0x000fe80000100a00 */
[----:B------:R0:W-:Y:S04]  /*24ff0*/  STL.64 [R1+0xa78], R10 ;  /* 0x000a780a01007387 */ /* 0x0001e80000100a00 */
[----:B0-----:R-:W2:Y:S04]  /*25000*/  LDL.LU.64 R10, [R1+0x3700] ;  /* 0x00370000010a7983 */ /* 0x001ea80000300a00 */
[----:B------:R-:W2:Y:S04]  /*25010*/  LDL.LU.64 R8, [R1+0x36f8] ;  /* 0x0036f80001087983 */ /* 0x000ea80000300a00 */
[----:B------:R-:W-:Y:S04]  /*25020*/  STL.64 [R1+0x35b8], R18 ;  /* 0x0035b81201007387 */ /* 0x000fe80000100a00 */
[----:B------:R0:W-:Y:S02]  /*25030*/  STL.64 [R1+0x35b0], R16 ;  /* 0x0035b01001007387 */ /* 0x0001e40000100a00 */
[----:B0-----:R-:W-:-:S02]  /*25040*/  IMAD.MOV.U32 R16, RZ, RZ, R4 ;  /* 0x000000ffff107224 */ /* 0x001fc400078e0004 */
[----:B------:R-:W-:Y:S01]  /*25050*/  IMAD.MOV.U32 R17, RZ, RZ, R5 ;  /* 0x000000ffff117224 */ /* 0x000fe200078e0005 */
[----:B------:R-:W3:Y:S04]  /*25060*/  LDL.LU R4, [R1+0x36f4] ;  /* 0x0036f40001047983 */ /* 0x000ee80000300800 */
[----:B------:R-:W3:Y:S04]  /*25070*/  LDL.LU R5, [R1+0x36f0] ;  /* 0x0036f00001057983 */ /* 0x000ee80000300800 */
[----:B------:R0:W-:Y:S04]  /*25080*/  STL.64 [R1+0x35c8], R16 ;  /* 0x0035c81001007387 */ /* 0x0001e80000100a00 */
[----:B0-----:R-:W3:Y:S01]  /*25090*/  LDL.64 R16, [R1+0xb0] ;  /* 0x0000b00001107983 */ /* 0x001ee20000100a00 */
[----:B--2---:R-:W-:-:S15]  /*250a0*/  HMMA.16816.F32.BF16 R8, R20, R12, R8 ;  /* 0x0000000c1408723c */ /* 0x004fde0000041808 */
[----:B------:R-:W-:-:S04]  /*250b0*/  NOP ;  /* 0x0000000000007918 */ /* 0x000fc80000000000 */
[----:B------:R-:W-:Y:S04]  /*250c0*/  STL.64 [R1+0xa60], R8 ;  /* 0x000a600801007387 */ /* 0x000fe80000100a00 */
[----:B------:R0:W-:Y:S04]  /*250d0*/  STL.64 [R1+0xa68], R10 ;  /* 0x000a680a01007387 */ /* 0x0001e80000100a00 */
[----:B0-----:R-:W2:Y:S04]  /*250e0*/  LDL.LU.64 R10, [R1+0x36e8] ;  /* 0x0036e800010a7983 */ /* 0x001ea80000300a00 */
[----:B------:R-:W3:Y:S04]  /*250f0*/  LDL.LU.64 R8, [R1+0x36e0] ;  /* 0x0036e00001087983 */ /* 0x000ee80000300a00 */
[----:B------:R-:W-:Y:S01]  /*25100*/  STL.64 [R1+0x35a8], R12 ;  /* 0x0035a80c01007387 */ /* 0x000fe20000100a00 */
[----:B---3--:R-:W-:-:S15]  /*25110*/  HMMA.16816.F32.BF16 R24, R20, R8, R24 ;  /* 0x000000081418723c */ /* 0x008fde0000041818 */
[----:B------:R-:W-:-:S04]  /*25120*/  NOP ;  /* 0x0000000000007918 */ /* 0x000fc80000000000 */
[----:B------:R-:W-:Y:S04]  /*25130*/  STL.64 [R1+0xa50], R24 ;  /* 0x000a501801007387 */ /* 0x000fe80000100a00 */
[----:B------:R0:W-:Y:S04]  /*25140*/  STL.64 [R1+0xa58], R26 ;  /* 0x000a581a01007387 */ /* 0x0001e80000100a00 */
[----:B0-----:R-:W3:Y:S04]  /*25150*/  LDL.LU.64 R26, [R1+0x36d8] ;  /* 0x0036d800011a7983 */ /* 0x001ee80000300a00 */
[----:B------:R-:W3:Y:S04]  /*25160*/  LDL.LU.64 R24, [R1+0x36d0] ;  /* 0x0036d00001187983 */ /* 0x000ee80000300a00 */
[----:B------:R-:W-:Y:S01]  /*25170*/  STL.64 [R1+0x35a0], R8 ;  /* 0x0035a00801007387 */ /* 0x000fe20000100a00 */
[----:B---3--:R-:W-:Y:S03]  /*25180*/  HMMA.16816.F32.BF16 R20, R20, R4, R24 ;  /* 0x000000041414723c */ /* 0x008fe60000041818 */
[----:B------:R-:W3:Y:S04]  /*25190*/  LDL.LU.64 R26, [R1+0x36c8] ;  /* 0x0036c800011a7983 */ /* 0x000ee80000300a00 */
[----:B------:R-:W3:-:S12]  /*251a0*/  LDL.LU.64 R24, [R1+0x36c0] ;  /* 0x0036c00001187983 */ /* 0x000ed80000300a00 */
[----:B------:R0:W-:Y:S04]  /*251b0*/  STL.64 [R1+0x4e0], R20 ;  /* 0x0004e01401007387 */ /* 0x0001e80000100a00 */
[----:B------:R-:W-:Y:S01]  /*251c0*/  STL.64 [R1+0x4e8], R22 ;  /* 0x0004e81601007387 */ /* 0x000fe20000100a00 */
[----:B0-----:R-:W-:Y:S02]  /*251d0*/  IMAD.MOV.U32 R20, RZ, RZ, R14 ;  /* 0x000000ffff147224 */ /* 0x001fe400078e000e */
[----:B------:R-:W-:Y:S01]  /*251e0*/  IMAD.MOV.U32 R21, RZ, RZ, R7 ;  /* 0x000000ffff157224 */ /* 0x000fe200078e0007 */
[----:B------:R-:W4:Y:S04]  /*251f0*/  LDL.LU R14, [R1+0x36b8] ;  /* 0x0036b800010e7983 */ /* 0x000f280000300800 */
[----:B------:R-:W4:Y:S04]  /*25200*/  LDL.LU R7, [R1+0x36b4] ;  /* 0x0036b40001077983 */ /* 0x000f280000300800 */
[----:B------:R2:W-:Y:S02]  /*25210*/  STL.64 [R1+0x35d0], R20 ;  /* 0x0035d01401007387 */ /* 0x0005e40000100a00 */
[----:B--2---:R-:W-:-:S02]  /*25220*/  IMAD.MOV.U32 R20, RZ, RZ, R10 ;  /* 0x000000ffff147224 */ /* 0x004fc400078e000a */
[----:B------:R-:W-:Y:S01]  /*25230*/  IMAD.MOV.U32 R21, RZ, RZ, R0 ;  /* 0x000000ffff157224 */ /* 0x000fe200078e0000 */
[----:B------:R-:W2:Y:S04]  /*25240*/  LDL.LU R10, [R1+0x36b0] ;  /* 0x0036b000010a7983 */ /* 0x000ea80000300800 */
[----:B------:R-:W2:Y:S04]  /*25250*/  LDL.LU R0, [R1+0x36ac] ;  /* 0x0036ac0001007983 */ /* 0x000ea80000300800 */
[----:B------:R3:W-:Y:S02]  /*25260*/  STL.64 [R1+0x35e8], R20 ;  /* 0x0035e81401007387 */ /* 0x0007e40000100a00 */
[----:B---3--:R-:W-:-:S02]  /*25270*/  IMAD.MOV.U32 R20, RZ, RZ, R24 ;  /* 0x000000ffff147224 */ /* 0x008fc400078e0018 */
        /* <DEDUP_REMOVED lines=11> */
[----:B------:R-:W2:Y:S04]  /*25330*/  LDL.LU R6, [R1+0x3698] ;  /* 0x0036980001067983 */ /* 0x000ea80000300800 */
[----:B------:R0:W-:Y:S02]  /*25340*/  STL.64 [R1+0x3630], R20 ;  /* 0x0036301401007387 */ /* 0x0001e40000100a00 */
[----:B0-----:R-:W-:Y:S02]  /*25350*/  IMAD.MOV.U32 R20, RZ, RZ, R3 ;  /* 0x000000ffff147224 */ /* 0x001fe400078e0003 */
[----:B------:R-:W-:-:S05]  /*25360*/  IMAD.MOV.U32 R21, RZ, RZ, R2 ;  /* 0x000000ffff157224 */ /* 0x000fca00078e0002 */
[----:B------:R0:W-:Y:S04]  /*25370*/  STL.64 [R1+0x3648], R20 ;  /* 0x0036481401007387 */ /* 0x0001e80000100a00 */
[----:B0-----:R-:W3:Y:S04]  /*25380*/  LDL.LU.64 R20, [R1+0xfe0] ;  /* 0x000fe00001147983 */ /* 0x001ee80000300a00 */
[----:B------:R-:W3:Y:S01]  /*25390*/  LDL.LU.64 R22, [R1+0xfe8] ;  /* 0x000fe80001167983 */ /* 0x000ee20000300a00 */
[----:B------:R-:W-:Y:S02]  /*253a0*/  IMAD.MOV.U32 R8, RZ, RZ, R28 ;  /* 0x000000ffff087224 */ /* 0x000fe400078e001c */
[----:B----4-:R-:W-:Y:S01]  /*253b0*/  IMAD.MOV.U32 R9, RZ, RZ, R15 ;  /* 0x000000ffff097224 */ /* 0x010fe200078e000f */
[----:B------:R-:W-:Y:S01]  /*253c0*/  STL.64 [R1+0x35c0], R4 ;  /* 0x0035c00401007387 */ /* 0x000fe20000100a00 */
[----:B---3--:R-:W-:-:S15]  /*253d0*/  HMMA.16816.F32.BF16 R20, R24, R16, R20 ;  /* 0x000000101814723c */ /* 0x008fde0000041814 */
[----:B------:R-:W-:-:S04]  /*253e0*/  NOP ;  /* 0x0000000000007918 */ /* 0x000fc80000000000 */
[----:B------:R-:W-:Y:S04]  /*253f0*/  STL.64 [R1+0xfe0], R20 ;  /* 0x000fe01401007387 */ /* 0x000fe80000100a00 */
[----:B------:R-:W-:Y:S04]  /*25400*/  STL.64 [R1+0xfe8], R22 ;  /* 0x000fe81601007387 */ /* 0x000fe80000100a00 */
[----:B------:R0:W-:Y:S02]  /*25410*/  STL.64 [R1+0x3650], R8 ;  /* 0x0036500801007387 */ /* 0x0001e40000100a00 */
[----:B0-----:R-:W-:-:S02]  /*25420*/  IMAD.MOV.U32 R8, RZ, RZ, R14 ;  /* 0x000000ffff087224 */ /* 0x001fc400078e000e */
[----:B------:R-:W-:-:S05]  /*25430*/  IMAD.MOV.U32 R9, RZ, RZ, R11 ;  /* 0x000000ffff097224 */ /* 0x000fca00078e000b */
[----:B------:R2:W-:Y:S02]  /*25440*/  STL.64 [R1+0x3668], R8 ;  /* 0x0036680801007387 */ /* 0x0005e40000100a00 */
[----:B--2---:R-:W-:Y:S02]  /*25450*/  IMAD.MOV.U32 R8, RZ, RZ, R10 ;  /* 0x000000ffff087224 */ /* 0x004fe400078e000a */
[----:B------:R-:W-:-:S05]  /*25460*/  IMAD.MOV.U32 R9, RZ, RZ, R7 ;  /* 0x000000ffff097224 */ /* 0x000fca00078e0007 */
[----:B------:R-:W-:Y:S04]  /*25470*/  STL.64 [R1+0x3680], R8 ;  /* 0x0036800801007387 */ /* 0x000fe80000100a00 */
[----:B------:R-:W2:Y:S04]  /*25480*/  LDL.LU.64 R20, [R1+0x3a0] ;  /* 0x0003a00001147983 */ /* 0x000ea80000300a00 */
[----:B------:R-:W3:Y:S04]  /*25490*/  LDL.LU.64 R22, [R1+0x3a8] ;  /* 0x0003a80001167983 */ /* 0x000ee80000300a00 */
[----:B---3--:R-:W-:Y:S04]  /*254a0*/  STL.64 [R1+0x3660], R22 ;  /* 0x0036601601007387 */ /* 0x008fe80000100a00 */
[----:B--2---:R0:W-:Y:S04]  /*254b0*/  STL.64 [R1+0x3658], R20 ;  /* 0x0036581401007387 */ /* 0x0041e80000100a00 */
[----:B0-----:R-:W2:Y:S04]  /*254c0*/  LDL.LU.64 R20, [R1+0x3b0] ;  /* 0x0003b00001147983 */ /* 0x001ea80000300a00 */
[----:B------:R-:W3:Y:S04]  /*254d0*/  LDL.LU.64 R22, [R1+0x3b8] ;  /* 0x0003b80001167983 */ /* 0x000ee80000300a00 */
[----:B---3--:R-:W-:Y:S04]  /*254e0*/  STL.64 [R1+0x3678], R22 ;  /* 0x0036781601007387 */ /* 0x008fe80000100a00 */
[----:B--2---:R0:W-:Y:S04]  /*254f0*/  STL.64 [R1+0x3670], R20 ;  /* 0x0036701401007387 */ /* 0x0041e80000100a00 */
[----:B0-----:R-:W2:Y:S04]  /*25500*/  LDL.LU.64 R20, [R1+0x3c0] ;  /* 0x0003c00001147983 */ /* 0x001ea80000300a00 */
[----:B------:R-:W3:Y:S01]  /*25510*/  LDL.LU.64 R22, [R1+0x3c8] ;  /* 0x0003c80001167983 */ /* 0x000ee20000300a00 */
[----:B------:R-:W-:-:S02]  /*25520*/  IMAD.MOV.U32 R3, RZ, RZ, R16 ;  /* 0x000000ffff037224 */ /* 0x000fc400078e0010 */
[----:B------:R-:W-:Y:S01]  /*25530*/  IMAD.MOV.U32 R2, RZ, RZ, R17 ;  /* 0x000000ffff027224 */ /* 0x000fe200078e0011 */
[----:B---3--:R-:W-:Y:S04]  /*25540*/  STL.64 [R1+0x3690], R22 ;  /* 0x0036901601007387 */ /* 0x008fe80000100a00 */
[----:B--2---:R0:W-:Y:S04]  /*25550*/  STL.64 [R1+0x3688], R20 ;  /* 0x0036881401007387 */ /* 0x0041e80000100a00 */
[----:B0-----:R-:W2:Y:S04]  /*25560*/  LDL.LU.64 R20, [R1+0x3d0] ;  /* 0x0003d00001147983 */ /* 0x001ea80000300a00 */
[----:B------:R-:W2:Y:S04]  /*25570*/  LDL.LU.64 R22, [R1+0x3d8] ;  /* 0x0003d80001167983 */ /* 0x000ea80000300a00 */
        /* <DEDUP_REMOVED lines=19> */
[----:B------:R-:W4:Y:S01]  /*256b0*/  LDL.LU.64 R18, [R1+0x388] ;  /* 0x0003880001127983 */ /* 0x000f220000300a00 */
[C---:B--2---:R-:W-:Y:S03]  /*256c0*/  HMMA.16816.F32.BF16 R8, R24.reuse, R8, R20 ;  /* 0x000000081808723c */ /* 0x044fe60000041814 */
        /* <DEDUP_REMOVED lines=67> */
[----:B------:R1:W-:Y:S04]  /*25b00*/  STL.64 [R1+0x348], R22 ;  /* 0x0003481601007387 */ /* 0x0003e80000100a00 */
[----:B0-----:R-:W2:Y:S04]  /*25b10*/  LDL.LU.64 R20, [R1+0xe0] ;  /* 0x0000e00001147983 */ /* 0x001ea80000300a00 */
[----:B-1----:R-:W2:Y:S01]  /*25b20*/  LDL.LU.64 R22, [R1+0xe8] ;  /* 0x0000e80001167983 */ /* 0x002ea20000300a00 */
[----:B---3--:R-:W-:Y:S03]  /*25b30*/  HMMA.16816.F32.BF16 R16, R24, R16, R4 ;  /* 0x000000101810723c */ /* 0x008fe60000041804 */
[----:B------:R-:W2:-:S15]  /*25b40*/  LDL.LU.64 R4, [R1+0x35c0] ;  /* 0x0035c00001047983 */ /* 0x000e9e0000300a00 */
[----:B------:R-:W-:Y:S01]  /*25b50*/  NOP ;  /* 0x0000000000007918 */ /* 0x000fe20000000000 */
[----:B------:R-:W-:Y:S04]  /*25b60*/  STL.64 [R1+0x330], R16 ;  /* 0x0003301001007387 */ /* 0x000fe80000100a00 */
[----:B------:R0:W-:Y:S04]  /*25b70*/  STL.64 [R1+0x338], R18 ;  /* 0x0003381201007387 */ /* 0x0001e80000100a00 */
[----:B0-----:R-:W3:Y:S04]  /*25b80*/  LDL.LU.64 R18, [R1+0x35b8] ;  /* 0x0035b80001127983 */ /* 0x001ee80000300a00 */
[----:B------:R-:W4:Y:S02]  /*25b90*/  LDL.LU.64 R16, [R1+0x35b0] ;  /* 0x0035b00001107983 */ /* 0x000f240000300a00 */
[----:B----4-:R-:W-:-:S15]  /*25ba0*/  HMMA.16816.F32.BF16 R12, R24, R16, R12 ;  /* 0x00000010180c723c */ /* 0x010fde000004180c */
[----:B------:R-:W-:-:S04]  /*25bb0*/  NOP ;  /* 0x0000000000007918 */ /* 0x000fc80000000000 */
[----:B------:R0:W-:Y:S04]  /*25bc0*/  STL.64 [R1+0x320], R12 ;  /* 0x0003200c01007387 */ /* 0x0001e80000100a00 */
[----:B------:R-:W-:Y:S04]  /*25bd0*/  STL.64 [R1+0x328], R14 ;  /* 0x0003280e01007387 */ /* 0x000fe80000100a00 */
[----:B0-----:R-:W4:Y:S04]  /*25be0*/  LDL.LU.64 R12, [R1+0x35a8] ;  /* 0x0035a800010c7983 */ /* 0x001f280000300a00 */
[----:B---3--:R-:W-:Y:S04]  /*25bf0*/  STL.64 [R1+0x3510], R18 ;  /* 0x0035101201007387 */ /* 0x008fe80000100a00 */
[----:B------:R0:W-:Y:S04]  /*25c00*/  STL.64 [R1+0x3508], R16 ;  /* 0x0035081001007387 */ /* 0x0001e80000100a00 */
[----:B0-----:R-:W3:Y:S01]  /*25c10*/  LDL.64 R16, [R1+0x80] ;  /* 0x0000800001107983 */ /* 0x001ee20000100a00 */
[C---:B----4-:R-:W-:Y:S03]  /*25c20*/  HMMA.16816.F32.BF16 R8, R24.reuse, R12, R8 ;  /* 0x0000000c1808723c */ /* 0x050fe60000041808 */
[----:B---3--:R0:W-:Y:S04]  /*25c30*/  STL.64 [R1+0x3580], R16 ;  /* 0x0035801001007387 */ /* 0x0081e80000100a00 */
[----:B0-----:R-:W3:Y:S04]  /*25c40*/  LDL.LU.64 R16, [R1+0x300] ;  /* 0x0003000001107983 */ /* 0x001ee80000300a00 */
[----:B------:R-:W3:Y:S08]  /*25c50*/  LDL.LU.64 R18, [R1+0x308] ;  /* 0x0003080001127983 */ /* 0x000ef00000300a00 */
[----:B------:R0:W-:Y:S04]  /*25c60*/  STL.64 [R1+0x310], R8 ;  /* 0x0003100801007387 */ /* 0x0001e80000100a00 */
[----:B------:R-:W-:Y:S04]  /*25c70*/  STL.64 [R1+0x318], R10 ;  /* 0x0003180a01007387 */ /* 0x000fe80000100a00 */
[----:B0-----:R-:W3:Y:S04]  /*25c80*/  LDL.LU.64 R8, [R1+0x35a0] ;  /* 0x0035a00001087983 */ /* 0x001ee80000300a00 */
[----:B------:R0:W-:Y:S04]  /*25c90*/  STL.64 [R1+0x3588], R12 ;  /* 0x0035880c01007387 */ /* 0x0001e80000100a00 */
[----:B0-----:R-:W4:Y:S01]  /*25ca0*/  LDL.64 R12, [R1+0xa0] ;  /* 0x0000a000010c7983 */ /* 0x001f220000100a00 */
[C---:B--2---:R-:W-:Y:S08]  /*25cb0*/  HMMA.16816.F32.BF16 R20, R24.reuse, R4, R20 ;  /* 0x000000041814723c */ /* 0x044ff00000041814 */
[----:B---3--:R-:W-:Y:S01]  /*25cc0*/  HMMA.16816.F32.BF16 R16, R24, R8, R16 ;  /* 0x000000081810723c */ /* 0x008fe20000041810 */
[----:B------:R-:W0:Y:S04]  /*25cd0*/  LDSM.16.MT88.4 R24, [R0+UR6+0x80] ;  /* 0x000080060018783b */ /* 0x000e280008004200 */
[----:B----4-:R-:W-:Y:S04]  /*25ce0*/  STL.64 [R1+0x3590], R12 ;  /* 0x0035900c01007387 */ /* 0x010fe80000100a00 */
[----:B------:R1:W-:Y:S04]  /*25cf0*/  STL.64 [R1+0x3598], R8 ;  /* 0x0035980801007387 */ /* 0x0003e80000100a00 */
[----:B-1----:R-:W2:Y:S06]  /*25d00*/  LDL.LU.64 R8, [R1+0x1090] ;  /* 0x0010900001087983 */ /* 0x002eac0000300a00 */
[----:B------:R1:W-:Y:S04]  /*25d10*/  STL.64 [R1+0x300], R16 ;  /* 0x0003001001007387 */ /* 0x0003e80000100a00 */
[----:B------:R3:W-:Y:S04]  /*25d20*/  STL.64 [R1+0x308], R18 ;  /* 0x0003081201007387 */ /* 0x0007e80000100a00 */
[----:B------:R-:W2:Y:S04]  /*25d30*/  LDL.LU.64 R10, [R1+0x1098] ;  /* 0x00109800010a7983 */ /* 0x000ea80000300a00 */
[----:B-1----:R-:W4:Y:S04]  /*25d40*/  LDL.LU.64 R16, [R1+0xdd0] ;  /* 0x000dd00001107983 */ /* 0x002f280000300a00 */
[----:B---3--:R-:W4:Y:S04]  /*25d50*/  LDL.LU.64 R18, [R1+0xdd8] ;  /* 0x000dd80001127983 */ /* 0x008f280000300a00 */
[----:B------:R-:W-:Y:S04]  /*25d60*/  STL.64 [R1+0xe0], R20 ;  /* 0x0000e01401007387 */ /* 0x000fe80000100a00 */
[----:B------:R-:W-:Y:S04]  /*25d70*/  STL.64 [R1+0xe8], R22 ;  /* 0x0000e81601007387 */ /* 0x000fe80000100a00 */
[----:B------:R-:W2:Y:S01]  /*25d80*/  LDSM.16.MT88.4 R20, [R0+UR6] ;  /* 0x000000060014783b */ /* 0x000ea20008004200 */
[----:B------:R-:W-:-:S02]  /*25d90*/  IMAD.MOV.U32 R12, RZ, RZ, R3 ;  /* 0x000000ffff0c7224 */ /* 0x000fc400078e0003 */
[----:B------:R-:W-:Y:S01]  /*25da0*/  IMAD.MOV.U32 R13, RZ, RZ, R2 ;  /* 0x000000ffff0d7224 */ /* 0x000fe200078e0002 */
[----:B------:R-:W-:Y:S04]  /*25db0*/  STL [R1+0x34d4], R4 ;  /* 0x0034d40401007387 */ /* 0x000fe80000100800 */
[----:B------:R1:W-:Y:S04]  /*25dc0*/  STL [R1+0x34d0], R5 ;  /* 0x0034d00501007387 */ /* 0x0003e80000100800 */
[----:B-1----:R-:W3:Y:S04]  /*25dd0*/  LDL.LU.64 R4, [R1+0xf90] ;  /* 0x000f900001047983 */ /* 0x002ee80000300a00 */
[----:B------:R-:W3:Y:S04]  /*25de0*/  LDL.LU.64 R6, [R1+0xf98] ;  /* 0x000f980001067983 */ /* 0x000ee80000300a00 */
[----:B0-----:R-:W-:Y:S04]  /*25df0*/  STL [R1+0x34c8], R24 ;  /* 0x0034c81801007387 */ /* 0x001fe80000100800 */
[----:B------:R0:W-:Y:S04]  /*25e00*/  STL [R1+0x34c4], R25 ;  /* 0x0034c41901007387 */ /* 0x0001e80000100800 */
[----:B------:R-:W-:Y:S04]  /*25e10*/  STL [R1+0x34c0], R26 ;  /* 0x0034c01a01007387 */ /* 0x000fe80000100800 */
[----:B------:R1:W-:Y:S04]  /*25e20*/  STL [R1+0x34bc], R27 ;  /* 0x0034bc1b01007387 */ /* 0x0003e80000100800 */
[----:B0-----:R-:W3:Y:S04]  /*25e30*/  LDL.LU.64 R24, [R1+0xdc0] ;  /* 0x000dc00001187983 */ /* 0x001ee80000300a00 */
[----:B-1----:R-:W3:Y:S04]  /*25e40*/  LDL.LU.64 R26, [R1+0xdc8] ;  /* 0x000dc800011a7983 */ /* 0x002ee80000300a00 */
[----:B------:R-:W-:Y:S01]  /*25e50*/  STL [R1+0x34b8], R0 ;  /* 0x0034b80001007387 */ /* 0x000fe20000100800 */
[----:B--2---:R-:W-:Y:S03]  /*25e60*/  HMMA.16816.F32.BF16 R12, R20, R12, R8 ;  /* 0x0000000c140c723c */ /* 0x004fe60000041808 */
[----:B------:R-:W2:-:S15]  /*25e70*/  LDL.LU.64 R8, [R1+0x3598] ;  /* 0x0035980001087983 */ /* 0x000e9e0000300a00 */
[----:B------:R-:W-:Y:S01]  /*25e80*/  NOP ;  /* 0x0000000000007918 */ /* 0x000fe20000000000 */
[----:B------:R0:W-:Y:S04]  /*25e90*/  STL.64 [R1+0x1090], R12 ;  /* 0x0010900c01007387 */ /* 0x0001e80000100a00 */
[----:B------:R-:W-:Y:S04]  /*25ea0*/  STL.64 [R1+0x1098], R14 ;  /* 0x0010980e01007387 */ /* 0x000fe80000100a00 */
[----:B0-----:R-:W3:Y:S02]  /*25eb0*/  LDL.LU.64 R12, [R1+0x3590] ;  /* 0x00359000010c7983 */ /* 0x001ee40000300a00 */
[----:B---3--:R-:W-:-:S15]  /*25ec0*/  HMMA.16816.F32.BF16 R4, R20, R12, R4 ;  /* 0x0000000c1404723c */ /* 0x008fde0000041804 */
[----:B------:R-:W-:-:S04]  /*25ed0*/  NOP ;  /* 0x0000000000007918 */ /* 0x000fc80000000000 */
[----:B------:R-:W-:Y:S04]  /*25ee0*/  STL.64 [R1+0xf90], R4 ;  /* 0x000f900401007387 */ /* 0x000fe80000100a00 */
[----:B------:R0:W-:Y:S02]  /*25ef0*/  STL.64 [R1+0xf98], R6 ;  /* 0x000f980601007387 */ /* 0x0001e40000100a00 */
[----:B0-----:R-:W-:Y:S02]  /*25f00*/  IMAD.MOV.U32 R6, RZ, RZ, R13 ;  /* 0x000000ffff067224 */ /* 0x001fe400078e000d */
[----:B------:R-:W-:Y:S02]  /*25f10*/  IMAD.MOV.U32 R7, RZ, RZ, R12 ;  /* 0x000000ffff077224 */ /* 0x000fe400078e000c */
[----:B------:R-:W3:Y:S04]  /*25f20*/  LDL.LU.64 R12, [R1+0x3588] ;  /* 0x00358800010c7983 */ /* 0x000ee80000300a00 */
[----:B------:R-:W-:Y:S04]  /*25f30*/  STL [R1+0x34d8], R6 ;  /* 0x0034d80601007387 */ /* 0x000fe80000100800 */
[----:B------:R-:W-:Y:S04]  /*25f40*/  STL [R1+0x34cc], R7 ;  /* 0x0034cc0701007387 */ /* 0x000fe80000100800 */
[----:B------:R-:W4:Y:S02]  /*25f50*/  LDL.64 R4, [R1+0x90] ;  /* 0x0000900001047983 */ /* 0x000f240000100a00 */
[----:B----4-:R-:W-:Y:S01]  /*25f60*/  HMMA.16816.F32.BF16 R16, R20, R4, R16 ;  /* 0x000000041410723c */ /* 0x010fe20000041810 */
[----:B------:R-:W-:-:S02]  /*25f70*/  IMAD.MOV.U32 R10, RZ, RZ, R5 ;  /* 0x000000ffff0a7224 */ /* 0x000fc400078e0005 */
[----:B------:R-:W-:-:S15]  /*25f80*/  IMAD.MOV.U32 R11, RZ, RZ, R4 ;  /* 0x000000ffff0b7224 */ /* 0x000fde00078e0004 */
[----:B------:R-:W-:Y:S01]  /*25f90*/  NOP ;  /* 0x0000000000007918 */ /* 0x000fe20000000000 */
[----:B------:R0:W-:Y:S04]  /*25fa0*/  STL.64 [R1+0xdd0], R16 ;  /* 0x000dd01001007387 */ /* 0x0001e80000100a00 */
[----:B------:R-:W-:Y:S04]  /*25fb0*/  STL.64 [R1+0xdd8], R18 ;  /* 0x000dd81201007387 */ /* 0x000fe80000100a00 */
[----:B0-----:R-:W4:Y:S04]  /*25fc0*/  LDL.LU.64 R16, [R1+0x3580] ;  /* 0x0035800001107983 */ /* 0x001f280000300a00 */
[----:B------:R-:W-:Y:S04]  /*25fd0*/  STL [R1+0x34e0], R10 ;  /* 0x0034e00a01007387 */ /* 0x000fe80000100800 */
[----:B------:R-:W-:Y:S04]  /*25fe0*/  STL [R1+0x34dc], R11 ;  /* 0x0034dc0b01007387 */ /* 0x000fe80000100800 */
[----:B--2---:R0:W-:Y:S04]  /*25ff0*/  STL.64 [R1+0x3548], R8 ;  /* 0x0035480801007387 */ /* 0x0041e80000100a00 */
[----:B0-----:R-:W2:Y:S01]  /*26000*/  LDL.64 R8, [R1+0x40] ;  /* 0x0000400001087983 */ /* 0x001ea20000100a00 */
[----:B----4-:R-:W-:Y:S03]  /*26010*/  HMMA.16816.F32.BF16 R4, R20, R16, R24 ;  /* 0x000000101404723c */ /* 0x010fe60000041818 */
[----:B--2---:R-:W-:-:S15]  /*26020*/  STL.64 [R1+0x3558], R8 ;  /* 0x0035580801007387 */ /* 0x004fde0000100a00 */
[----:B------:R-:W-:Y:S01]  /*26030*/  NOP ;  /* 0x0000000000007918 */ /* 0x000fe20000000000 */
[----:B------:R-:W-:Y:S04]  /*26040*/  STL.64 [R1+0xdc0], R4 ;  /* 0x000dc00401007387 */ /* 0x000fe80000100a00 */
[----:B------:R-:W-:Y:S04]  /*26050*/  STL.64 [R1+0xdc8], R6 ;  /* 0x000dc80601007387 */ /* 0x000fe80000100a00 */
[----:B------:R-:W2:Y:S04]  /*26060*/  LDL.LU.64 R24, [R1+0xda0] ;  /* 0x000da00001187983 */ /* 0x000ea80000300a00 */
[----:B------:R-:W4:Y:S04]  /*26070*/  LDL.LU.64 R26, [R1+0xda8] ;  /* 0x000da800011a7983 */ /* 0x000f280000300a00 */
[----:B----4-:R-:W-:Y:S04]  /*26080*/  STL.64 [R1+0x3578], R26 ;  /* 0x0035781a01007387 */ /* 0x010fe80000100a00 */
[----:B--2---:R0:W-:Y:S04]  /*26090*/  STL.64 [R1+0x3570], R24 ;  /* 0x0035701801007387 */ /* 0x0041e80000100a00 */
[----:B0-----:R-:W2:Y:S04]  /*260a0*/  LDL.LU.64 R24, [R1+0xdb0] ;  /* 0x000db00001187983 */ /* 0x001ea80000300a00 */
[----:B------:R-:W2:Y:S04]  /*260b0*/  LDL.LU.64 R26, [R1+0xdb8] ;  /* 0x000db800011a7983 */ /* 0x000ea80000300a00 */
[----:B------:R-:W4:Y:S04]  /*260c0*/  LDL.LU.64 R8, [R1+0xd90] ;  /* 0x000d900001087983 */ /* 0x000f280000300a00 */
[----:B------:R-:W2:Y:S01]  /*260d0*/  LDL.LU.64 R10, [R1+0xd98] ;  /* 0x000d9800010a7983 */ /* 0x000ea20000300a00 */
[----:B------:R-:W-:-:S02]  /*260e0*/  IMAD.MOV.U32 R15, RZ, RZ, R16 ;  /* 0x000000ffff0f7224 */ /* 0x000fc400078e0010 */
[----:B------:R-:W-:Y:S01]  /*260f0*/  IMAD.MOV.U32 R14, RZ, RZ, R17 ;  /* 0x000000ffff0e7224 */ /* 0x000fe200078e0011 */
[----:B--2---:R-:W-:Y:S04]  /*26100*/  STL.64 [R1+0x3568], R10 ;  /* 0x0035680a01007387 */ /* 0x004fe80000100a00 */
[----:B----4-:R0:W-:Y:S04]  /*26110*/  STL.64 [R1+0x3560], R8 ;  /* 0x0035600801007387 */ /* 0x0101e80000100a00 */
[----:B0-----:R-:W2:Y:S04]  /*26120*/  LDL.64 R8, [R1+0x60] ;  /* 0x0000600001087983 */ /* 0x001ea80000100a00 */
[----:B------:R-:W4:Y:S04]  /*26130*/  LDL.LU.64 R4, [R1+0xd80] ;  /* 0x000d800001047983 */ /* 0x000f280000300a00 */
[----:B------:R-:W4:Y:S04]  /*26140*/  LDL.LU.64 R6, [R1+0xd88] ;  /* 0x000d880001067983 */ /* 0x000f280000300a00 */
[----:B------:R-:W2:Y:S04]  /*26150*/  LDL.64 R16, [R1] ;  /* 0x0000000001107983 */ /* 0x000ea80000100a00 */
[----:B--2---:R0:W-:Y:S04]  /*26160*/  STL.64 [R1+0x3528], R16 ;  /* 0x0035281001007387 */ /* 0x0041e80000100a00 */
[----:B0-----:R-:W2:Y:S04]  /*26170*/  LDL.64 R16, [R1+0x10] ;  /* 0x0000100001107983 */ /* 0x001ea80000100a00 */
[----:B--2---:R0:W-:Y:S04]  /*26180*/  STL.64 [R1+0x3540], R16 ;  /* 0x0035401001007387 */ /* 0x0041e80000100a00 */
[----:B0-----:R-:W2:Y:S04]  /*26190*/  LDL.64 R16, [R1+0x20] ;  /* 0x0000200001107983 */ /* 0x001ea80000100a00 */
[----:B--2---:R0:W-:Y:S04]  /*261a0*/  STL.64 [R1+0x3550], R16 ;  /* 0x0035501001007387 */ /* 0x0041e80000100a00 */
[----:B0-----:R-:W2:Y:S04]  /*261b0*/  LDL.64 R16, [R1+0x70] ;  /* 0x0000700001107983 */ /* 0x001ea80000100a00 */
[----:B------:R-:W-:Y:S04]  /*261c0*/  STL [R1+0x34e4], R15 ;  /* 0x0034e40f01007387 */ /* 0x000fe80000100800 */
[----:B------:R-:W-:Y:S04]  /*261d0*/  STL [R1+0x3538], R14 ;  /* 0x0035380e01007387 */ /* 0x000fe80000100800 */
[----:B---3--:R0:W-:Y:S04]  /*261e0*/  STL.64 [R1+0x3530], R12 ;  /* 0x0035300c01007387 */ /* 0x0081e80000100a00 */
[----:B0-----:R-:W3:Y:S01]  /*261f0*/  LDL.64 R12, [R1+0x50] ;  /* 0x00005000010c7983 */ /* 0x001ee20000100a00 */
[----:B--2---:R-:W-:-:S15]  /*26200*/  HMMA.16816.F32.BF16 R24, R20, R16, R24 ;  /* 0x000000101418723c */ /* 0x004fde0000041818 */
[----:B------:R-:W-:-:S04]  /*26210*/  NOP ;  /* 0x0000000000007918 */ /* 0x000fc80000000000 */
[----:B------:R-:W-:Y:S04]  /*26220*/  STL.64 [R1+0xdb0], R24 ;  /* 0x000db01801007387 */ /* 0x000fe80000100a00 */
[----:B------:R0:W-:Y:S04]  /*26230*/  STL.64 [R1+0xdb8], R26 ;  /* 0x000db81a01007387 */ /* 0x0001e80000100a00 */
[----:B0-----:R-:W2:Y:S04]  /*26240*/  LDL.LU.64 R26, [R1+0x3578] ;  /* 0x00357800011a7983 */ /* 0x001ea80000300a00 */
[----:B------:R-:W2:Y:S01]  /*26250*/  LDL.LU.64 R24, [R1+0x3570] ;  /* 0x0035700001187983 */ /* 0x000ea20000300a00 */
[----:B------:R-:W-:-:S02]  /*26260*/  IMAD.MOV.U32 R29, RZ, RZ, R16 ;  /* 0x000000ffff1d7224 */ /* 0x000fc400078e0010 */
[----:B------:R-:W-:Y:S02]  /*26270*/  IMAD.MOV.U32 R28, RZ, RZ, R17 ;  /* 0x000000ffff1c7224 */ /* 0x000fe400078e0011 */
[----:B------:R-:W3:Y:S04]  /*26280*/  LDL.LU.64 R16, [R1+0xd70] ;  /* 0x000d700001107983 */ /* 0x000ee80000300a00 */
[----:B------:R-:W3:Y:S01]  /*26290*/  LDL.LU.64 R18, [R1+0xd78] ;  /* 0x000d780001127983 */ /* 0x000ee20000300a00 */
[----:B------:R-:W-:Y:S01]  /*262a0*/  IMAD.MOV.U32 R0, RZ, RZ, R9 ;  /* 0x000000ffff007224 */ /* 0x000fe200078e0009 */
[----:B--2---:R-:W-:-:S15]  /*262b0*/  HMMA.16816.F32.BF16 R24, R20, R8, R24 ;  /* 0x000000081418723c */ /* 0x004fde0000041818 */
[----:B------:R-:W-:-:S04]  /*262c0*/  NOP ;  /* 0x0000000000007918 */ /* 0x000fc80000000000 */
[----:B------:R-:W-:Y:S04]  /*262d0*/  STL.64 [R1+0xda0], R24 ;  /* 0x000da01801007387 */ /* 0x000fe80000100a00 */
[----:B------:R0:W-:Y:S04]  /*262e0*/  STL.64 [R1+0xda8], R26 ;  /* 0x000da81a01007387 */ /* 0x0001e80000100a00 */
[----:B------:R-:W3:Y:S01]  /*262f0*/  LDL.LU.64 R10, [R1+0x3568] ;  /* 0x00356800010a7983 */ /* 0x000ee20000300a00 */
[----:B0-----:R-:W-:-:S03]  /*26300*/  IMAD.MOV.U32 R27, RZ, RZ, R8 ;  /* 0x000000ffff1b7224 */ /* 0x001fc600078e0008 */
[----:B------:R-:W3:Y:S02]  /*26310*/  LDL.LU.64 R8, [R1+0x3560] ;  /* 0x0035600001087983 */ /* 0x000ee40000300a00 */
[----:B---3--:R-:W-:-:S15]  /*26320*/  HMMA.16816.F32.BF16 R8, R20, R12, R8 ;  /* 0x0000000c1408723c */ /* 0x008fde0000041808 */
[----:B------:R-:W-:-:S04]  /*26330*/  NOP ;  /* 0x0000000000007918 */ /* 0x000fc80000000000 */
[----:B------:R0:W-:Y:S04]  /*26340*/  STL.64 [R1+0xd90], R8 ;  /* 0x000d900801007387 */ /* 0x0001e80000100a00 */
[----:B------:R1:W-:Y:S04]  /*26350*/  STL.64 [R1+0xd98], R10 ;  /* 0x000d980a01007387 */ /* 0x0003e80000100a00 */
[----:B0-----:R-:W4:Y:S01]  /*26360*/  LDL.LU.64 R8, [R1+0x3558] ;  /* 0x0035580001087983 */ /* 0x001f220000300a00 */
[----:B------:R-:W-:Y:S02]  /*26370*/  IMAD.MOV.U32 R25, RZ, RZ, R12 ;  /* 0x000000ffff197224 */ /* 0x000fe400078e000c */
[----:B------:R-:W-:-:S02]  /*26380*/  IMAD.MOV.U32 R26, RZ, RZ, R13 ;  /* 0x000000ffff1a7224 */ /* 0x000fc400078e000d */
[----:B----4-:R-:W-:Y:S01]  /*26390*/  HMMA.16816.F32.BF16 R12, R20, R8, R4 ;  /* 0x00000008140c723c */ /* 0x010fe20000041804 */
[----:B------:R-:W-:Y:S02]  /*263a0*/  IMAD.MOV.U32 R7, RZ, RZ, R8 ;  /* 0x000000ffff077224 */ /* 0x000fe400078e0008 */
[----:B------:R-:W-:-:S15]  /*263b0*/  IMAD.MOV.U32 R24, RZ, RZ, R9 ;  /* 0x000000ffff187224 */ /* 0x000fde00078e0009 */
[----:B------:R-:W-:Y:S01]  /*263c0*/  NOP ;  /* 0x0000000000007918 */ /* 0x000fe20000000000 */
[----:B------:R0:W-:Y:S04]  /*263d0*/  STL.64 [R1+0xd80], R12 ;  /* 0x000d800c01007387 */ /* 0x0001e80000100a00 */
[----:B------:R2:W-:Y:S04]  /*263e0*/  STL.64 [R1+0xd88], R14 ;  /* 0x000d880e01007387 */ /* 0x0005e80000100a00 */
[----:B------:R-:W3:Y:S04]  /*263f0*/  LDL.LU.64 R8, [R1+0xd60] ;  /* 0x000d600001087983 */ /* 0x000ee80000300a00 */
[----:B-1----:R-:W3:Y:S04]  /*26400*/  LDL.LU.64 R10, [R1+0xd68] ;  /* 0x000d6800010a7983 */ /* 0x002ee80000300a00 */
[----:B0-----:R-:W4:Y:S04]  /*26410*/  LDL.LU.64 R12, [R1+0xd50] ;  /* 0x000d5000010c7983 */ /* 0x001f280000300a00 */
[----:B--2---:R-:W4:Y:S04]  /*26420*/  LDL.LU.64 R14, [R1+0xd58] ;  /* 0x000d5800010e7983 */ /* 0x004f280000300a00 */
[----:B------:R-:W-:Y:S04]  /*26430*/  STL.64 [R1+0x34f0], R26 ;  /* 0x0034f01a01007387 */ /* 0x000fe80000100a00 */
[----:B------:R0:W-:Y:S04]  /*26440*/  STL.64 [R1+0x34e8], R24 ;  /* 0x0034e81801007387 */ /* 0x0001e80000100a00 */
[----:B0-----:R-:W2:Y:S02]  /*26450*/  LDL.64 R24, [R1+0x30] ;  /* 0x0000300001187983 */ /* 0x001ea40000100a00 */
[----:B--2---:R-:W-:Y:S01]  /*26460*/  HMMA.16816.F32.BF16 R16, R20, R24, R16 ;  /* 0x000000181410723c */ /* 0x004fe20000041810 */
[----:B------:R-:W-:-:S02]  /*26470*/  IMAD.MOV.U32 R4, RZ, RZ, R24 ;  /* 0x000000ffff047224 */ /* 0x000fc400078e0018 */
[----:B------:R-:W-:-:S15]  /*26480*/  IMAD.MOV.U32 R5, RZ, RZ, R25 ;  /* 0x000000ffff057224 */ /* 0x000fde00078e0019 */
[----:B------:R-:W-:Y:S01]  /*26490*/  NOP ;  /* 0x0000000000007918 */ /* 0x000fe20000000000 */
[----:B------:R0:W-:Y:S04]  /*264a0*/  STL.64 [R1+0xd70], R16 ;  /* 0x000d701001007387 */ /* 0x0001e80000100a00 */
[----:B------:R-:W-:Y:S04]  /*264b0*/  STL.64 [R1+0xd78], R18 ;  /* 0x000d781201007387 */ /* 0x000fe80000100a00 */
[----:B0-----:R-:W3:Y:S04]  /*264c0*/  LDL.LU.64 R16, [R1+0x3550] ;  /* 0x0035500001107983 */ /* 0x001ee80000300a00 */
[----:B------:R-:W2:Y:S04]  /*264d0*/  LDL.LU.64 R24, [R1+0xd20] ;  /* 0x000d200001187983 */ /* 0x000ea80000300a00 */
[----:B------:R-:W2:Y:S04]  /*264e0*/  LDL.LU.64 R26, [R1+0xd28] ;  /* 0x000d2800011a7983 */ /* 0x000ea80000300a00 */
[----:B--2---:R-:W-:Y:S04]  /*264f0*/  STL.64 [R1+0x3500], R26 ;  /* 0x0035001a01007387 */ /* 0x004fe80000100a00 */
[----:B------:R0:W-:Y:S04]  /*26500*/  STL.64 [R1+0x34f8], R24 ;  /* 0x0034f81801007387 */ /* 0x0001e80000100a00 */
[----:B0-----:R-:W2:Y:S04]  /*26510*/  LDL.LU.64 R24, [R1+0xd30] ;  /* 0x000d300001187983 */ /* 0x001ea80000300a00 */
[----:B------:R-:W2:Y:S01]  /*26520*/  LDL.LU.64 R26, [R1+0xd38] ;  /* 0x000d3800011a7983 */ /* 0x000ea20000300a00 */
[----:B---3--:R-:W-:Y:S01]  /*26530*/  HMMA.16816.F32.BF16 R8, R20, R16, R8 ;  /* 0x000000101408723c */ /* 0x008fe20000041808 */
[----:B------:R-:W-:-:S02]  /*26540*/  IMAD.MOV.U32 R6, RZ, RZ, R17 ;  /* 0x000000ffff067224 */ /* 0x000fc400078e0011 */
[----:B--2---:R-:W-:Y:S04]  /*26550*/  STL.64 [R1+0x3520], R26 ;  /* 0x0035201a01007387 */ /* 0x004fe80000100a00 */
[----:B------:R0:W-:Y:S04]  /*26560*/  STL.64 [R1+0x3518], R24 ;  /* 0x0035181801007387 */ /* 0x0001e80000100a00 */
[----:B0-----:R-:W2:Y:S04]  /*26570*/  LDL.LU.64 R24, [R1+0xd40] ;  /* 0x000d400001187983 */ /* 0x001ea80000300a00 */
[----:B------:R-:W2:Y:S04]  /*26580*/  LDL.LU.64 R26, [R1+0xd48] ;  /* 0x000d4800011a7983 */ /* 0x000ea80000300a00 */
[----:B------:R0:W-:Y:S04]  /*26590*/  STL.64 [R1+0xd60], R8 ;  /* 0x000d600801007387 */ /* 0x0001e80000100a00 */
[----:B------:R1:W-:Y:S04]  /*265a0*/  STL.64 [R1+0xd68], R10 ;  /* 0x000d680a01007387 */ /* 0x0003e80000100a00 */
[----:B0-----:R-:W3:Y:S01]  /*265b0*/  LDL.LU.64 R8, [R1+0x3548] ;  /* 0x0035480001087983 */ /* 0x001ee20000300a00 */
[----:B-1----:R-:W-:-:S03]  /*265c0*/  IMAD.MOV.U32 R11, RZ, RZ, R16 ;  /* 0x000000ffff0b7224 */ /* 0x002fc600078e0010 */
[----:B------:R-:W4:Y:S02]  /*265d0*/  LDL.LU.64 R16, [R1+0x3540] ;  /* 0x0035400001107983 */ /* 0x000f240000300a00 */
[----:B----4-:R-:W-:Y:S01]  /*265e0*/  HMMA.16816.F32.BF16 R12, R20, R16, R12 ;  /* 0x00000010140c723c */ /* 0x010fe2000004180c */
[----:B------:R-:W-:-:S15]  /*265f0*/  IMAD.MOV.U32 R10, RZ, RZ, R17 ;  /* 0x000000ffff0a7224 */ /* 0x000fde00078e0011 */
[----:B------:R-:W-:-:S03]  /*26600*/  NOP ;  /* 0x0000000000007918 */ /* 0x000fc60000000000 */
        /* <DEDUP_REMOVED lines=23> */
[----:B------:R0:W-:Y:S04]  /*26780*/  STL.64 [R1+0x33b0], R16 ;  /* 0x0033b01001007387 */ /* 0x0001e80000100a00 */
[----:B0-----:R-:W3:Y:S04]  /*26790*/  LDL.LU.64 R16, [R1+0xd10] ;  /* 0x000d100001107983 */ /* 0x001ee80000300a00 */
[----:B------:R-:W3:Y:S01]  /*267a0*/  LDL.LU.64 R18, [R1+0xd18] ;  /* 0x000d180001127983 */ /* 0x000ee20000300a00 */
[C---:B--2---:R-:W-:Y:S08]  /*267b0*/  HMMA.16816.F32.BF16 R24, R20.reuse, R12, R24 ;  /* 0x0000000c1418723c */ /* 0x044ff00000041818 */
[----:B---3--:R-:W-:Y:S11]  /*267c0*/  HMMA.16816.F32.BF16 R16, R20, R8, R16 ;  /* 0x000000081410723c */ /* 0x008ff60000041810 */
[----:B------:R-:W-:Y:S04]  /*267d0*/  STL.64 [R1+0xd20], R24 ;  /* 0x000d201801007387 */ /* 0x000fe80000100a00 */
[----:B------:R0:W-:Y:S04]  /*267e0*/  STL.64 [R1+0xd28], R26 ;  /* 0x000d281a01007387 */ /* 0x0001e80000100a00 */
[----:B0-----:R-:W2:Y:S04]  /*267f0*/  LDL.LU.64 R26, [R1+0x34f0] ;  /* 0x0034f000011a7983 */ /* 0x001ea80000300a00 */
[----:B------:R-:W3:Y:S04]  /*26800*/  LDL.LU.64 R24, [R1+0x34e8] ;  /* 0x0034e80001187983 */ /* 0x000ee80000300a00 */
[----:B------:R-:W-:Y:S04]  /*26810*/  STL.64 [R1+0x33c0], R12 ;  /* 0x0033c00c01007387 */ /* 0x000fe80000100a00 */
[----:B------:R0:W-:Y:S04]  /*26820*/  STL.64 [R1+0xd10], R16 ;  /* 0x000d101001007387 */ /* 0x0001e80000100a00 */
[----:B------:R1:W-:Y:S04]  /*26830*/  STL.64 [R1+0xd18], R18 ;  /* 0x000d181201007387 */ /* 0x0003e80000100a00 */
[----:B0-----:R-:W2:Y:S04]  /*26840*/  LDL.LU.64 R16, [R1+0x860] ;  /* 0x0008600001107983 */ /* 0x001ea80000300a00 */
[----:B-1----:R-:W4:Y:S04]  /*26850*/  LDL.LU.64 R18, [R1+0x868] ;  /* 0x0008680001127983 */ /* 0x002f280000300a00 */
[----:B------:R0:W-:Y:S02]  /*26860*/  STL.64 [R1+0x33a8], R8 ;  /* 0x0033a80801007387 */ /* 0x0001e40000100a00 */
[----:B0-----:R-:W-:-:S02]  /*26870*/  IMAD.MOV.U32 R8, RZ, RZ, R15 ;  /* 0x000000ffff087224 */ /* 0x001fc400078e000f */
[----:B------:R-:W-:Y:S01]  /*26880*/  IMAD.MOV.U32 R9, RZ, RZ, R10 ;  /* 0x000000ffff097224 */ /* 0x000fe200078e000a */
[----:B------:R-:W4:Y:S04]  /*26890*/  LDL.LU R15, [R1+0x34e4] ;  /* 0x0034e400010f7983 */ /* 0x000f280000300800 */
[----:B------:R-:W4:Y:S04]  /*268a0*/  LDL.LU R10, [R1+0x34e0] ;  /* 0x0034e000010a7983 */ /* 0x000f280000300800 */
        /* <DEDUP_REMOVED lines=12> */
[----:B------:R-:W4:Y:S01]  /*26970*/  LDL.LU R7, [R1+0x34cc] ;  /* 0x0034cc0001077983 */ /* 0x000f220000300800 */
[----:B---3--:R-:W-:-:S03]  /*26980*/  IMAD.MOV.U32 R9, RZ, RZ, R24 ;  /* 0x000000ffff097224 */ /* 0x008fc600078e0018 */
[----:B------:R-:W3:Y:S04]  /*26990*/  LDL.LU R24, [R1+0x34c8] ;  /* 0x0034c80001187983 */ /* 0x000ee80000300800 */
[----:B------:R0:W-:Y:S02]  /*269a0*/  STL.64 [R1+0x3410], R8 ;  /* 0x0034100801007387 */ /* 0x0001e40000100a00 */
[----:B0-----:R-:W-:Y:S02]  /*269b0*/  IMAD.MOV.U32 R8, RZ, RZ, R25 ;  /* 0x000000ffff087224 */ /* 0x001fe400078e0019 */
[----:B--2---:R-:W-:Y:S01]  /*269c0*/  IMAD.MOV.U32 R9, RZ, RZ, R26 ;  /* 0x000000ffff097224 */ /* 0x004fe200078e001a */
[----:B------:R-:W3:Y:S04]  /*269d0*/  LDL.LU R25, [R1+0x34c4] ;  /* 0x0034c40001197983 */ /* 0x000ee80000300800 */
[----:B------:R-:W3:Y:S04]  /*269e0*/  LDL.LU R26, [R1+0x34c0] ;  /* 0x0034c000011a7983 */ /* 0x000ee80000300800 */
[----:B------:R0:W-:Y:S02]  /*269f0*/  STL.64 [R1+0x3428], R8 ;  /* 0x0034280801007387 */ /* 0x0001e40000100a00 */
[----:B0-----:R-:W-:-:S02]  /*26a00*/  IMAD.MOV.U32 R8, RZ, RZ, R27 ;  /* 0x000000ffff087224 */ /* 0x001fc400078e001b */
[----:B------:R-:W-:Y:S01]  /*26a10*/  IMAD.MOV.U32 R9, RZ, RZ, R0 ;  /* 0x000000ffff097224 */ /* 0x000fe200078e0000 */
[----:B------:R-:W3:Y:S01]  /*26a20*/  LDL.LU R27, [R1+0x34bc] ;  /* 0x0034bc00011b7983 */ /* 0x000ee20000300800 */
[----:B----4-:R-:W-:-:S15]  /*26a30*/  HMMA.16816.F32.BF16 R16, R20, R4, R16 ;  /* 0x000000041410723c */ /* 0x010fde0000041810 */
[----:B------:R-:W-:-:S04]  /*26a40*/  NOP ;  /* 0x0000000000007918 */ /* 0x000fc80000000000 */
[----:B------:R-:W-:Y:S04]  /*26a50*/  STL.64 [R1+0x860], R16 ;  /* 0x0008601001007387 */ /* 0x000fe80000100a00 */
[----:B------:R-:W-:Y:S04]  /*26a60*/  STL.64 [R1+0x868], R18 ;  /* 0x0008681201007387 */ /* 0x000fe80000100a00 */
[----:B------:R-:W2:Y:S04]  /*26a70*/  LDL.LU R0, [R1+0x34b8] ;  /* 0x0034b80001007983 */ /* 0x000ea80000300800 */
[----:B------:R0:W-:Y:S02]  /*26a80*/  STL.64 [R1+0x3440], R8 ;  /* 0x0034400801007387 */ /* 0x0001e40000100a00 */
[----:B0-----:R-:W-:-:S02]  /*26a90*/  IMAD.MOV.U32 R8, RZ, RZ, R29 ;  /* 0x000000ffff087224 */ /* 0x001fc400078e001d */
[----:B------:R-:W-:-:S05]  /*26aa0*/  IMAD.MOV.U32 R9, RZ, RZ, R28 ;  /* 0x000000ffff097224 */ /* 0x000fca00078e001c */
[----:B------:R0:W-:Y:S02]  /*26ab0*/  STL.64 [R1+0x3458], R8 ;  /* 0x0034580801007387 */ /* 0x0001e40000100a00 */
[----:B0-----:R-:W-:Y:S02]  /*26ac0*/  IMAD.MOV.U32 R8, RZ, RZ, R15 ;  /* 0x000000ffff087224 */ /* 0x001fe400078e000f */
[----:B------:R-:W-:-:S05]  /*26ad0*/  IMAD.MOV.U32 R9, RZ, RZ, R14 ;  /* 0x000000ffff097224 */ /* 0x000fca00078e000e */
[----:B------:R0:W-:Y:S02]  /*26ae0*/  STL.64 [R1+0x3470], R8 ;  /* 0x0034700801007387 */ /* 0x0001e40000100a00 */
[----:B0-----:R-:W-:Y:S02]  /*26af0*/  IMAD.MOV.U32 R8, RZ, RZ, R11 ;  /* 0x000000ffff087224 */ /* 0x001fe400078e000b */
[----:B------:R-:W-:-:S05]  /*26b00*/  IMAD.MOV.U32 R9, RZ, RZ, R10 ;  /* 0x000000ffff097224 */ /* 0x000fca00078e000a */
[----:B------:R0:W-:Y:S02]  /*26b10*/  STL.64 [R1+0x3488], R8 ;  /* 0x0034880801007387 */ /* 0x0001e40000100a00 */
[----:B0-----:R-:W-:Y:S02]  /*26b20*/  IMAD.MOV.U32 R8, RZ, RZ, R7 ;  /* 0x000000ffff087224 */ /* 0x001fe400078e0007 */
[----:B------:R-:W-:-:S05]  /*26b30*/  IMAD.MOV.U32 R9, RZ, RZ, R6 ;  /* 0x000000ffff097224 */ /* 0x000fca00078e0006 */
[----:B------:R0:W-:Y:S04]  /*26b40*/  STL.64 [R1+0x34a0], R8 ;  /* 0x0034a00801007387 */ /* 0x0001e80000100a00 */
[----:B0-----:R-:W4:Y:S04]  /*26b50*/  LDL.64 R8, [R1+0xb0] ;  /* 0x0000b00001087983 */ /* 0x001f280000100a00 */
[----:B------:R-:W2:Y:S04]  /*26b60*/  LDL.LU.64 R12, [R1+0x620] ;  /* 0x00062000010c7983 */ /* 0x000ea80000300a00 */
[----:B------:R-:W2:Y:S04]  /*26b70*/  LDL.LU.64 R14, [R1+0x628] ;  /* 0x00062800010e7983 */ /* 0x000ea80000300a00 */
[----:B--2---:R-:W-:Y:S04]  /*26b80*/  STL.64 [R1+0x33d8], R14 ;  /* 0x0033d80e01007387 */ /* 0x004fe80000100a00 */
[----:B------:R0:W-:Y:S04]  /*26b90*/  STL.64 [R1+0x33d0], R12 ;  /* 0x0033d00c01007387 */ /* 0x0001e80000100a00 */
[----:B0-----:R-:W2:Y:S04]  /*26ba0*/  LDL.LU.64 R12, [R1+0x630] ;  /* 0x00063000010c7983 */ /* 0x001ea80000300a00 */
        /* <DEDUP_REMOVED lines=35> */
[----:B0-----:R-:W3:Y:S04]  /*26de0*/  LDL.LU.64 R12, [R1+0x1050] ;  /* 0x00105000010c7983 */ /* 0x001ee80000300a00 */
[----:B------:R-:W3:Y:S04]  /*26df0*/  LDL.LU.64 R14, [R1+0x1058] ;  /* 0x00105800010e7983 */ /* 0x000ee80000300a00 */
[----:B------:R-:W2:Y:S04]  /*26e00*/  LDL.LU.64 R16, [R1+0x610] ;  /* 0x0006100001107983 */ /* 0x000ea80000300a00 */
[----:B------:R-:W2:Y:S04]  /*26e10*/  LDL.LU.64 R18, [R1+0x618] ;  /* 0x0006180001127983 */ /* 0x000ea80000300a00 */
[----:B------:R-:W2:Y:S04]  /*26e20*/  LDL.LU.64 R20, [R1+0x600] ;  /* 0x0006000001147983 */ /* 0x000ea80000300a00 */
[----:B------:R-:W2:Y:S04]  /*26e30*/  LDL.LU.64 R22, [R1+0x608] ;  /* 0x0006080001167983 */ /* 0x000ea80000300a00 */
[----:B------:R0:W-:Y:S02]  /*26e40*/  STL.64 [R1+0x33a0], R4 ;  /* 0x0033a00401007387 */ /* 0x0001e40000100a00 */
[----:B0-----:R-:W-:-:S02]  /*26e50*/  IMAD.MOV.U32 R4, RZ, RZ, R3 ;  /* 0x000000ffff047224 */ /* 0x001fc400078e0003 */
[----:B------:R-:W-:Y:S02]  /*26e60*/  IMAD.MOV.U32 R5, RZ, RZ, R2 ;  /* 0x000000ffff057224 */ /* 0x000fe400078e0002 */
[----:B----4-:R-:W-:Y:S02]  /*26e70*/  IMAD.MOV.U32 R3, RZ, RZ, R8 ;  /* 0x000000ffff037224 */ /* 0x010fe400078e0008 */
[----:B------:R-:W-:Y:S01]  /*26e80*/  IMAD.MOV.U32 R2, RZ, RZ, R9 ;  /* 0x000000ffff027224 */ /* 0x000fe200078e0009 */
[----:B---3--:R-:W-:-:S15]  /*26e90*/  HMMA.16816.F32.BF16 R12, R24, R8, R12 ;  /* 0x00000008180c723c */ /* 0x008fde000004180c */
[----:B------:R-:W-:-:S04]  /*26ea0*/  NOP ;  /* 0x0000000000007918 */ /* 0x000fc80000000000 */
[----:B------:R-:W-:Y:S04]  /*26eb0*/  STL.64 [R1+0x1050], R12 ;  /* 0x0010500c01007387 */ /* 0x000fe80000100a00 */
[----:B------:R0:W-:Y:S04]  /*26ec0*/  STL.64 [R1+0x1058], R14 ;  /* 0x0010580e01007387 */ /* 0x0001e80000100a00 */
[----:B0-----:R-:W3:Y:S04]  /*26ed0*/  LDL.LU.64 R14, [R1+0x34b0] ;  /* 0x0034b000010e7983 */ /* 0x001ee80000300a00 */
[----:B------:R-:W3:Y:S04]  /*26ee0*/  LDL.LU.64 R12, [R1+0x34a8] ;  /* 0x0034a800010c7983 */ /* 0x000ee80000300a00 */
[----:B------:R-:W3:Y:S02]  /*26ef0*/  LDL.LU.64 R8, [R1+0x34a0] ;  /* 0x0034a00001087983 */ /* 0x000ee40000300a00 */
[----:B---3--:R-:W-:Y:S02]  /*26f00*/  HMMA.16816.F32.BF16 R8, R24, R8, R12 ;  /* 0x000000081808723c */ /* 0x008fe4000004180c */
[----:B------:R-:W3:Y:S04]  /*26f10*/  LDL.LU.64 R14, [R1+0x3498] ;  /* 0x00349800010e7983 */ /* 0x000ee80000300a00 */
[----:B------:R-:W3:-:S13]  /*26f20*/  LDL.LU.64 R12, [R1+0x3490] ;  /* 0x00349000010c7983 */ /* 0x000eda0000300a00 */
[----:B------:R0:W-:Y:S04]  /*26f30*/  STL.64 [R1+0xc10], R8 ;  /* 0x000c100801007387 */ /* 0x0001e80000100a00 */
[----:B------:R3:W-:Y:S04]  /*26f40*/  STL.64 [R1+0xc18], R10 ;  /* 0x000c180a01007387 */ /* 0x0007e80000100a00 */
[----:B0-----:R-:W3:Y:S02]  /*26f50*/  LDL.LU.64 R8, [R1+0x3488] ;  /* 0x0034880001087983 */ /* 0x001ee40000300a00 */
        /* <DEDUP_REMOVED lines=47> */
[----:B0-----:R-:W3:Y:S01]  /*27250*/  LDL.LU.64 R8, [R1+0x33c8] ;  /* 0x0033c80001087983 */ /* 0x001ee20000300a00 */
[C---:B--2---:R-:W-:Y:S08]  /*27260*/  HMMA.16816.F32.BF16 R4, R24.reuse, R4, R16 ;  /* 0x000000041804723c */ /* 0x044ff00000041810 */
[----:B---3--:R-:W-:Y:S01]  /*27270*/  HMMA.16816.F32.BF16 R8, R24, R8, R12 ;  /* 0x000000081808723c */ /* 0x008fe2000004180c */
[----:B------:R-:W2:-:S15]  /*27280*/  LDL.LU.64 R12, [R1+0x33c0] ;  /* 0x0033c000010c7983 */ /* 0x000e9e0000300a00 */
[----:B------:R-:W-:-:S03]  /*27290*/  NOP ;  /* 0x0000000000007918 */ /* 0x000fc60000000000 */
[----:B------:R0:W-:Y:S04]  /*272a0*/  STL.64 [R1+0x620], R8 ;  /* 0x0006200801007387 */ /* 0x0001e80000100a00 */
[----:B------:R1:W-:Y:S04]  /*272b0*/  STL.64 [R1+0x628], R10 ;  /* 0x0006280a01007387 */ /* 0x0003e80000100a00 */
[----:B0-----:R-:W2:Y:S04]  /*272c0*/  LDL.LU.64 R8, [R1+0x5f0] ;  /* 0x0005f00001087983 */ /* 0x001ea80000300a00 */
[----:B-1----:R-:W2:Y:S04]  /*272d0*/  LDL.LU.64 R10, [R1+0x5f8] ;  /* 0x0005f800010a7983 */ /* 0x002ea80000300a00 */
[----:B------:R-:W3:Y:S04]  /*272e0*/  LDL.LU.64 R18, [R1+0x33b8] ;  /* 0x0033b80001127983 */ /* 0x000ee80000300a00 */
[----:B------:R-:W4:Y:S04]  /*272f0*/  LDL.LU.64 R16, [R1+0x33b0] ;  /* 0x0033b00001107983 */ /* 0x000f280000300a00 */
        /* <DEDUP_REMOVED lines=12> */
[----:B0-----:R-:W3:Y:S04]  /*273c0*/  LDL.64 R16, [R1+0x80] ;  /* 0x0000800001107983 */ /* 0x001ee80000100a00 */
[----:B---3--:R0:W-:Y:S04]  /*273d0*/  STL.64 [R1+0x3370], R16 ;  /* 0x0033701001007387 */ /* 0x0081e80000100a00 */
[----:B0-----:R-:W3:Y:S01]  /*273e0*/  LDL.64 R16, [R1+0x90] ;  /* 0x0000900001107983 */ /* 0x001ee20000100a00 */
[C---:B--2---:R-:W-:Y:S03]  /*273f0*/  HMMA.16816.F32.BF16 R8, R24.reuse, R12, R8 ;  /* 0x0000000c1808723c */ /* 0x044fe60000041808 */
[----:B---3--:R0:W-:Y:S04]  /*27400*/  STL.64 [R1+0x3378], R16 ;  /* 0x0033781001007387 */ /* 0x0081e80000100a00 */
[----:B0-----:R-:W2:Y:S04]  /*27410*/  LDL.64 R16, [R1+0xa0] ;  /* 0x0000a00001107983 */ /* 0x001ea80000100a00 */
[----:B--2---:R-:W-:Y:S08]  /*27420*/  STL.64 [R1+0x3388], R16 ;  /* 0x0033881001007387 */ /* 0x004ff00000100a00 */
[----:B------:R0:W-:Y:S04]  /*27430*/  STL.64 [R1+0x5f0], R8 ;  /* 0x0005f00801007387 */ /* 0x0001e80000100a00 */
[----:B------:R-:W-:Y:S04]  /*27440*/  STL.64 [R1+0x5f8], R10 ;  /* 0x0005f80a01007387 */ /* 0x000fe80000100a00 */
[----:B0-----:R-:W2:Y:S04]  /*27450*/  LDL.LU.64 R8, [R1+0x33a8] ;  /* 0x0033a80001087983 */ /* 0x001ea80000300a00 */
[----:B------:R0:W-:Y:S04]  /*27460*/  STL.64 [R1+0x3380], R12 ;  /* 0x0033800c01007387 */ /* 0x0001e80000100a00 */
[----:B0-----:R-:W3:Y:S04]  /*27470*/  LDL.LU.64 R12, [R1+0xa40] ;  /* 0x000a4000010c7983 */ /* 0x001ee80000300a00 */
[----:B------:R-:W3:Y:S01]  /*27480*/  LDL.LU.64 R14, [R1+0xa48] ;  /* 0x000a4800010e7983 */ /* 0x000ee20000300a00 */
[----:B--2---:R-:W-:Y:S03]  /*27490*/  HMMA.16816.F32.BF16 R4, R24, R8, R4 ;  /* 0x000000081804723c */ /* 0x004fe60000041804 */
[----:B---3--:R-:W-:Y:S04]  /*274a0*/  STL.64 [R1+0x3398], R14 ;  /* 0x0033980e01007387 */ /* 0x008fe80000100a00 */
[----:B------:R0:W-:Y:S04]  /*274b0*/  STL.64 [R1+0x3390], R12 ;  /* 0x0033900c01007387 */ /* 0x0001e80000100a00 */
[----:B0-----:R-:W2:Y:S04]  /*274c0*/  LDL.LU.64 R12, [R1+0x1010] ;  /* 0x00101000010c7983 */ /* 0x001ea80000300a00 */
[----:B------:R-:W2:Y:S04]  /*274d0*/  LDL.LU.64 R14, [R1+0x1018] ;  /* 0x00101800010e7983 */ /* 0x000ea80000300a00 */
        /* <DEDUP_REMOVED lines=10> */
[----:B------:R-:W2:-:S15]  /*27580*/  LDSM.16.MT88.4 R20, [R0+UR6+0x100] ;  /* 0x000100060014783b */ /* 0x000e9e0008004200 */
[----:B------:R-:W-:-:S03]  /*27590*/  NOP ;  /* 0x0000000000007918 */ /* 0x000fc60000000000 */
[----:B------:R-:W-:Y:S04]  /*275a0*/  STL.64 [R1+0x110], R24 ;  /* 0x0001101801007387 */ /* 0x000fe80000100a00 */
[----:B------:R-:W-:Y:S04]  /*275b0*/  STL.64 [R1+0x118], R26 ;  /* 0x0001181a01007387 */ /* 0x000fe80000100a00 */
[----:B------:R-:W0:Y:S01]  /*275c0*/  LDSM.16.MT88.4 R24, [R0+UR6+0x180] ;  /* 0x000180060018783b */ /* 0x000e220008004200 */
[C---:B--2---:R-:W-:Y:S03]  /*275d0*/  HMMA.16816.F32.BF16 R16, R20.reuse, R16, R12 ;  /* 0x000000101410723c */ /* 0x044fe6000004180c */
[----:B0-----:R-:W-:Y:S04]  /*275e0*/  STL [R1+0x3284], R24 ;  /* 0x0032841801007387 */ /* 0x001fe80000100800 */
[----:B------:R0:W-:Y:S04]  /*275f0*/  STL [R1+0x3280], R25 ;  /* 0x0032801901007387 */ /* 0x0001e80000100800 */
[----:B------:R-:W-:Y:S04]  /*27600*/  STL [R1+0x327c], R26 ;  /* 0x00327c1a01007387 */ /* 0x000fe80000100800 */
[----:B------:R1:W-:Y:S04]  /*27610*/  STL [R1+0x3278], R27 ;  /* 0x0032781b01007387 */ /* 0x0003e80000100800 */
[----:B0-----:R-:W2:Y:S04]  /*27620*/  LDL.LU.64 R24, [R1+0xa20] ;  /* 0x000a200001187983 */ /* 0x001ea80000300a00 */
[----:B-1----:R-:W2:Y:S04]  /*27630*/  LDL.LU.64 R26, [R1+0xa28] ;  /* 0x000a2800011a7983 */ /* 0x002ea80000300a00 */
[----:B------:R-:W4:Y:S04]  /*27640*/  LDL.LU.64 R14, [R1+0x3398] ;  /* 0x00339800010e7983 */ /* 0x000f280000300a00 */
[----:B------:R-:W4:Y:S04]  /*27650*/  LDL.LU.64 R12, [R1+0x3390] ;  /* 0x00339000010c7983 */ /* 0x000f280000300a00 */
[----:B------:R0:W-:Y:S04]  /*27660*/  STL.64 [R1+0x1010], R16 ;  /* 0x0010101001007387 */ /* 0x0001e80000100a00 */
[----:B------:R-:W-:Y:S04]  /*27670*/  STL.64 [R1+0x1018], R18 ;  /* 0x0010181201007387 */ /* 0x000fe80000100a00 */
[----:B0-----:R-:W4:Y:S02]  /*27680*/  LDL.LU.64 R16, [R1+0x3388] ;  /* 0x0033880001107983 */ /* 0x001f240000300a00 */
[----:B----4-:R-:W-:Y:S01]  /*27690*/  HMMA.16816.F32.BF16 R12, R20, R16, R12 ;  /* 0x00000010140c723c */ /* 0x010fe2000004180c */
[----:B------:R-:W-:-:S02]  /*276a0*/  IMAD.MOV.U32 R6, RZ, RZ, R16 ;  /* 0x000000ffff067224 */ /* 0x000fc400078e0010 */
[----:B------:R-:W-:-:S15]  /*276b0*/  IMAD.MOV.U32 R0, RZ, RZ, R17 ;  /* 0x000000ffff007224 */ /* 0x000fde00078e0011 */
[----:B------:R-:W-:Y:S01]  /*276c0*/  NOP ;  /* 0x0000000000007918 */ /* 0x000fe20000000000 */
[----:B------:R0:W-:Y:S04]  /*276d0*/  STL.64 [R1+0xa40], R12 ;  /* 0x000a400c01007387 */ /* 0x0001e80000100a00 */
[----:B------:R-:W-:Y:S04]  /*276e0*/  STL.64 [R1+0xa48], R14 ;  /* 0x000a480e01007387 */ /* 0x000fe80000100a00 */
[----:B0-----:R-:W4:Y:S04]  /*276f0*/  LDL.LU.64 R12, [R1+0x3380] ;  /* 0x00338000010c7983 */ /* 0x001f280000300a00 */
        /* <DEDUP_REMOVED lines=9> */
[----:B------:R-:W2:Y:S04]  /*27790*/  LDL.LU.64 R16, [R1+0x3370] ;  /* 0x0033700001107983 */ /* 0x000ea80000300a00 */
[----:B------:R-:W-:Y:S04]  /*277a0*/  STL [R1+0x3330], R7 ;  /* 0x0033300701007387 */ /* 0x000fe80000100800 */
[----:B------:R2:W-:Y:S04]  /*277b0*/  STL.64 [R1+0x3328], R4 ;  /* 0x0033280401007387 */ /* 0x0005e80000100a00 */
[----:B------:R-:W-:Y:S01]  /*277c0*/  STL [R1+0x32b4], R10 ;  /* 0x0032b40a01007387 */ /* 0x000fe20000100800 */
[----:B--2---:R-:W-:-:S15]  /*277d0*/  HMMA.16816.F32.BF16 R4, R20, R16, R24 ;  /* 0x000000101404723c */ /* 0x004fde0000041818 */
[----:B------:R-:W-:-:S04]  /*277e0*/  NOP ;  /* 0x0000000000007918 */ /* 0x000fc80000000000 */
[----:B------:R-:W-:Y:S04]  /*277f0*/  STL.64 [R1+0xa20], R4 ;  /* 0x000a200401007387 */ /* 0x000fe80000100a00 */
[----:B------:R-:W-:Y:S04]  /*27800*/  STL.64 [R1+0xa28], R6 ;  /* 0x000a280601007387 */ /* 0x000fe80000100a00 */
[----:B------:R-:W2:Y:S04]  /*27810*/  LDL.LU.64 R24, [R1+0x9f0] ;  /* 0x0009f00001187983 */ /* 0x000ea80000300a00 */
[----:B------:R-:W3:Y:S04]  /*27820*/  LDL.LU.64 R26, [R1+0x9f8] ;  /* 0x0009f800011a7983 */ /* 0x000ee80000300a00 */
[----:B---3--:R-:W-:Y:S04]  /*27830*/  STL.64 [R1+0x3340], R26 ;  /* 0x0033401a01007387 */ /* 0x008fe80000100a00 */
[----:B--2---:R0:W-:Y:S04]  /*27840*/  STL.64 [R1+0x3338], R24 ;  /* 0x0033381801007387 */ /* 0x0041e80000100a00 */
[----:B0-----:R-:W2:Y:S04]  /*27850*/  LDL.64 R24, [R1+0x60] ;  /* 0x0000600001187983 */ /* 0x001ea80000100a00 */
[----:B--2---:R0:W-:Y:S04]  /*27860*/  STL.64 [R1+0x3358], R24 ;  /* 0x0033581801007387 */ /* 0x0041e80000100a00 */
[----:B0-----:R-:W2:Y:S04]  /*27870*/  LDL.64 R24, [R1+0x70] ;  /* 0x0000700001187983 */ /* 0x001ea80000100a00 */
[----:B------:R-:W3:Y:S04]  /*27880*/  LDL.LU.64 R4, [R1+0x9e0] ;  /* 0x0009e00001047983 */ /* 0x000ee80000300a00 */
[----:B------:R-:W2:Y:S04]  /*27890*/  LDL.LU.64 R6, [R1+0x9e8] ;  /* 0x0009e80001067983 */ /* 0x000ea80000300a00 */
[----:B--2---:R-:W-:Y:S04]  /*278a0*/  STL.64 [R1+0x3350], R6 ;  /* 0x0033500601007387 */ /* 0x004fe80000100a00 */
[----:B---3--:R0:W-:Y:S04]  /*278b0*/  STL.64 [R1+0x3348], R4 ;  /* 0x0033480401007387 */ /* 0x0081e80000100a00 */
        /* <DEDUP_REMOVED lines=8> */
[----:B------:R-:W3:Y:S04]  /*27940*/  LDL.64 R16, [R1] ;  /* 0x0000000001107983 */ /* 0x000ee80000100a00 */
[----:B---3--:R0:W-:Y:S04]  /*27950*/  STL.64 [R1+0x32f8], R16 ;  /* 0x0032f81001007387 */ /* 0x0081e80000100a00 */
[----:B0-----:R-:W3:Y:S01]  /*27960*/  LDL.64 R16, [R1+0x10] ;  /* 0x0000100001107983 */ /* 0x001ee20000100a00 */
[----:B--2---:R-:W-:Y:S01]  /*27970*/  HMMA.16816.F32.BF16 R4, R20, R24, R4 ;  /* 0x000000181404723c */ /* 0x004fe20000041804 */
[----:B------:R-:W-:-:S02]  /*27980*/  IMAD.MOV.U32 R3, RZ, RZ, R24 ;  /* 0x000000ffff037224 */ /* 0x000fc400078e0018 */
[----:B------:R-:W-:Y:S01]  /*27990*/  IMAD.MOV.U32 R2, RZ, RZ, R25 ;  /* 0x000000ffff027224 */ /* 0x000fe200078e0019 */
[----:B---3--:R0:W-:Y:S04]  /*279a0*/  STL.64 [R1+0x3310], R16 ;  /* 0x0033101001007387 */ /* 0x0081e80000100a00 */
[----:B0-----:R-:W2:Y:S04]  /*279b0*/  LDL.64 R16, [R1+0x20] ;  /* 0x0000200001107983 */ /* 0x001ea80000100a00 */
[----:B------:R-:W-:Y:S04]  /*279c0*/  STL [R1+0x32bc], R11 ;  /* 0x0032bc0b01007387 */ /* 0x000fe80000100800 */
[----:B------:R-:W3:Y:S04]  /*279d0*/  LDL.64 R8, [R1+0x50] ;  /* 0x0000500001087983 */ /* 0x000ee80000100a00 */
[----:B------:R-:W-:Y:S04]  /*279e0*/  STL [R1+0x32b8], R14 ;  /* 0x0032b80e01007387 */ /* 0x000fe80000100800 */
[----:B------:R-:W-:Y:S04]  /*279f0*/  STL.64 [R1+0xa10], R4 ;  /* 0x000a100401007387 */ /* 0x000fe80000100a00 */
[----:B------:R0:W-:Y:S04]  /*27a00*/  STL.64 [R1+0xa18], R6 ;  /* 0x000a180601007387 */ /* 0x0001e80000100a00 */
[----:B0-----:R-:W2:Y:S04]  /*27a10*/  LDL.LU.64 R6, [R1+0x3368] ;  /* 0x0033680001067983 */ /* 0x001ea80000300a00 */
[----:B------:R-:W2:Y:S04]  /*27a20*/  LDL.LU.64 R4, [R1+0x3360] ;  /* 0x0033600001047983 */ /* 0x000ea80000300a00 */
[----:B------:R-:W2:Y:S02]  /*27a30*/  LDL.LU.64 R24, [R1+0x3358] ;  /* 0x0033580001187983 */ /* 0x000ea40000300a00 */
[----:B--2---:R-:W-:Y:S01]  /*27a40*/  HMMA.16816.F32.BF16 R4, R20, R24, R4 ;  /* 0x000000181404723c */ /* 0x004fe20000041804 */
[----:B------:R-:W-:-:S02]  /*27a50*/  IMAD.MOV.U32 R15, RZ, RZ, R25 ;  /* 0x000000ffff0f7224 */ /* 0x000fc400078e0019 */
[----:B------:R-:W-:-:S15]  /*27a60*/  IMAD.MOV.U32 R28, RZ, RZ, R24 ;  /* 0x000000ffff1c7224 */ /* 0x000fde00078e0018 */
[----:B------:R-:W-:Y:S01]  /*27a70*/  NOP ;  /* 0x0000000000007918 */ /* 0x000fe20000000000 */
[----:B------:R-:W-:Y:S04]  /*27a80*/  STL.64 [R1+0xa00], R4 ;  /* 0x000a000401007387 */ /* 0x000fe80000100a00 */
[----:B------:R0:W-:Y:S04]  /*27a90*/  STL.64 [R1+0xa08], R6 ;  /* 0x000a080601007387 */ /* 0x0001e80000100a00 */
[----:B0-----:R-:W2:Y:S04]  /*27aa0*/  LDL.LU.64 R6, [R1+0x3350] ;  /* 0x0033500001067983 */ /* 0x001ea80000300a00 */
[----:B------:R-:W2:Y:S04]  /*27ab0*/  LDL.LU.64 R4, [R1+0x3348] ;  /* 0x0033480001047983 */ /* 0x000ea80000300a00 */
[----:B------:R-:W3:Y:S04]  /*27ac0*/  LDL.LU.64 R26, [R1+0x3340] ;  /* 0x00334000011a7983 */ /* 0x000ee80000300a00 */
[----:B------:R-:W3:Y:S04]  /*27ad0*/  LDL.LU.64 R24, [R1+0x3338] ;  /* 0x0033380001187983 */ /* 0x000ee80000300a00 */
[----:B------:R-:W-:Y:S04]  /*27ae0*/  STL [R1+0x3320], R15 ;  /* 0x0033200f01007387 */ /* 0x000fe80000100800 */
[----:B----4-:R0:W-:Y:S04]  /*27af0*/  STL.64 [R1+0x3318], R12 ;  /* 0x0033180c01007387 */ /* 0x0101e80000100a00 */
[----:B0-----:R-:W2:Y:S01]  /*27b00*/  LDL.64 R12, [R1+0x40] ;  /* 0x00004000010c7983 */ /* 0x001ea20000100a00 */
[C---:B---3--:R-:W-:Y:S08]  /*27b10*/  HMMA.16816.F32.BF16 R24, R20.reuse, R8, R24 ;  /* 0x000000081418723c */ /* 0x048ff00000041818 */
[----:B--2---:R-:W-:Y:S11]  /*27b20*/  HMMA.16816.F32.BF16 R4, R20, R12, R4 ;  /* 0x0000000c1404723c */ /* 0x004ff60000041804 */
[----:B------:R0:W-:Y:S04]  /*27b30*/  STL.64 [R1+0x9f0], R24 ;  /* 0x0009f01801007387 */ /* 0x0001e80000100a00 */
[----:B------:R1:W-:Y:S01]  /*27b40*/  STL.64 [R1+0x9f8], R26 ;  /* 0x0009f81a01007387 */ /* 0x0003e20000100a00 */
[----:B0-----:R-:W-:-:S02]  /*27b50*/  IMAD.MOV.U32 R25, RZ, RZ, R8 ;  /* 0x000000ffff197224 */ /* 0x001fc400078e0008 */
[----:B-1----:R-:W-:Y:S02]  /*27b60*/  IMAD.MOV.U32 R26, RZ, RZ, R9 ;  /* 0x000000ffff1a7224 */ /* 0x002fe400078e0009 */
[----:B------:R-:W2:Y:S04]  /*27b70*/  LDL.LU.64 R8, [R1+0x9d0] ;  /* 0x0009d00001087983 */ /* 0x000ea80000300a00 */
[----:B------:R-:W2:Y:S04]  /*27b80*/  LDL.LU.64 R10, [R1+0x9d8] ;  /* 0x0009d800010a7983 */ /* 0x000ea80000300a00 */
[----:B------:R-:W-:Y:S04]  /*27b90*/  STL.64 [R1+0x9e0], R4 ;  /* 0x0009e00401007387 */ /* 0x000fe80000100a00 */
[----:B------:R0:W-:Y:S01]  /*27ba0*/  STL.64 [R1+0x9e8], R6 ;  /* 0x0009e80601007387 */ /* 0x0001e20000100a00 */
[----:B------:R-:W-:-:S03]  /*27bb0*/  IMAD.MOV.U32 R24, RZ, RZ, R13 ;  /* 0x000000ffff187224 */ /* 0x000fc600078e000d */
[----:B0-----:R-:W3:Y:S04]  /*27bc0*/  LDL.LU R7, [R1+0x3330] ;  /* 0x0033300001077983 */ /* 0x001ee80000300800 */
[----:B------:R-:W4:Y:S01]  /*27bd0*/  LDL.LU.64 R4, [R1+0x3328] ;  /* 0x0033280001047983 */ /* 0x000f220000300a00 */
[----:B------:R-:W-:-:S03]  /*27be0*/  IMAD.MOV.U32 R6, RZ, RZ, R12 ;  /* 0x000000ffff067224 */ /* 0x000fc600078e000c */
[----:B------:R-:W2:Y:S04]  /*27bf0*/  LDL.LU.64 R12, [R1+0x9c0] ;  /* 0x0009c000010c7983 */ /* 0x000ea80000300a00 */
[----:B------:R-:W2:Y:S04]  /*27c00*/  LDL.LU.64 R14, [R1+0x9c8] ;  /* 0x0009c800010e7983 */ /* 0x000ea80000300a00 */
[----:B------:R-:W-:Y:S04]  /*27c10*/  STL [R1+0x32f0], R26 ;  /* 0x0032f01a01007387 */ /* 0x000fe80000100800 */
[----:B------:R0:W-:Y:S04]  /*27c20*/  STL.64 [R1+0x32e8], R24 ;  /* 0x0032e81801007387 */ /* 0x0001e80000100a00 */
[----:B0-----:R-:W2:Y:S04]  /*27c30*/  LDL.LU.64 R24, [R1+0x9a0] ;  /* 0x0009a00001187983 */ /* 0x001ea80000300a00 */
[----:B------:R-:W2:Y:S04]  /*27c40*/  LDL.LU.64 R26, [R1+0x9a8] ;  /* 0x0009a800011a7983 */ /* 0x000ea80000300a00 */
[----:B--2---:R-:W-:Y:S04]  /*27c50*/  STL.64 [R1+0x3308], R26 ;  /* 0x0033081a01007387 */ /* 0x004fe80000100a00 */
[----:B------:R0:W-:Y:S04]  /*27c60*/  STL.64 [R1+0x3300], R24 ;  /* 0x0033001801007387 */ /* 0x0001e80000100a00 */
[----:B0-----:R-:W2:Y:S04]  /*27c70*/  LDL.LU.64 R24, [R1+0x9b0] ;  /* 0x0009b00001187983 */ /* 0x001ea80000300a00 */
[----:B------:R-:W2:Y:S04]  /*27c80*/  LDL.LU.64 R26, [R1+0x9b8] ;  /* 0x0009b800011a7983 */ /* 0x000ea80000300a00 */
[----:B---3--:R-:W-:Y:S04]  /*27c90*/  STL.64 [R1+0x32a8], R6 ;  /* 0x0032a80601007387 */ /* 0x008fe80000100a00 */
[----:B----4-:R0:W-:Y:S04]  /*27ca0*/  STL.64 [R1+0x32a0], R4 ;  /* 0x0032a00401007387 */ /* 0x0101e80000100a00 */
[----:B0-----:R-:W3:Y:S01]  /*27cb0*/  LDL.64 R4, [R1+0x30] ;  /* 0x0000300001047983 */ /* 0x001ee20000100a00 */
[C---:B------:R-:W-:Y:S08]  /*27cc0*/  HMMA.16816.F32.BF16 R12, R20.reuse, R16, R12 ;  /* 0x00000010140c723c */ /* 0x040ff0000004180c */
[----:B---3--:R-:W-:Y:S01]  /*27cd0*/  HMMA.16816.F32.BF16 R8, R20, R4, R8 ;  /* 0x000000041408723c */ /* 0x008fe20000041808 */
[----:B------:R-:W-:-:S15]  /*27ce0*/  IMAD.MOV.U32 R0, RZ, RZ, R5 ;  /* 0x000000ffff007224 */ /* 0x000fde00078e0005 */
[----:B------:R-:W-:-:S03]  /*27cf0*/  NOP ;  /* 0x0000000000007918 */ /* 0x000fc60000000000 */
[----:B------:R-:W-:Y:S04]  /*27d00*/  STL.64 [R1+0x9d0], R8 ;  /* 0x0009d00801007387 */ /* 0x000fe80000100a00 */
[----:B------:R0:W-:Y:S02]  /*27d10*/  STL.64 [R1+0x9d8], R10 ;  /* 0x0009d80a01007387 */ /* 0x0001e40000100a00 */
[----:B0-----:R-:W-:Y:S02]  /*27d20*/  IMAD.MOV.U32 R10, RZ, RZ, R4 ;  /* 0x000000ffff0a7224 */ /* 0x001fe400078e0004 */
[----:B------:R-:W3:Y:S04]  /*27d30*/  LDL.LU.64 R4, [R1+0x990] ;  /* 0x0009900001047983 */ /* 0x000ee80000300a00 */
[----:B------:R-:W3:Y:S04]  /*27d40*/  LDL.LU.64 R6, [R1+0x998] ;  /* 0x0009980001067983 */ /* 0x000ee80000300a00 */
[----:B------:R-:W-:Y:S04]  /*27d50*/  STL.64 [R1+0x9c0], R12 ;  /* 0x0009c00c01007387 */ /* 0x000fe80000100a00 */
[----:B------:R0:W-:Y:S01]  /*27d60*/  STL.64 [R1+0x9c8], R14 ;  /* 0x0009c80e01007387 */ /* 0x0001e20000100a00 */
[----:B------:R-:W-:-:S03]  /*27d70*/  IMAD.MOV.U32 R11, RZ, RZ, R16 ;  /* 0x000000ffff0b7224 */ /* 0x000fc600078e0010 */
        /* <DEDUP_REMOVED lines=13> */
[----:B------:R-:W-:Y:S04]  /*27e50*/  STL.64 [R1+0x32d0], R10 ;  /* 0x0032d00a01007387 */ /* 0x000fe80000100a00 */
[----:B------:R0:W-:Y:S04]  /*27e60*/  STL.64 [R1+0x32c8], R8 ;  /* 0x0032c80801007387 */ /* 0x0001e80000100a00 */
[----:B0-----:R-:W3:Y:S04]  /*27e70*/  LDL.LU.64 R8, [R1+0x980] ;  /* 0x0009800001087983 */ /* 0x001ee80000300a00 */
[----:B------:R-:W3:Y:S01]  /*27e80*/  LDL.LU.64 R10, [R1+0x988] ;  /* 0x00098800010a7983 */ /* 0x000ee20000300a00 */
[----:B--2---:R-:W-:Y:S01]  /*27e90*/  HMMA.16816.F32.BF16 R24, R20, R16, R24 ;  /* 0x000000101418723c */ /* 0x004fe20000041818 */
[----:B------:R-:W-:-:S15]  /*27ea0*/  IMAD.MOV.U32 R29, RZ, RZ, R17 ;  /* 0x000000ffff1d7224 */ /* 0x000fde00078e0011 */
[----:B------:R-:W-:-:S03]  /*27eb0*/  NOP ;  /* 0x0000000000007918 */ /* 0x000fc60000000000 */
[----:B------:R-:W-:Y:S04]  /*27ec0*/  STL.64 [R1+0x9a0], R24 ;  /* 0x0009a01801007387 */ /* 0x000fe80000100a00 */
[----:B------:R0:W-:Y:S04]  /*27ed0*/  STL.64 [R1+0x9a8], R26 ;  /* 0x0009a81a01007387 */ /* 0x0001e80000100a00 */
[----:B0-----:R-:W2:Y:S04]  /*27ee0*/  LDL.LU R26, [R1+0x32f0] ;  /* 0x0032f000011a7983 */ /* 0x001ea80000300800 */
[----:B------:R-:W4:Y:S01]  /*27ef0*/  LDL.LU.64 R24, [R1+0x32e8] ;  /* 0x0032e80001187983 */ /* 0x000f220000300a00 */
[----:B------:R-:W-:-:S03]  /*27f00*/  IMAD.MOV.U32 R27, RZ, RZ, R16 ;  /* 0x000000ffff1b7224 */ /* 0x000fc600078e0010 */
[----:B------:R-:W4:Y:S04]  /*27f10*/  LDL.LU.64 R18, [R1+0x32e0] ;  /* 0x0032e00001127983 */ /* 0x000f280000300a00 */
[----:B------:R-:W4:Y:S01]  /*27f20*/  LDL.LU.64 R16, [R1+0x32d8] ;  /* 0x0032d80001107983 */ /* 0x000f220000300a00 */
[C---:B---3--:R-:W-:Y:S03]  /*27f30*/  HMMA.16816.F32.BF16 R8, R20.reuse, R12, R8 ;  /* 0x0000000c1408723c */ /* 0x048fe60000041808 */
[----:B--2---:R-:W-:Y:S04]  /*27f40*/  STL.64 [R1+0x3298], R26 ;  /* 0x0032981a01007387 */ /* 0x004fe80000100a00 */
[----:B----4-:R0:W-:Y:S02]  /*27f50*/  STL.64 [R1+0x3290], R24 ;  /* 0x0032901801007387 */ /* 0x0101e40000100a00 */
[----:B0-----:R-:W-:Y:S02]  /*27f60*/  HMMA.16816.F32.BF16 R24, R20, R16, R4 ;  /* 0x000000101418723c */ /* 0x001fe40000041804 */
[----:B------:R-:W2:Y:S04]  /*27f70*/  LDL.LU.64 R4, [R1+0x970] ;  /* 0x0009700001047983 */ /* 0x000ea80000300a00 */
[----:B------:R-:W2:-:S13]  /*27f80*/  LDL.LU.64 R6, [R1+0x978] ;  /* 0x0009780001067983 */ /* 0x000e9a0000300a00 */
[----:B------:R0:W-:Y:S04]  /*27f90*/  STL.64 [R1+0x990], R24 ;  /* 0x0009901801007387 */ /* 0x0001e80000100a00 */
[----:B------:R1:W-:Y:S04]  /*27fa0*/  STL.64 [R1+0x998], R26 ;  /* 0x0009981a01007387 */ /* 0x0003e80000100a00 */
[----:B0-----:R-:W3:Y:S04]  /*27fb0*/  LDL.LU.64 R24, [R1+0x4d0] ;  /* 0x0004d00001187983 */ /* 0x001ee80000300a00 */
[----:B-1----:R-:W3:Y:S04]  /*27fc0*/  LDL.LU.64 R26, [R1+0x4d8] ;  /* 0x0004d800011a7983 */ /* 0x002ee80000300a00 */
[----:B------:R-:W-:Y:S04]  /*27fd0*/  STL.64 [R1+0x3198], R18 ;  /* 0x0031981201007387 */ /* 0x000fe80000100a00 */
        /* <DEDUP_REMOVED lines=31> */
[----:B------:R-:W3:Y:S01]  /*281d0*/  LDL.LU.64 R24, [R1+0x3290] ;  /* 0x0032900001187983 */ /* 0x000ee20000300a00 */
[----:B--2---:R-:W-:-:S03]  /*281e0*/  IMAD.MOV.U32 R12, RZ, RZ, R6 ;  /* 0x000000ffff0c7224 */ /* 0x004fc600078e0006 */
[----:B------:R-:W2:Y:S08]  /*281f0*/  LDL.LU R6, [R1+0x3288] ;  /* 0x0032880001067983 */ /* 0x000eb00000300800 */
[----:B------:R0:W-:Y:S04]  /*28200*/  STL.64 [R1+0x4d0], R20 ;  /* 0x0004d01401007387 */ /* 0x0001e80000100a00 */
[----:B------:R-:W-:Y:S01]  /*28210*/  STL.64 [R1+0x4d8], R22 ;  /* 0x0004d81601007387 */ /* 0x000fe20000100a00 */
[----:B0-----:R-:W-:-:S02]  /*28220*/  IMAD.MOV.U32 R21, RZ, RZ, R29 ;  /* 0x000000ffff157224 */ /* 0x001fc400078e001d */
[----:B---3--:R-:W-:Y:S02]  /*28230*/  IMAD.MOV.U32 R13, RZ, RZ, R24 ;  /* 0x000000ffff0d7224 */ /* 0x008fe400078e0018 */
[----:B------:R-:W-:Y:S02]  /*28240*/  IMAD.MOV.U32 R8, RZ, RZ, R25 ;  /* 0x000000ffff087224 */ /* 0x000fe400078e0019 */
[----:B------:R-:W-:Y:S01]  /*28250*/  IMAD.MOV.U32 R9, RZ, RZ, R26 ;  /* 0x000000ffff097224 */ /* 0x000fe200078e001a */
[----:B------:R-:W4:Y:S04]  /*28260*/  LDL.LU R24, [R1+0x3284] ;  /* 0x0032840001187983 */ /* 0x000f280000300800 */
[----:B------:R-:W-:Y:S04]  /*28270*/  STL.64 [R1+0x31f8], R12 ;  /* 0x0031f80c01007387 */ /* 0x000fe80000100a00 */
[----:B------:R-:W4:Y:S04]  /*28280*/  LDL.LU R25, [R1+0x3280] ;  /* 0x0032800001197983 */ /* 0x000f280000300800 */
[----:B------:R-:W4:Y:S04]  /*28290*/  LDL.LU R26, [R1+0x327c] ;  /* 0x00327c00011a7983 */ /* 0x000f280000300800 */
[----:B------:R0:W-:Y:S01]  /*282a0*/  STL.64 [R1+0x3200], R8 ;  /* 0x0032000801007387 */ /* 0x0001e20000100a00 */
[----:B------:R-:W-:-:S03]  /*282b0*/  IMAD.MOV.U32 R20, RZ, RZ, R27 ;  /* 0x000000ffff147224 */ /* 0x000fc600078e001b */
[----:B------:R-:W4:Y:S01]  /*282c0*/  LDL.LU R27, [R1+0x3278] ;  /* 0x00327800011b7983 */ /* 0x000f220000300800 */
[----:B0-----:R-:W-:Y:S02]  /*282d0*/  IMAD.MOV.U32 R8, RZ, RZ, R28 ;  /* 0x000000ffff087224 */ /* 0x001fe400078e001c */
[----:B------:R-:W-:-:S05]  /*282e0*/  IMAD.MOV.U32 R9, RZ, RZ, R15 ;  /* 0x000000ffff097224 */ /* 0x000fca00078e000f */
[----:B------:R0:W-:Y:S02]  /*282f0*/  STL.64 [R1+0x3218], R8 ;  /* 0x0032180801007387 */ /* 0x0001e40000100a00 */
[----:B0-----:R-:W-:Y:S02]  /*28300*/  IMAD.MOV.U32 R8, RZ, RZ, R3 ;  /* 0x000000ffff087224 */ /* 0x001fe400078e0003 */
[----:B------:R-:W-:-:S05]  /*28310*/  IMAD.MOV.U32 R9, RZ, RZ, R2 ;  /* 0x000000ffff097224 */ /* 0x000fca00078e0002 */
[----:B------:R-:W-:Y:S04]  /*28320*/  STL.64 [R1+0x3230], R8 ;  /* 0x0032300801007387 */ /* 0x000fe80000100a00 */
[----:B------:R0:W-:Y:S04]  /*28330*/  STL.64 [R1+0x31a8], R20 ;  /* 0x0031a81401007387 */ /* 0x0001e80000100a00 */
[----:B0-----:R-:W4:Y:S04]  /*28340*/  LDL.LU.64 R20, [R1+0xfd0] ;  /* 0x000fd00001147983 */ /* 0x001f280000300a00 */
[----:B------:R-:W4:Y:S01]  /*28350*/  LDL.LU.64 R22, [R1+0xfd8] ;  /* 0x000fd80001167983 */ /* 0x000f220000300a00 */
[----:B------:R-:W-:-:S02]  /*28360*/  IMAD.MOV.U32 R8, RZ, RZ, R14 ;  /* 0x000000ffff087224 */ /* 0x000fc400078e000e */
[----:B------:R-:W-:Y:S01]  /*28370*/  IMAD.MOV.U32 R9, RZ, RZ, R11 ;  /* 0x000000ffff097224 */ /* 0x000fe200078e000b */
[----:B------:R-:W-:Y:S01]  /*28380*/  STL.64 [R1+0x3180], R4 ;  /* 0x0031800401007387 */ /* 0x000fe20000100a00 */
        /* <DEDUP_REMOVED lines=29> */
[----:B------:R-:W3:Y:S04]  /*28560*/  LDL.LU.64 R14, [R1+0x2f8] ;  /* 0x0002f800010e7983 */ /* 0x000ee80000300a00 */
[----:B------:R-:W4:Y:S04]  /*28570*/  LDL.LU.64 R20, [R1+0x260] ;  /* 0x0002600001147983 */ /* 0x000f280000300a00 */
[----:B------:R-:W2:Y:S04]  /*28580*/  LDL.LU.64 R22, [R1+0x268] ;  /* 0x0002680001167983 */ /* 0x000ea80000300a00 */
[----:B--2---:R-:W-:Y:S04]  /*28590*/  STL.64 [R1+0x31c0], R22 ;  /* 0x0031c01601007387 */ /* 0x004fe80000100a00 */
[----:B----4-:R0:W-:Y:S04]  /*285a0*/  STL.64 [R1+0x31b8], R20 ;  /* 0x0031b81401007387 */ /* 0x0101e80000100a00 */
[----:B0-----:R-:W2:Y:S04]  /*285b0*/  LDL.LU.64 R20, [R1+0x270] ;  /* 0x0002700001147983 */ /* 0x001ea80000300a00 */
[----:B------:R-:W4:Y:S01]  /*285c0*/  LDL.LU.64 R22, [R1+0x278] ;  /* 0x0002780001167983 */ /* 0x000f220000300a00 */
[----:B------:R-:W-:-:S02]  /*285d0*/  IMAD.MOV.U32 R8, RZ, RZ, R6 ;  /* 0x000000ffff087224 */ /* 0x000fc400078e0006 */
[----:B------:R-:W-:Y:S01]  /*285e0*/  IMAD.MOV.U32 R9, RZ, RZ, R0 ;  /* 0x000000ffff097224 */ /* 0x000fe200078e0000 */
[----:B----4-:R-:W-:Y:S04]  /*285f0*/  STL.64 [R1+0x31d8], R22 ;  /* 0x0031d81601007387 */ /* 0x010fe80000100a00 */
[----:B--2---:R0:W-:Y:S04]  /*28600*/  STL.64 [R1+0x31d0], R20 ;  /* 0x0031d01401007387 */ /* 0x0041e80000100a00 */
[----:B0-----:R-:W2:Y:S04]  /*28610*/  LDL.LU.64 R20, [R1+0x280] ;  /* 0x0002800001147983 */ /* 0x001ea80000300a00 */
[----:B------:R-:W4:Y:S01]  /*28620*/  LDL.LU.64 R22, [R1+0x288] ;  /* 0x0002880001167983 */ /* 0x000f220000300a00 */
[----:B---3--:R-:W-:Y:S01]  /*28630*/  HMMA.16816.F32.BF16 R8, R24, R8, R12 ;  /* 0x000000081808723c */ /* 0x008fe2000004180c */
[----:B------:R-:W-:-:S02]  /*28640*/  IMAD.MOV.U32 R3, RZ, RZ, R16 ;  /* 0x000000ffff037224 */ /* 0x000fc400078e0010 */
[----:B------:R-:W-:Y:S01]  /*28650*/  IMAD.MOV.U32 R2, RZ, RZ, R17 ;  /* 0x000000ffff027224 */ /* 0x000fe200078e0011 */
[----:B----4-:R-:W-:Y:S04]  /*28660*/  STL.64 [R1+0x31f0], R22 ;  /* 0x0031f01601007387 */ /* 0x010fe80000100a00 */
[----:B--2---:R0:W-:Y:S04]  /*28670*/  STL.64 [R1+0x31e8], R20 ;  /* 0x0031e81401007387 */ /* 0x0041e80000100a00 */
        /* <DEDUP_REMOVED lines=70> */
[----:B------:R-:W-:Y:S04]  /*28ae0*/  STL.64 [R1+0x250], R20 ;  /* 0x0002501401007387 */ /* 0x000fe80000100a00 */
[----:B------:R4:W-:Y:S02]  /*28af0*/  STL.64 [R1+0x258], R22 ;  /* 0x0002581601007387 */ /* 0x0009e40000100a00 */
[----:B----4-:R-:W-:Y:S02]  /*28b00*/  HMMA.16816.F32.BF16 R20, R24, R16, R4 ;  /* 0x000000101814723c */ /* 0x010fe40000041804 */
[----:B------:R-:W4:Y:S04]  /*28b10*/  LDL.LU.64 R4, [R1+0x220] ;  /* 0x0002200001047983 */ /* 0x000f280000300a00 */
[----:B------:R-:W4:-:S13]  /*28b20*/  LDL.LU.64 R6, [R1+0x228] ;  /* 0x0002280001067983 */ /* 0x000f1a0000300a00 */
        /* <DEDUP_REMOVED lines=12> */
[----:B0-----:R-:W4:Y:S04]  /*28bf0*/  LDL.LU.64 R8, [R1+0x3188] ;  /* 0x0031880001087983 */ /* 0x001f280000300a00 */
[----:B------:R0:W-:Y:S04]  /*28c00*/  STL.64 [R1+0x3150], R12 ;  /* 0x0031500c01007387 */ /* 0x0001e80000100a00 */
[----:B0-----:R-:W2:Y:S04]  /*28c10*/  LDL.64 R12, [R1+0x90] ;  /* 0x00009000010c7983 */ /* 0x001ea80000100a00 */
[----:B--2---:R0:W-:Y:S04]  /*28c20*/  STL.64 [R1+0x3160], R12 ;  /* 0x0031600c01007387 */ /* 0x0041e80000100a00 */
[----:B0-----:R-:W2:Y:S04]  /*28c30*/  LDL.LU.64 R12, [R1+0xd00] ;  /* 0x000d0000010c7983 */ /* 0x001ea80000300a00 */
[----:B------:R-:W3:Y:S01]  /*28c40*/  LDL.LU.64 R14, [R1+0xd08] ;  /* 0x000d0800010e7983 */ /* 0x000ee20000300a00 */
[----:B----4-:R-:W-:Y:S03]  /*28c50*/  HMMA.16816.F32.BF16 R4, R24, R8, R4 ;  /* 0x000000081804723c */ /* 0x010fe60000041804 */
[----:B---3--:R-:W-:Y:S04]  /*28c60*/  STL.64 [R1+0x3178], R14 ;  /* 0x0031780e01007387 */ /* 0x008fe80000100a00 */
[----:B--2---:R0:W-:Y:S04]  /*28c70*/  STL.64 [R1+0x3170], R12 ;  /* 0x0031700c01007387 */ /* 0x0041e80000100a00 */
[----:B0-----:R-:W2:Y:S04]  /*28c80*/  LDL.LU.64 R12, [R1+0x1070] ;  /* 0x00107000010c7983 */ /* 0x001ea80000300a00 */
[----:B------:R-:W2:Y:S04]  /*28c90*/  LDL.LU.64 R14, [R1+0x1078] ;  /* 0x00107800010e7983 */ /* 0x000ea80000300a00 */
[----:B------:R0:W-:Y:S04]  /*28ca0*/  STL.64 [R1+0x220], R4 ;  /* 0x0002200401007387 */ /* 0x0001e80000100a00 */
[----:B------:R-:W-:Y:S04]  /*28cb0*/  STL.64 [R1+0x228], R6 ;  /* 0x0002280601007387 */ /* 0x000fe80000100a00 */
[----:B0-----:R-:W3:Y:S04]  /*28cc0*/  LDL.LU.64 R4, [R1+0x3180] ;  /* 0x0031800001047983 */ /* 0x001ee80000300a00 */
[----:B------:R-:W-:Y:S04]  /*28cd0*/  STL [R1+0x30bc], R9 ;  /* 0x0030bc0901007387 */ /* 0x000fe80000100800 */
[----:B------:R0:W-:Y:S04]  /*28ce0*/  STL [R1+0x3158], R8 ;  /* 0x0031580801007387 */ /* 0x0001e80000100800 */
[----:B0-----:R-:W4:Y:S04]  /*28cf0*/  LDL.LU.64 R8, [R1+0xcf0] ;  /* 0x000cf00001087983 */ /* 0x001f280000300a00 */
[----:B------:R-:W4:Y:S01]  /*28d00*/  LDL.LU.64 R10, [R1+0xcf8] ;  /* 0x000cf800010a7983 */ /* 0x000f220000300a00 */
[----:B------:R-:W-:-:S02]  /*28d10*/  IMAD.MOV.U32 R16, RZ, RZ, R3 ;  /* 0x000000ffff107224 */ /* 0x000fc400078e0003 */
[----:B------:R-:W-:Y:S01]  /*28d20*/  IMAD.MOV.U32 R17, RZ, RZ, R2 ;  /* 0x000000ffff117224 */ /* 0x000fe200078e0002 */
[----:B---3--:R-:W-:Y:S01]  /*28d30*/  HMMA.16816.F32.BF16 R20, R24, R4, R20 ;  /* 0x000000041814723c */ /* 0x008fe20000041814 */
        /* <DEDUP_REMOVED lines=8> */
[----:B------:R-:W-:Y:S04]  /*28dc0*/  STL [R1+0x3064], R27 ;  /* 0x0030641b01007387 */ /* 0x000fe80000100800 */
[----:B0-----:R-:W3:Y:S01]  /*28dd0*/  LDL.64 R24, [R1+0x80] ;  /* 0x0000800001187983 */ /* 0x001ee20000100a00 */
[C---:B--2---:R-:W-:Y:S03]  /*28de0*/  HMMA.16816.F32.BF16 R16, R20.reuse, R16, R12 ;  /* 0x000000101410723c */ /* 0x044fe6000004180c */
[----:B------:R-:W-:Y:S04]  /*28df0*/  STL [R1+0x3060], R0 ;  /* 0x0030600001007387 */ /* 0x000fe80000100800 */
[----:B------:R-:W2:Y:S04]  /*28e00*/  LDL.LU.64 R14, [R1+0x3178] ;  /* 0x00317800010e7983 */ /* 0x000ea80000300a00 */
[----:B------:R-:W2:Y:S08]  /*28e10*/  LDL.LU.64 R12, [R1+0x3170] ;  /* 0x00317000010c7983 */ /* 0x000eb00000300a00 */
[----:B------:R0:W-:Y:S04]  /*28e20*/  STL.64 [R1+0x1070], R16 ;  /* 0x0010701001007387 */ /* 0x0001e80000100a00 */
[----:B------:R-:W-:Y:S04]  /*28e30*/  STL.64 [R1+0x1078], R18 ;  /* 0x0010781201007387 */ /* 0x000fe80000100a00 */
[----:B0-----:R-:W2:Y:S02]  /*28e40*/  LDL.LU.64 R16, [R1+0x3168] ;  /* 0x0031680001107983 */ /* 0x001ea40000300a00 */
[----:B--2---:R-:W-:Y:S01]  /*28e50*/  HMMA.16816.F32.BF16 R12, R20, R16, R12 ;  /* 0x00000010140c723c */ /* 0x004fe2000004180c */
[----:B------:R-:W-:-:S02]  /*28e60*/  IMAD.MOV.U32 R7, RZ, RZ, R16 ;  /* 0x000000ffff077224 */ /* 0x000fc400078e0010 */
[----:B------:R-:W-:-:S15]  /*28e70*/  IMAD.MOV.U32 R6, RZ, RZ, R17 ;  /* 0x000000ffff067224 */ /* 0x000fde00078e0011 */
[----:B------:R-:W-:Y:S01]  /*28e80*/  NOP ;  /* 0x0000000000007918 */ /* 0x000fe20000000000 */
[----:B------:R0:W-:Y:S04]  /*28e90*/  STL.64 [R1+0xd00], R12 ;  /* 0x000d000c01007387 */ /* 0x0001e80000100a00 */
[----:B------:R-:W-:Y:S04]  /*28ea0*/  STL.64 [R1+0xd08], R14 ;  /* 0x000d080e01007387 */ /* 0x000fe80000100a00 */
[----:B0-----:R-:W4:Y:S04]  /*28eb0*/  LDL.LU.64 R12, [R1+0x3160] ;  /* 0x00316000010c7983 */ /* 0x001f280000300a00 */
[----:B------:R-:W2:Y:S01]  /*28ec0*/  LDL.64 R16, [R1+0x60] ;  /* 0x0000600001107983 */ /* 0x000ea20000100a00 */
[----:B----4-:R-:W-:Y:S03]  /*28ed0*/  HMMA.16816.F32.BF16 R8, R20, R12, R8 ;  /* 0x0000000c1408723c */ /* 0x010fe60000041808 */
[----:B--2---:R0:W-:Y:S04]  /*28ee0*/  STL.64 [R1+0x3138], R16 ;  /* 0x0031381001007387 */ /* 0x0041e80000100a00 */
[----:B0-----:R-:W2:Y:S04]  /*28ef0*/  LDL.64 R16, [R1+0x70] ;  /* 0x0000700001107983 */ /* 0x001ea80000100a00 */
[----:B------:R-:W-:Y:S04]  /*28f00*/  STL [R1+0x3078], R6 ;  /* 0x0030780601007387 */ /* 0x000fe80000100800 */
[----:B------:R-:W-:Y:S04]  /*28f10*/  STL [R1+0x3074], R7 ;  /* 0x0030740701007387 */ /* 0x000fe80000100800 */
[----:B------:R0:W-:Y:S04]  /*28f20*/  STL.64 [R1+0x3108], R4 ;  /* 0x0031080401007387 */ /* 0x0001e80000100a00 */
[----:B0-----:R-:W3:Y:S04]  /*28f30*/  LDL.LU.64 R4, [R1+0xce0] ;  /* 0x000ce00001047983 */ /* 0x001ee80000300a00 */
[----:B------:R-:W3:Y:S04]  /*28f40*/  LDL.LU.64 R6, [R1+0xce8] ;  /* 0x000ce80001067983 */ /* 0x000ee80000300a00 */
[----:B------:R0:W-:Y:S04]  /*28f50*/  STL.64 [R1+0xcf0], R8 ;  /* 0x000cf00801007387 */ /* 0x0001e80000100a00 */
[----:B------:R1:W-:Y:S04]  /*28f60*/  STL.64 [R1+0xcf8], R10 ;  /* 0x000cf80a01007387 */ /* 0x0003e80000100a00 */
[----:B0-----:R-:W4:Y:S01]  /*28f70*/  LDL.LU R8, [R1+0x3158] ;  /* 0x0031580001087983 */ /* 0x001f220000300800 */
[----:B-1----:R-:W-:-:S02]  /*28f80*/  IMAD.MOV.U32 R10, RZ, RZ, R13 ;  /* 0x000000ffff0a7224 */ /* 0x002fc400078e000d */
[----:B------:R-:W-:Y:S02]  /*28f90*/  IMAD.MOV.U32 R11, RZ, RZ, R12 ;  /* 0x000000ffff0b7224 */ /* 0x000fe400078e000c */
[----:B------:R-:W2:Y:S04]  /*28fa0*/  LDL.LU.64 R12, [R1+0x3150] ;  /* 0x00315000010c7983 */ /* 0x000ea80000300a00 */
[----:B------:R-:W-:Y:S04]  /*28fb0*/  STL [R1+0x3080], R10 ;  /* 0x0030800a01007387 */ /* 0x000fe80000100800 */
[----:B------:R-:W-:Y:S04]  /*28fc0*/  STL [R1+0x307c], R11 ;  /* 0x00307c0b01007387 */ /* 0x000fe80000100800 */
[----:B----4-:R0:W-:Y:S04]  /*28fd0*/  STL [R1+0x3100], R8 ;  /* 0x0031000801007387 */ /* 0x0101e80000100800 */
[----:B0-----:R-:W4:Y:S04]  /*28fe0*/  LDL.64 R8, [R1+0x30] ;  /* 0x0000300001087983 */ /* 0x001f280000100a00 */
[----:B----4-:R0:W-:Y:S04]  /*28ff0*/  STL.64 [R1+0x3110], R8 ;  /* 0x0031100801007387 */ /* 0x0101e80000100a00 */
[----:B0-----:R-:W4:Y:S01]  /*29000*/  LDL.64 R8, [R1+0x40] ;  /* 0x0000400001087983 */ /* 0x001f220000100a00 */
[----:B---3--:R-:W-:Y:S03]  /*29010*/  HMMA.16816.F32.BF16 R4, R20, R24, R4 ;  /* 0x000000181404723c */ /* 0x008fe60000041804 */
[----:B----4-:R0:W-:Y:S04]  /*29020*/  STL.64 [R1+0x3128], R8 ;  /* 0x0031280801007387 */ /* 0x0101e80000100a00 */
[----:B0-----:R-:W3:Y:S04]  /*29030*/  LDL.64 R8, [R1+0x50] ;  /* 0x0000500001087983 */ /* 0x001ee80000100a00 */
[----:B---3--:R0:W-:Y:S08]  /*29040*/  STL.64 [R1+0x3130], R8 ;  /* 0x0031300801007387 */ /* 0x0081f00000100a00 */
[----:B------:R-:W-:Y:S04]  /*29050*/  STL.64 [R1+0xce0], R4 ;  /* 0x000ce00401007387 */ /* 0x000fe80000100a00 */
[----:B------:R-:W-:Y:S04]  /*29060*/  STL.64 [R1+0xce8], R6 ;  /* 0x000ce80601007387 */ /* 0x000fe80000100a00 */
        /* <DEDUP_REMOVED lines=9> */
[----:B------:R-:W4:Y:S04]  /*29100*/  LDL.LU.64 R26, [R1+0xcb8] ;  /* 0x000cb800011a7983 */ /* 0x000f280000300a00 */
[----:B------:R-:W4:Y:S04]  /*29110*/  LDL.LU.64 R4, [R1+0xc90] ;  /* 0x000c900001047983 */ /* 0x000f280000300a00 */
[----:B------:R-:W4:Y:S01]  /*29120*/  LDL.LU.64 R6, [R1+0xc98] ;  /* 0x000c980001067983 */ /* 0x000f220000300a00 */
[----:B--2---:R-:W-:-:S02]  /*29130*/  IMAD.MOV.U32 R3, RZ, RZ, R16 ;  /* 0x000000ffff037224 */ /* 0x004fc400078e0010 */
[----:B------:R-:W-:Y:S01]  /*29140*/  IMAD.MOV.U32 R2, RZ, RZ, R17 ;  /* 0x000000ffff027224 */ /* 0x000fe200078e0011 */
[C---:B---3--:R-:W-:Y:S01]  /*29150*/  HMMA.16816.F32.BF16 R8, R20.reuse, R16, R8 ;  /* 0x000000101408723c */ /* 0x048fe20000041808 */
[----:B----4-:R-:W-:Y:S04]  /*29160*/  STL.64 [R1+0x3120], R6 ;  /* 0x0031200601007387 */ /* 0x010fe80000100a00 */
[----:B------:R0:W-:Y:S04]  /*29170*/  STL.64 [R1+0x3118], R4 ;  /* 0x0031180401007387 */ /* 0x0001e80000100a00 */
[----:B0-----:R-:W2:Y:S04]  /*29180*/  LDL.LU.64 R4, [R1+0xca0] ;  /* 0x000ca00001047983 */ /* 0x001ea80000300a00 */
[----:B------:R-:W2:Y:S04]  /*29190*/  LDL.LU.64 R6, [R1+0xca8] ;  /* 0x000ca80001067983 */ /* 0x000ea80000300a00 */
[----:B------:R-:W-:Y:S04]  /*291a0*/  STL [R1+0x30b8], R14 ;  /* 0x0030b80e01007387 */ /* 0x000fe80000100800 */
[----:B------:R-:W-:Y:S04]  /*291b0*/  STL [R1+0x3084], R15 ;  /* 0x0030840f01007387 */ /* 0x000fe80000100800 */
[----:B------:R0:W-:Y:S04]  /*291c0*/  STL.64 [R1+0x30f8], R12 ;  /* 0x0030f80c01007387 */ /* 0x0001e80000100a00 */
[----:B0-----:R-:W3:Y:S04]  /*291d0*/  LDL.64 R12, [R1+0x20] ;  /* 0x00002000010c7983 */ /* 0x001ee80000100a00 */
[----:B------:R-:W-:Y:S04]  /*291e0*/  STL.64 [R1+0xcd0], R8 ;  /* 0x000cd00801007387 */ /* 0x000fe80000100a00 */
[----:B------:R0:W-:Y:S04]  /*291f0*/  STL.64 [R1+0xcd8], R10 ;  /* 0x000cd80a01007387 */ /* 0x0001e80000100a00 */
[----:B0-----:R-:W4:Y:S04]  /*29200*/  LDL.LU.64 R10, [R1+0x3148] ;  /* 0x00314800010a7983 */ /* 0x001f280000300a00 */
[----:B------:R-:W4:Y:S04]  /*29210*/  LDL.LU.64 R8, [R1+0x3140] ;  /* 0x0031400001087983 */ /* 0x000f280000300a00 */
[----:B------:R-:W4:Y:S02]  /*29220*/  LDL.LU.64 R16, [R1+0x3138] ;  /* 0x0031380001107983 */ /* 0x000f240000300a00 */
[----:B----4-:R-:W-:Y:S01]  /*29230*/  HMMA.16816.F32.BF16 R8, R20, R16, R8 ;  /* 0x000000101408723c */ /* 0x010fe20000041808 */
[----:B------:R-:W-:-:S15]  /*29240*/  IMAD.MOV.U32 R29, RZ, RZ, R16 ;  /* 0x000000ffff1d7224 */ /* 0x000fde00078e0010 */
[----:B------:R-:W-:-:S03]  /*29250*/  NOP ;  /* 0x0000000000007918 */ /* 0x000fc60000000000 */
[----:B------:R0:W-:Y:S04]  /*29260*/  STL.64 [R1+0xcc0], R8 ;  /* 0x000cc00801007387 */ /* 0x0001e80000100a00 */
[----:B------:R-:W-:Y:S04]  /*29270*/  STL.64 [R1+0xcc8], R10 ;  /* 0x000cc80a01007387 */ /* 0x000fe80000100a00 */
[----:B0-----:R-:W4:Y:S01]  /*29280*/  LDL.LU.64 R8, [R1+0x3130] ;  /* 0x0031300001087983 */ /* 0x001f220000300a00 */
[----:B------:R-:W-:-:S03]  /*29290*/  IMAD.MOV.U32 R28, RZ, RZ, R17 ;  /* 0x000000ffff1c7224 */ /* 0x000fc600078e0011 */
[----:B------:R-:W2:Y:S01]  /*292a0*/  LDL.64 R16, [R1] ;  /* 0x0000000001107983 */ /* 0x000ea20000100a00 */
[----:B----4-:R-:W-:Y:S03]  /*292b0*/  HMMA.16816.F32.BF16 R24, R20, R8, R24 ;  /* 0x000000081418723c */ /* 0x010fe60000041818 */
[----:B--2---:R0:W-:Y:S01]  /*292c0*/  STL.64 [R1+0x30f0], R16 ;  /* 0x0030f01001007387 */ /* 0x0041e20000100a00 */
[----:B------:R-:W-:-:S03]  /*292d0*/  IMAD.MOV.U32 R0, RZ, RZ, R9 ;  /* 0x000000ffff007224 */ /* 0x000fc600078e0009 */
[----:B0-----:R-:W2:-:S12]  /*292e0*/  LDL.64 R16, [R1+0x10] ;  /* 0x0000100001107983 */ /* 0x001e980000100a00 */
[----:B------:R-:W-:Y:S04]  /*292f0*/  STL.64 [R1+0xcb0], R24 ;  /* 0x000cb01801007387 */ /* 0x000fe80000100a00 */
[----:B------:R0:W-:Y:S02]  /*29300*/  STL.64 [R1+0xcb8], R26 ;  /* 0x000cb81a01007387 */ /* 0x0001e40000100a00 */
[----:B0-----:R-:W-:Y:S02]  /*29310*/  IMAD.MOV.U32 R27, RZ, RZ, R8 ;  /* 0x000000ffff1b7224 */ /* 0x001fe400078e0008 */
[----:B------:R-:W4:Y:S02]  /*29320*/  LDL.LU.64 R8, [R1+0x3128] ;  /* 0x0031280001087983 */ /* 0x000f240000300a00 */
[----:B----4-:R-:W-:Y:S01]  /*29330*/  HMMA.16816.F32.BF16 R4, R20, R8, R4 ;  /* 0x000000081404723c */ /* 0x010fe20000041804 */
[----:B------:R-:W-:-:S02]  /*29340*/  IMAD.MOV.U32 R25, RZ, RZ, R8 ;  /* 0x000000ffff197224 */ /* 0x000fc400078e0008 */
[----:B------:R-:W-:-:S15]  /*29350*/  IMAD.MOV.U32 R26, RZ, RZ, R9 ;  /* 0x000000ffff1a7224 */ /* 0x000fde00078e0009 */
[----:B------:R-:W-:Y:S01]  /*29360*/  NOP ;  /* 0x0000000000007918 */ /* 0x000fe20000000000 */
        /* <DEDUP_REMOVED lines=9> */
[----:B------:R1:W-:Y:S04]  /*29400*/  STL.64 [R1+0xc98], R6 ;  /* 0x000c980601007387 */ /* 0x0003e80000100a00 */
[----:B0-----:R-:W4:Y:S01]  /*29410*/  LDL.LU.64 R4, [R1+0x3108] ;  /* 0x0031080001047983 */ /* 0x001f220000300a00 */
[----:B-1----:R-:W-:-:S03]  /*29420*/  IMAD.MOV.U32 R7, RZ, RZ, R8 ;  /* 0x000000ffff077224 */ /* 0x002fc600078e0008 */
[----:B------:R-:W2:Y:S04]  /*29430*/  LDL.LU R8, [R1+0x3100] ;  /* 0x0031000001087983 */ /* 0x000ea80000300800 */
[----:B------:R-:W-:Y:S04]  /*29440*/  STL.64 [R1+0x3090], R26 ;  /* 0x0030901a01007387 */ /* 0x000fe80000100a00 */
[----:B------:R0:W-:Y:S04]  /*29450*/  STL.64 [R1+0x3088], R24 ;  /* 0x0030881801007387 */ /* 0x0001e80000100a00 */
[----:B0-----:R-:W2:Y:S04]  /*29460*/  LDL.LU.64 R24, [R1+0xc80] ;  /* 0x000c800001187983 */ /* 0x001ea80000300a00 */
[----:B------:R-:W2:Y:S01]  /*29470*/  LDL.LU.64 R26, [R1+0xc88] ;  /* 0x000c8800011a7983 */ /* 0x000ea20000300a00 */
[----:B---3--:R-:W-:-:S02]  /*29480*/  IMAD.MOV.U32 R6, RZ, RZ, R13 ;  /* 0x000000ffff067224 */ /* 0x008fc400078e000d */
[----:B------:R-:W-:Y:S01]  /*29490*/  IMAD.MOV.U32 R11, RZ, RZ, R12 ;  /* 0x000000ffff0b7224 */ /* 0x000fe200078e000c */
[----:B--2---:R-:W-:-:S15]  /*294a0*/  HMMA.16816.F32.BF16 R24, R20, R12, R24 ;  /* 0x0000000c1418723c */ /* 0x004fde0000041818 */
[----:B------:R-:W-:-:S04]  /*294b0*/  NOP ;  /* 0x0000000000007918 */ /* 0x000fc80000000000 */
[----:B------:R-:W-:Y:S04]  /*294c0*/  STL.64 [R1+0xc80], R24 ;  /* 0x000c801801007387 */ /* 0x000fe80000100a00 */
[----:B------:R-:W-:Y:S04]  /*294d0*/  STL.64 [R1+0xc88], R26 ;  /* 0x000c881a01007387 */ /* 0x000fe80000100a00 */
[----:B------:R-:W2:Y:S04]  /*294e0*/  LDL.LU.64 R12, [R1+0xc70] ;  /* 0x000c7000010c7983 */ /* 0x000ea80000300a00 */
[----:B------:R-:W2:Y:S04]  /*294f0*/  LDL.LU.64 R14, [R1+0xc78] ;  /* 0x000c7800010e7983 */ /* 0x000ea80000300a00 */
[----:B------:R-:W-:Y:S04]  /*29500*/  STL.64 [R1+0x30a0], R6 ;  /* 0x0030a00601007387 */ /* 0x000fe80000100a00 */
[----:B----4-:R0:W-:Y:S04]  /*29510*/  STL.64 [R1+0x3098], R4 ;  /* 0x0030980401007387 */ /* 0x0101e80000100a00 */
[----:B0-----:R-:W3:Y:S04]  /*29520*/  LDL.LU.64 R4, [R1+0xc30] ;  /* 0x000c300001047983 */ /* 0x001ee80000300a00 */
[----:B------:R-:W4:Y:S04]  /*29530*/  LDL.LU.64 R6, [R1+0xc38] ;  /* 0x000c380001067983 */ /* 0x000f280000300a00 */
[----:B----4-:R-:W-:Y:S04]  /*29540*/  STL.64 [R1+0x30b0], R6 ;  /* 0x0030b00601007387 */ /* 0x010fe80000100a00 */
[----:B---3--:R0:W-:Y:S04]  /*29550*/  STL.64 [R1+0x30a8], R4 ;  /* 0x0030a80401007387 */ /* 0x0081e80000100a00 */
[----:B0-----:R-:W3:Y:S04]  /*29560*/  LDL.LU.64 R4, [R1+0xc40] ;  /* 0x000c400001047983 */ /* 0x001ee80000300a00 */
[----:B------:R-:W4:Y:S01]  /*29570*/  LDL.LU.64 R6, [R1+0xc48] ;  /* 0x000c480001067983 */ /* 0x000f220000300a00 */
[----:B--2---:R-:W-:Y:S03]  /*29580*/  HMMA.16816.F32.BF16 R12, R20, R16, R12 ;  /* 0x00000010140c723c */ /* 0x004fe6000004180c */
[----:B----4-:R-:W-:Y:S04]  /*29590*/  STL.64 [R1+0x30c8], R6 ;  /* 0x0030c80601007387 */ /* 0x010fe80000100a00 */
[----:B---3--:R0:W-:Y:S04]  /*295a0*/  STL.64 [R1+0x30c0], R4 ;  /* 0x0030c00401007387 */ /* 0x0081e80000100a00 */
[----:B0-----:R-:W2:Y:S04]  /*295b0*/  LDL.LU.64 R4, [R1+0xc50] ;  /* 0x000c500001047983 */ /* 0x001ea80000300a00 */
[----:B------:R-:W3:Y:S01]  /*295c0*/  LDL.LU.64 R6, [R1+0xc58] ;  /* 0x000c580001067983 */ /* 0x000ee20000300a00 */
[----:B------:R-:W-:-:S03]  /*295d0*/  IMAD.MOV.U32 R10, RZ, RZ, R17 ;  /* 0x000000ffff0a7224 */ /* 0x000fc600078e0011 */
[----:B---3--:R-:W-:Y:S04]  /*295e0*/  STL.64 [R1+0x30e8], R6 ;  /* 0x0030e80601007387 */ /* 0x008fe80000100a00 */
[----:B--2---:R0:W-:Y:S04]  /*295f0*/  STL.64 [R1+0x30e0], R4 ;  /* 0x0030e00401007387 */ /* 0x0041e80000100a00 */
[----:B0-----:R-:W2:Y:S04]  /*29600*/  LDL.LU.64 R4, [R1+0xc60] ;  /* 0x000c600001047983 */ /* 0x001ea80000300a00 */
[----:B------:R-:W2:Y:S04]  /*29610*/  LDL.LU.64 R6, [R1+0xc68] ;  /* 0x000c680001067983 */ /* 0x000ea80000300a00 */
[----:B------:R-:W3:Y:S04]  /*29620*/  LDL.LU.64 R24, [R1+0x850] ;  /* 0x0008500001187983 */ /* 0x000ee80000300a00 */
[----:B------:R-:W3:Y:S04]  /*29630*/  LDL.LU.64 R26, [R1+0x858] ;  /* 0x00085800011a7983 */ /* 0x000ee80000300a00 */
[----:B------:R0:W-:Y:S04]  /*29640*/  STL.64 [R1+0xc70], R12 ;  /* 0x000c700c01007387 */ /* 0x0001e80000100a00 */
[----:B------:R1:W-:Y:S04]  /*29650*/  STL.64 [R1+0xc78], R14 ;  /* 0x000c780e01007387 */ /* 0x0003e80000100a00 */
[----:B0-----:R-:W4:Y:S01]  /*29660*/  LDL.LU.64 R12, [R1+0x30f8] ;  /* 0x0030f800010c7983 */ /* 0x001f220000300a00 */
[----:B-1----:R-:W-:-:S03]  /*29670*/  IMAD.MOV.U32 R15, RZ, RZ, R16 ;  /* 0x000000ffff0f7224 */ /* 0x002fc600078e0010 */
        /* <DEDUP_REMOVED lines=15> */
[----:B0-----:R-:W4:Y:S04]  /*29770*/  LDL.LU.64 R6, [R1+0x30c8] ;  /* 0x0030c80001067983 */ /* 0x001f280000300a00 */
[----:B------:R-:W4:Y:S04]  /*29780*/  LDL.LU.64 R4, [R1+0x30c0] ;  /* 0x0030c00001047983 */ /* 0x000f280000300a00 */
[----:B------:R-:W-:Y:S04]  /*29790*/  STL.64 [R1+0x2f80], R18 ;  /* 0x002f801201007387 */ /* 0x000fe80000100a00 */
[----:B------:R0:W-:Y:S02]  /*297a0*/  STL.64 [R1+0x2f78], R16 ;  /* 0x002f781001007387 */ /* 0x0001e40000100a00 */
[----:B0-----:R-:W-:-:S02]  /*297b0*/  IMAD.MOV.U32 R16, RZ, RZ, R9 ;  /* 0x000000ffff107224 */ /* 0x001fc400078e0009 */
[----:B------:R-:W-:Y:S01]  /*297c0*/  IMAD.MOV.U32 R17, RZ, RZ, R14 ;  /* 0x000000ffff117224 */ /* 0x000fe200078e000e */
[----:B------:R-:W2:Y:S04]  /*297d0*/  LDL.LU R9, [R1+0x30bc] ;  /* 0x0030bc0001097983 */ /* 0x000ea80000300800 */
[----:B------:R-:W2:Y:S04]  /*297e0*/  LDL.LU R14, [R1+0x30b8] ;  /* 0x0030b800010e7983 */ /* 0x000ea80000300800 */
[----:B------:R0:W-:Y:S04]  /*297f0*/  STL.64 [R1+0x2f90], R16 ;  /* 0x002f901001007387 */ /* 0x0001e80000100a00 */
[----:B0-----:R-:W2:Y:S01]  /*29800*/  LDL.64 R16, [R1+0xb0] ;  /* 0x0000b00001107983 */ /* 0x001ea20000100a00 */
[----:B----4-:R-:W-:-:S15]  /*29810*/  HMMA.16816.F32.BF16 R4, R20, R12, R4 ;  /* 0x0000000c1404723c */ /* 0x010fde0000041804 */
[----:B------:R-:W-:-:S04]  /*29820*/  NOP ;  /* 0x0000000000007918 */ /* 0x000fc80000000000 */
[----:B------:R-:W-:Y:S04]  /*29830*/  STL.64 [R1+0xc40], R4 ;  /* 0x000c400401007387 */ /* 0x000fe80000100a00 */
[----:B------:R0:W-:Y:S04]  /*29840*/  STL.64 [R1+0xc48], R6 ;  /* 0x000c480601007387 */ /* 0x0001e80000100a00 */
[----:B0-----:R-:W2:Y:S04]  /*29850*/  LDL.LU.64 R6, [R1+0x30b0] ;  /* 0x0030b00001067983 */ /* 0x001ea80000300a00 */
[----:B------:R-:W2:Y:S04]  /*29860*/  LDL.LU.64 R4, [R1+0x30a8] ;  /* 0x0030a80001047983 */ /* 0x000ea80000300a00 */
        /* <DEDUP_REMOVED lines=10> */
[----:B------:R-:W4:-:S12]  /*29910*/  LDL.LU.64 R24, [R1+0x3088] ;  /* 0x0030880001187983 */ /* 0x000f180000300a00 */
[----:B------:R0:W-:Y:S04]  /*29920*/  STL.64 [R1+0x850], R20 ;  /* 0x0008501401007387 */ /* 0x0001e80000100a00 */
[----:B------:R-:W-:Y:S01]  /*29930*/  STL.64 [R1+0x858], R22 ;  /* 0x0008581601007387 */ /* 0x000fe20000100a00 */
[----:B0-----:R-:W-:Y:S02]  /*29940*/  IMAD.MOV.U32 R20, RZ, RZ, R15 ;  /* 0x000000ffff147224 */ /* 0x001fe400078e000f */
[----:B------:R-:W-:Y:S01]  /*29950*/  IMAD.MOV.U32 R21, RZ, RZ, R10 ;  /* 0x000000ffff157224 */ /* 0x000fe200078e000a */
[----:B------:R-:W3:Y:S04]  /*29960*/  LDL.LU R15, [R1+0x3084] ;  /* 0x00308400010f7983 */ /* 0x000ee80000300800 */
[----:B------:R-:W3:Y:S04]  /*29970*/  LDL.LU R10, [R1+0x3080] ;  /* 0x00308000010a7983 */ /* 0x000ee80000300800 */
[----:B------:R0:W-:Y:S02]  /*29980*/  STL.64 [R1+0x2f98], R20 ;  /* 0x002f981401007387 */ /* 0x0001e40000100a00 */
[----:B0-----:R-:W-:-:S02]  /*29990*/  IMAD.MOV.U32 R20, RZ, RZ, R11 ;  /* 0x000000ffff147224 */ /* 0x001fc400078e000b */
[----:B--2---:R-:W-:Y:S01]  /*299a0*/  IMAD.MOV.U32 R21, RZ, RZ, R6 ;  /* 0x000000ffff157224 */ /* 0x004fe200078e0006 */
[----:B------:R-:W2:Y:S04]  /*299b0*/  LDL.LU R11, [R1+0x307c] ;  /* 0x00307c00010b7983 */ /* 0x000ea80000300800 */
[----:B------:R-:W2:Y:S04]  /*299c0*/  LDL.LU R6, [R1+0x3078] ;  /* 0x0030780001067983 */ /* 0x000ea80000300800 */
[----:B------:R0:W-:Y:S02]  /*299d0*/  STL.64 [R1+0x2fb0], R20 ;  /* 0x002fb01401007387 */ /* 0x0001e40000100a00 */
[----:B0-----:R-:W-:-:S02]  /*299e0*/  IMAD.MOV.U32 R20, RZ, RZ, R7 ;  /* 0x000000ffff147224 */ /* 0x001fc400078e0007 */
[----:B------:R-:W2:Y:S01]  /*299f0*/  LDL.LU R7, [R1+0x3074] ;  /* 0x0030740001077983 */ /* 0x000ea20000300800 */
[----:B----4-:R-:W-:-:S03]  /*29a00*/  IMAD.MOV.U32 R21, RZ, RZ, R24 ;  /* 0x000000ffff157224 */ /* 0x010fc600078e0018 */
[----:B------:R-:W4:Y:S04]  /*29a10*/  LDL.LU R24, [R1+0x3070] ;  /* 0x0030700001187983 */ /* 0x000f280000300800 */
[----:B------:R0:W-:Y:S02]  /*29a20*/  STL.64 [R1+0x2fc8], R20 ;  /* 0x002fc81401007387 */ /* 0x0001e40000100a00 */
[----:B0-----:R-:W-:Y:S02]  /*29a30*/  IMAD.MOV.U32 R20, RZ, RZ, R25 ;  /* 0x000000ffff147224 */ /* 0x001fe400078e0019 */
[----:B---3--:R-:W-:Y:S01]  /*29a40*/  IMAD.MOV.U32 R21, RZ, RZ, R26 ;  /* 0x000000ffff157224 */ /* 0x008fe200078e001a */
[----:B------:R-:W4:Y:S04]  /*29a50*/  LDL.LU R25, [R1+0x306c] ;  /* 0x00306c0001197983 */ /* 0x000f280000300800 */
[----:B------:R-:W4:Y:S04]  /*29a60*/  LDL.LU R26, [R1+0x3068] ;  /* 0x00306800011a7983 */ /* 0x000f280000300800 */
[----:B------:R0:W-:Y:S02]  /*29a70*/  STL.64 [R1+0x2fe0], R20 ;  /* 0x002fe01401007387 */ /* 0x0001e40000100a00 */
[----:B0-----:R-:W-:-:S02]  /*29a80*/  IMAD.MOV.U32 R20, RZ, RZ, R27 ;  /* 0x000000ffff147224 */ /* 0x001fc400078e001b */
[----:B------:R-:W-:Y:S01]  /*29a90*/  IMAD.MOV.U32 R21, RZ, RZ, R0 ;  /* 0x000000ffff157224 */ /* 0x000fe200078e0000 */
[----:B------:R-:W4:Y:S04]  /*29aa0*/  LDL.LU R27, [R1+0x3064] ;  /* 0x00306400011b7983 */ /* 0x000f280000300800 */
[----:B------:R-:W3:Y:S04]  /*29ab0*/  LDL.LU R0, [R1+0x3060] ;  /* 0x0030600001007983 */ /* 0x000ee80000300800 */
[----:B------:R0:W-:Y:S02]  /*29ac0*/  STL.64 [R1+0x2ff8], R20 ;  /* 0x002ff81401007387 */ /* 0x0001e40000100a00 */
[----:B0-----:R-:W-:-:S02]  /*29ad0*/  IMAD.MOV.U32 R20, RZ, RZ, R29 ;  /* 0x000000ffff147224 */ /* 0x001fc400078e001d */
[----:B------:R-:W-:-:S05]  /*29ae0*/  IMAD.MOV.U32 R21, RZ, RZ, R28 ;  /* 0x000000ffff157224 */ /* 0x000fca00078e001c */
[----:B------:R0:W-:Y:S04]  /*29af0*/  STL.64 [R1+0x3010], R20 ;  /* 0x0030101401007387 */ /* 0x0001e80000100a00 */
[----:B0-----:R-:W4:Y:S04]  /*29b00*/  LDL.LU.64 R20, [R1+0x1030] ;  /* 0x0010300001147983 */ /* 0x001f280000300a00 */
[----:B------:R-:W4:Y:S01]  /*29b10*/  LDL.LU.64 R22, [R1+0x1038] ;  /* 0x0010380001167983 */ /* 0x000f220000300a00 */
[----:B------:R-:W-:Y:S02]  /*29b20*/  IMAD.MOV.U32 R8, RZ, RZ, R3 ;  /* 0x000000ffff087224 */ /* 0x000fe400078e0003 */
[----:B------:R-:W-:-:S05]  /*29b30*/  IMAD.MOV.U32 R9, RZ, RZ, R2 ;  /* 0x000000ffff097224 */ /* 0x000fca00078e0002 */
[----:B------:R0:W-:Y:S04]  /*29b40*/  STL.64 [R1+0x3018], R8 ;  /* 0x0030180801007387 */ /* 0x0001e80000100a00 */
[----:B------:R-:W-:Y:S01]  /*29b50*/  STL.64 [R1+0x2f88], R4 ;  /* 0x002f880401007387 */ /* 0x000fe20000100a00 */
[----:B0-----:R-:W-:Y:S02]  /*29b60*/  IMAD.MOV.U32 R8, RZ, RZ, R15 ;  /* 0x000000ffff087224 */ /* 0x001fe400078e000f */
[----:B------:R-:W-:Y:S01]  /*29b70*/  IMAD.MOV.U32 R9, RZ, RZ, R14 ;  /* 0x000000ffff097224 */ /* 0x000fe200078e000e */
[----:B----4-:R-:W-:-:S15]  /*29b80*/  HMMA.16816.F32.BF16 R20, R24, R16, R20 ;  /* 0x000000101814723c */ /* 0x010fde0000041814 */
[----:B------:R-:W-:-:S04]  /*29b90*/  NOP ;  /* 0x0000000000007918 */ /* 0x000fc80000000000 */
[----:B------:R-:W-:Y:S04]  /*29ba0*/  STL.64 [R1+0x1030], R20 ;  /* 0x0010301401007387 */ /* 0x000fe80000100a00 */
[----:B------:R-:W-:Y:S04]  /*29bb0*/  STL.64 [R1+0x1038], R22 ;  /* 0x0010381601007387 */ /* 0x000fe80000100a00 */
[----:B------:R2:W-:Y:S02]  /*29bc0*/  STL.64 [R1+0x3030], R8 ;  /* 0x0030300801007387 */ /* 0x0005e40000100a00 */
[----:B--2---:R-:W-:-:S02]  /*29bd0*/  IMAD.MOV.U32 R8, RZ, RZ, R11 ;  /* 0x000000ffff087224 */ /* 0x004fc400078e000b */
[----:B------:R-:W-:-:S05]  /*29be0*/  IMAD.MOV.U32 R9, RZ, RZ, R10 ;  /* 0x000000ffff097224 */ /* 0x000fca00078e000a */
[----:B------:R-:W-:Y:S04]  /*29bf0*/  STL.64 [R1+0x3048], R8 ;  /* 0x0030480801007387 */ /* 0x000fe80000100a00 */
[----:B------:R-:W2:Y:S04]  /*29c00*/  LDL.LU.64 R20, [R1+0x5a0] ;  /* 0x0005a00001147983 */ /* 0x000ea80000300a00 */
[----:B------:R-:W4:Y:S04]  /*29c10*/  LDL.LU.64 R22, [R1+0x5a8] ;  /* 0x0005a80001167983 */ /* 0x000f280000300a00 */
[----:B----4-:R-:W-:Y:S04]  /*29c20*/  STL.64 [R1+0x3028], R22 ;  /* 0x0030281601007387 */ /* 0x010fe80000100a00 */
[----:B--2---:R0:W-:Y:S04]  /*29c30*/  STL.64 [R1+0x3020], R20 ;  /* 0x0030201401007387 */ /* 0x0041e80000100a00 */
[----:B0-----:R-:W2:Y:S04]  /*29c40*/  LDL.LU.64 R20, [R1+0x5b0] ;  /* 0x0005b00001147983 */ /* 0x001ea80000300a00 */
[----:B------:R-:W4:Y:S04]  /*29c50*/  LDL.LU.64 R22, [R1+0x5b8] ;  /* 0x0005b80001167983 */ /* 0x000f280000300a00 */
[----:B----4-:R-:W-:Y:S04]  /*29c60*/  STL.64 [R1+0x3040], R22 ;  /* 0x0030401601007387 */ /* 0x010fe80000100a00 */
[----:B--2---:R0:W-:Y:S04]  /*29c70*/  STL.64 [R1+0x3038], R20 ;  /* 0x0030381401007387 */ /* 0x0041e80000100a00 */
[----:B0-----:R-:W2:Y:S04]  /*29c80*/  LDL.LU.64 R20, [R1+0x5c0] ;  /* 0x0005c00001147983 */ /* 0x001ea80000300a00 */
[----:B------:R-:W4:Y:S01]  /*29c90*/  LDL.LU.64 R22, [R1+0x5c8] ;  /* 0x0005c80001167983 */ /* 0x000f220000300a00 */
[----:B------:R-:W-:-:S02]  /*29ca0*/  IMAD.MOV.U32 R3, RZ, RZ, R16 ;  /* 0x000000ffff037224 */ /* 0x000fc400078e0010 */
[----:B------:R-:W-:Y:S01]  /*29cb0*/  IMAD.MOV.U32 R2, RZ, RZ, R17 ;  /* 0x000000ffff027224 */ /* 0x000fe200078e0011 */
[----:B----4-:R-:W-:Y:S04]  /*29cc0*/  STL.64 [R1+0x3058], R22 ;  /* 0x0030581601007387 */ /* 0x010fe80000100a00 */
[----:B--2---:R0:W-:Y:S04]  /*29cd0*/  STL.64 [R1+0x3050], R20 ;  /* 0x0030501401007387 */ /* 0x0041e80000100a00 */
        /* <DEDUP_REMOVED lines=22> */
[C---:B------:R-:W-:Y:S03]  /*29e40*/  HMMA.16816.F32.BF16 R8, R24.reuse, R8, R20 ;  /* 0x000000081808723c */ /* 0x040fe60000041814 */
[----:B----4-:R-:W-:Y:S04]  /*29e50*/  STL.64 [R1+0x3008], R18 ;  /* 0x0030081201007387 */ /* 0x010fe80000100a00 */
[----:B--2---:R0:W-:Y:S04]  /*29e60*/  STL.64 [R1+0x3000], R16 ;  /* 0x0030001001007387 */ /* 0x0041e80000100a00 */
[----:B0-----:R-:W2:Y:S04]  /*29e70*/  LDL.LU.64 R16, [R1+0x590] ;  /* 0x0005900001107983 */ /* 0x001ea80000300a00 */
[----:B------:R-:W2:Y:S04]  /*29e80*/  LDL.LU.64 R18, [R1+0x598] ;  /* 0x0005980001127983 */ /* 0x000ea80000300a00 */
[----:B------:R-:W4:Y:S04]  /*29e90*/  LDL.LU.64 R4, [R1+0x530] ;  /* 0x0005300001047983 */ /* 0x000f280000300a00 */
[----:B------:R-:W4:Y:S04]  /*29ea0*/  LDL.LU.64 R6, [R1+0x538] ;  /* 0x0005380001067983 */ /* 0x000f280000300a00 */
[----:B------:R-:W2:Y:S04]  /*29eb0*/  LDL.LU.64 R12, [R1+0x520] ;  /* 0x00052000010c7983 */ /* 0x000ea80000300a00 */
[----:B------:R-:W2:Y:S04]  /*29ec0*/  LDL.LU.64 R14, [R1+0x528] ;  /* 0x00052800010e7983 */ /* 0x000ea80000300a00 */
        /* <DEDUP_REMOVED lines=57> */
[----:B------:R0:W-:Y:S04]  /*2a260*/  STL.64 [R1+0x540], R20 ;  /* 0x0005401401007387 */ /* 0x0001e80000100a00 */
[----:B------:R1:W-:Y:S04]  /*2a270*/  STL.64 [R1+0x548], R22 ;  /* 0x0005481601007387 */ /* 0x0003e80000100a00 */
[----:B0-----:R-:W2:Y:S04]  /*2a280*/  LDL.LU.64 R20, [R1+0x100] ;  /* 0x0001000001147983 */ /* 0x001ea80000300a00 */
[----:B-1----:R-:W2:Y:S01]  /*2a290*/  LDL.LU.64 R22, [R1+0x108] ;  /* 0x0001080001167983 */ /* 0x002ea20000300a00 */
[----:B----4-:R-:W-:Y:S03]  /*2a2a0*/  HMMA.16816.F32.BF16 R16, R24, R16, R4 ;  /* 0x000000101810723c */ /* 0x010fe60000041804 */
[----:B------:R-:W2:-:S15]  /*2a2b0*/  LDL.LU.64 R4, [R1+0x2f88] ;  /* 0x002f880001047983 */ /* 0x000e9e0000300a00 */
[----:B------:R-:W-:Y:S01]  /*2a2c0*/  NOP ;  /* 0x0000000000007918 */ /* 0x000fe20000000000 */
[----:B------:R-:W-:Y:S04]  /*2a2d0*/  STL.64 [R1+0x530], R16 ;  /* 0x0005301001007387 */ /* 0x000fe80000100a00 */
[----:B------:R0:W-:Y:S04]  /*2a2e0*/  STL.64 [R1+0x538], R18 ;  /* 0x0005381201007387 */ /* 0x0001e80000100a00 */
[----:B0-----:R-:W4:Y:S04]  /*2a2f0*/  LDL.LU.64 R18, [R1+0x2f80] ;  /* 0x002f800001127983 */ /* 0x001f280000300a00 */
[----:B------:R-:W2:Y:S02]  /*2a300*/  LDL.LU.64 R16, [R1+0x2f78] ;  /* 0x002f780001107983 */ /* 0x000ea40000300a00 */
[----:B--2---:R-:W-:-:S15]  /*2a310*/  HMMA.16816.F32.BF16 R12, R24, R16, R12 ;  /* 0x00000010180c723c */ /* 0x004fde000004180c */
[----:B------:R-:W-:-:S04]  /*2a320*/  NOP ;  /* 0x0000000000007918 */ /* 0x000fc80000000000 */
[----:B------:R0:W-:Y:S04]  /*2a330*/  STL.64 [R1+0x520], R12 ;  /* 0x0005200c01007387 */ /* 0x0001e80000100a00 */
[----:B------:R-:W-:Y:S04]  /*2a340*/  STL.64 [R1+0x528], R14 ;  /* 0x0005280e01007387 */ /* 0x000fe80000100a00 */
[----:B0-----:R-:W3:Y:S04]  /*2a350*/  LDL.LU.64 R12, [R1+0x2f70] ;  /* 0x002f7000010c7983 */ /* 0x001ee80000300a00 */
[----:B----4-:R-:W-:Y:S04]  /*2a360*/  STL.64 [R1+0x2ed8], R18 ;  /* 0x002ed81201007387 */ /* 0x010fe80000100a00 */
[----:B------:R0:W-:Y:S04]  /*2a370*/  STL.64 [R1+0x2ed0], R16 ;  /* 0x002ed01001007387 */ /* 0x0001e80000100a00 */
[----:B0-----:R-:W2:Y:S01]  /*2a380*/  LDL.LU.64 R16, [R1+0xa0] ;  /* 0x0000a00001107983 */ /* 0x001ea20000300a00 */
[----:B---3--:R-:W-:Y:S03]  /*2a390*/  HMMA.16816.F32.BF16 R8, R24, R12, R8 ;  /* 0x0000000c1808723c */ /* 0x008fe60000041808 */
[----:B--2---:R-:W-:-:S15]  /*2a3a0*/  STL.64 [R1+0x2f58], R16 ;  /* 0x002f581001007387 */ /* 0x004fde0000100a00 */
[----:B------:R-:W-:Y:S01]  /*2a3b0*/  NOP ;  /* 0x0000000000007918 */ /* 0x000fe20000000000 */
[----:B------:R0:W-:Y:S04]  /*2a3c0*/  STL.64 [R1+0x510], R8 ;  /* 0x0005100801007387 */ /* 0x0001e80000100a00 */
[----:B------:R-:W-:Y:S04]  /*2a3d0*/  STL.64 [R1+0x518], R10 ;  /* 0x0005180a01007387 */ /* 0x000fe80000100a00 */
[----:B0-----:R-:W2:Y:S04]  /*2a3e0*/  LDL.LU.64 R8, [R1+0x2f68] ;  /* 0x002f680001087983 */ /* 0x001ea80000300a00 */
[----:B------:R-:W-:Y:S04]  /*2a3f0*/  STL [R1+0x2eb0], R12 ;  /* 0x002eb00c01007387 */ /* 0x000fe80000100800 */
[----:B------:R0:W-:Y:S04]  /*2a400*/  STL [R1+0x2eac], R13 ;  /* 0x002eac0d01007387 */ /* 0x0001e80000100800 */
[----:B0-----:R-:W2:Y:S04]  /*2a410*/  LDL.LU.64 R12, [R1+0x500] ;  /* 0x00050000010c7983 */ /* 0x001ea80000300a00 */
[----:B------:R-:W2:Y:S02]  /*2a420*/  LDL.LU.64 R14, [R1+0x508] ;  /* 0x00050800010e7983 */ /* 0x000ea40000300a00 */
[----:B--2---:R-:W-:Y:S02]  /*2a430*/  HMMA.16816.F32.BF16 R12, R24, R8, R12 ;  /* 0x00000008180c723c */ /* 0x004fe4000004180c */
[----:B------:R-:W-:Y:S04]  /*2a440*/  STL [R1+0x2e9c], R8 ;  /* 0x002e9c0801007387 */ /* 0x000fe80000100800 */
[----:B------:R0:W-:-:S13]  /*2a450*/  STL [R1+0x2e98], R9 ;  /* 0x002e980901007387 */ /* 0x0001da0000100800 */
[----:B------:R-:W-:Y:S04]  /*2a460*/  STL.64 [R1+0x500], R12 ;  /* 0x0005000c01007387 */ /* 0x000fe80000100a00 */
[----:B------:R1:W-:Y:S04]  /*2a470*/  STL.64 [R1+0x508], R14 ;  /* 0x0005080e01007387 */ /* 0x0003e80000100a00 */
[----:B0-----:R-:W2:Y:S01]  /*2a480*/  LDL.LU.64 R8, [R1+0x90] ;  /* 0x0000900001087983 */ /* 0x001ea20000300a00 */
[----:B-1----:R-:W-:Y:S03]  /*2a490*/  HMMA.16816.F32.BF16 R12, R24, R4, R20 ;  /* 0x00000004180c723c */ /* 0x002fe60000041814 */
[----:B------:R-:W0:Y:S04]  /*2a4a0*/  LDSM.16.MT88.4 R20, [R0+UR6+0x100] ;  /* 0x000100060014783b */ /* 0x000e280008004200 */
[----:B------:R-:W1:Y:S04]  /*2a4b0*/  LDSM.16.MT88.4 R24, [R0+UR6+0x180] ;  /* 0x000180060018783b */ /* 0x000e680008004200 */
[----:B--2---:R2:W-:Y:S04]  /*2a4c0*/  STL.64 [R1+0x2f60], R8 ;  /* 0x002f600801007387 */ /* 0x0045e80000100a00 */
[----:B--2---:R-:W0:Y:S04]  /*2a4d0*/  LDL.LU.64 R8, [R1+0xff0] ;  /* 0x000ff00001087983 */ /* 0x004e280000300a00 */
[----:B------:R-:W0:Y:S04]  /*2a4e0*/  LDL.LU.64 R10, [R1+0xff8] ;  /* 0x000ff800010a7983 */ /* 0x000e280000300a00 */
[----:B------:R-:W-:Y:S04]  /*2a4f0*/  STL.64 [R1+0x100], R12 ;  /* 0x0001000c01007387 */ /* 0x000fe80000100a00 */
[----:B------:R-:W-:Y:S04]  /*2a500*/  STL.64 [R1+0x108], R14 ;  /* 0x0001080e01007387 */ /* 0x000fe80000100a00 */
[----:B------:R-:W-:Y:S04]  /*2a510*/  STL [R1+0x2e94], R4 ;  /* 0x002e940401007387 */ /* 0x000fe80000100800 */
[----:B------:R2:W-:Y:S04]  /*2a520*/  STL [R1+0x2e90], R5 ;  /* 0x002e900501007387 */ /* 0x0005e80000100800 */
[----:B--2---:R-:W2:Y:S04]  /*2a530*/  LDL.LU.64 R4, [R1+0x950] ;  /* 0x0009500001047983 */ /* 0x004ea80000300a00 */
[----:B------:R-:W2:Y:S04]  /*2a540*/  LDL.LU.64 R6, [R1+0x958] ;  /* 0x0009580001067983 */ /* 0x000ea80000300a00 */
[----:B------:R-:W3:Y:S01]  /*2a550*/  LDL.LU.64 R12, [R1+0x50] ;  /* 0x00005000010c7983 */ /* 0x000ee20000300a00 */
[----:B------:R-:W-:-:S02]  /*2a560*/  IMAD.MOV.U32 R16, RZ, RZ, R3 ;  /* 0x000000ffff107224 */ /* 0x000fc400078e0003 */
[----:B------:R-:W-:Y:S01]  /*2a570*/  IMAD.MOV.U32 R17, RZ, RZ, R2 ;  /* 0x000000ffff117224 */ /* 0x000fe200078e0002 */
[----:B---3--:R3:W-:Y:S04]  /*2a580*/  STL.64 [R1+0x2f30], R12 ;  /* 0x002f300c01007387 */ /* 0x0087e80000100a00 */
[----:B---3--:R-:W3:Y:S02]  /*2a590*/  LDL.LU.64 R12, [R1+0x70] ;  /* 0x00007000010c7983 */ /* 0x008ee40000300a00 */
[C---:B0-----:R-:W-:Y:S02]  /*2a5a0*/  HMMA.16816.F32.BF16 R16, R20.reuse, R16, R8 ;  /* 0x000000101410723c */ /* 0x041fe40000041808 */
[----:B---3--:R0:W-:Y:S04]  /*2a5b0*/  STL.64 [R1+0x2f40], R12 ;  /* 0x002f400c01007387 */ /* 0x0081e80000100a00 */
[----:B0-----:R-:W3:Y:S04]  /*2a5c0*/  LDL.LU.64 R12, [R1+0x80] ;  /* 0x00008000010c7983 */ /* 0x001ee80000300a00 */
[----:B-1----:R-:W-:Y:S04]  /*2a5d0*/  STL [R1+0x2eb8], R24 ;  /* 0x002eb81801007387 */ /* 0x002fe80000100800 */
[----:B------:R0:W-:Y:S04]  /*2a5e0*/  STL [R1+0x2eb4], R25 ;  /* 0x002eb41901007387 */ /* 0x0001e80000100800 */
[----:B------:R-:W-:Y:S04]  /*2a5f0*/  STL [R1+0x2ea8], R26 ;  /* 0x002ea81a01007387 */ /* 0x000fe80000100800 */
[----:B------:R1:W-:Y:S04]  /*2a600*/  STL [R1+0x2e84], R27 ;  /* 0x002e841b01007387 */ /* 0x0003e80000100800 */
[----:B0-----:R-:W4:Y:S04]  /*2a610*/  LDL.LU.64 R24, [R1+0x960] ;  /* 0x0009600001187983 */ /* 0x001f280000300a00 */
[----:B-1----:R-:W4:Y:S04]  /*2a620*/  LDL.LU.64 R26, [R1+0x968] ;  /* 0x00096800011a7983 */ /* 0x002f280000300a00 */
[----:B------:R-:W2:Y:S04]  /*2a630*/  LDL.LU.64 R8, [R1+0x2f60] ;  /* 0x002f600001087983 */ /* 0x000ea80000300a00 */
        /* <DEDUP_REMOVED lines=9> */
[----:B------:R-:W4:Y:S04]  /*2a6d0*/  LDL.LU.64 R16, [R1] ;  /* 0x0000000001107983 */ /* 0x000f280000300a00 */
[----:B----4-:R0:W-:Y:S04]  /*2a6e0*/  STL.64 [R1+0x2ef0], R16 ;  /* 0x002ef01001007387 */ /* 0x0101e80000100a00 */
[----:B0-----:R-:W4:Y:S04]  /*2a6f0*/  LDL.LU.64 R16, [R1+0x10] ;  /* 0x0000100001107983 */ /* 0x001f280000300a00 */
[----:B----4-:R2:W-:Y:S02]  /*2a700*/  STL.64 [R1+0x2f08], R16 ;  /* 0x002f081001007387 */ /* 0x0105e40000100a00 */
[----:B--2---:R-:W-:Y:S01]  /*2a710*/  HMMA.16816.F32.BF16 R16, R20, R8, R4 ;  /* 0x000000081410723c */ /* 0x004fe20000041804 */
[----:B------:R-:W-:-:S02]  /*2a720*/  IMAD.MOV.U32 R4, RZ, RZ, R8 ;  /* 0x000000ffff047224 */ /* 0x000fc400078e0008 */
[----:B------:R-:W-:Y:S01]  /*2a730*/  IMAD.MOV.U32 R5, RZ, RZ, R9 ;  /* 0x000000ffff057224 */ /* 0x000fe200078e0009 */
[----:B------:R-:W-:-:S15]  /*2a740*/  STL [R1+0x2ebc], R28 ;  /* 0x002ebc1c01007387 */ /* 0x000fde0000100800 */
[----:B------:R-:W-:Y:S04]  /*2a750*/  STL.64 [R1+0x950], R16 ;  /* 0x0009501001007387 */ /* 0x000fe80000100a00 */
[----:B------:R-:W-:Y:S04]  /*2a760*/  STL.64 [R1+0x958], R18 ;  /* 0x0009581201007387 */ /* 0x000fe80000100a00 */
[----:B------:R0:W-:Y:S04]  /*2a770*/  STL.64 [R1+0x2f38], R4 ;  /* 0x002f380401007387 */ /* 0x0001e80000100a00 */
[----:B0-----:R-:W2:Y:S04]  /*2a780*/  LDL.LU.64 R4, [R1+0x930] ;  /* 0x0009300001047983 */ /* 0x001ea80000300a00 */
[----:B------:R-:W4:Y:S04]  /*2a790*/  LDL.LU.64 R6, [R1+0x938] ;  /* 0x0009380001067983 */ /* 0x000f280000300a00 */
[----:B----4-:R-:W-:Y:S04]  /*2a7a0*/  STL.64 [R1+0x2f50], R6 ;  /* 0x002f500601007387 */ /* 0x010fe80000100a00 */
[----:B--2---:R0:W-:Y:S04]  /*2a7b0*/  STL.64 [R1+0x2f48], R4 ;  /* 0x002f480401007387 */ /* 0x0041e80000100a00 */
[----:B0-----:R-:W3:Y:S04]  /*2a7c0*/  LDL.LU.64 R4, [R1+0x940] ;  /* 0x0009400001047983 */ /* 0x001ee80000300a00 */
[----:B------:R-:W3:Y:S04]  /*2a7d0*/  LDL.LU.64 R6, [R1+0x948] ;  /* 0x0009480001067983 */ /* 0x000ee80000300a00 */
[----:B------:R-:W2:Y:S04]  /*2a7e0*/  LDL.LU.64 R24, [R1+0x920] ;  /* 0x0009200001187983 */ /* 0x000ea80000300a00 */
[----:B------:R-:W2:Y:S04]  /*2a7f0*/  LDL.LU.64 R26, [R1+0x928] ;  /* 0x00092800011a7983 */ /* 0x000ea80000300a00 */
[----:B------:R-:W4:Y:S04]  /*2a800*/  LDL.LU.64 R8, [R1+0x910] ;  /* 0x0009100001087983 */ /* 0x000f280000300a00 */
[----:B------:R-:W4:Y:S04]  /*2a810*/  LDL.LU.64 R10, [R1+0x918] ;  /* 0x00091800010a7983 */ /* 0x000f280000300a00 */
[----:B------:R-:W2:Y:S04]  /*2a820*/  LDL.LU.64 R16, [R1+0x20] ;  /* 0x0000200001107983 */ /* 0x000ea80000300a00 */
[----:B--2---:R0:W-:Y:S04]  /*2a830*/  STL.64 [R1+0x2f18], R16 ;  /* 0x002f181001007387 */ /* 0x0041e80000100a00 */
[----:B0-----:R-:W2:Y:S01]  /*2a840*/  LDL.LU.64 R16, [R1+0x30] ;  /* 0x0000300001107983 */ /* 0x001ea20000300a00 */
[----:B---3--:R-:W-:Y:S01]  /*2a850*/  HMMA.16816.F32.BF16 R4, R20, R12, R4 ;  /* 0x0000000c1404723c */ /* 0x008fe20000041804 */
[----:B------:R-:W-:-:S02]  /*2a860*/  IMAD.MOV.U32 R3, RZ, RZ, R12 ;  /* 0x000000ffff037224 */ /* 0x000fc400078e000c */
[----:B------:R-:W-:Y:S01]  /*2a870*/  IMAD.MOV.U32 R0, RZ, RZ, R13 ;  /* 0x000000ffff007224 */ /* 0x000fe200078e000d */
[----:B--2---:R0:W-:Y:S04]  /*2a880*/  STL.64 [R1+0x2f20], R16 ;  /* 0x002f201001007387 */ /* 0x0041e80000100a00 */
[----:B0-----:R-:W2:Y:S11]  /*2a890*/  LDL.LU.64 R16, [R1+0x40] ;  /* 0x0000400001107983 */ /* 0x001eb60000300a00 */
[----:B------:R-:W-:Y:S04]  /*2a8a0*/  STL.64 [R1+0x940], R4 ;  /* 0x0009400401007387 */ /* 0x000fe80000100a00 */
[----:B------:R0:W-:Y:S04]  /*2a8b0*/  STL.64 [R1+0x948], R6 ;  /* 0x0009480601007387 */ /* 0x0001e80000100a00 */
[----:B0-----:R-:W3:Y:S04]  /*2a8c0*/  LDL.LU.64 R6, [R1+0x2f50] ;  /* 0x002f500001067983 */ /* 0x001ee80000300a00 */
[----:B------:R-:W3:Y:S04]  /*2a8d0*/  LDL.LU.64 R4, [R1+0x2f48] ;  /* 0x002f480001047983 */ /* 0x000ee80000300a00 */
[----:B------:R-:W3:Y:S02]  /*2a8e0*/  LDL.LU.64 R12, [R1+0x2f40] ;  /* 0x002f4000010c7983 */ /* 0x000ee40000300a00 */
[----:B---3--:R-:W-:-:S15]  /*2a8f0*/  HMMA.16816.F32.BF16 R4, R20, R12, R4 ;  /* 0x0000000c1404723c */ /* 0x008fde0000041804 */
[----:B------:R-:W-:-:S04]  /*2a900*/  NOP ;  /* 0x0000000000007918 */ /* 0x000fc80000000000 */
[----:B------:R0:W-:Y:S04]  /*2a910*/  STL.64 [R1+0x930], R4 ;  /* 0x0009300401007387 */ /* 0x0001e80000100a00 */
[----:B------:R1:W-:Y:S04]  /*2a920*/  STL.64 [R1+0x938], R6 ;  /* 0x0009380601007387 */ /* 0x0003e80000100a00 */
[----:B0-----:R-:W3:Y:S01]  /*2a930*/  LDL.LU.64 R4, [R1+0x2f38] ;  /* 0x002f380001047983 */ /* 0x001ee20000300a00 */
[----:B-1----:R-:W-:Y:S02]  /*2a940*/  IMAD.MOV.U32 R7, RZ, RZ, R12 ;  /* 0x000000ffff077224 */ /* 0x002fe400078e000c */
[----:B------:R-:W-:-:S02]  /*2a950*/  IMAD.MOV.U32 R6, RZ, RZ, R13 ;  /* 0x000000ffff067224 */ /* 0x000fc400078e000d */
[----:B------:R-:W4:Y:S04]  /*2a960*/  LDL.LU.64 R12, [R1+0x2f30] ;  /* 0x002f3000010c7983 */ /* 0x000f280000300a00 */
[----:B------:R-:W-:Y:S04]  /*2a970*/  STL.64 [R1+0x2ec8], R6 ;  /* 0x002ec80601007387 */ /* 0x000fe80000100a00 */
[----:B---3--:R0:W-:Y:S04]  /*2a980*/  STL.64 [R1+0x2ec0], R4 ;  /* 0x002ec00401007387 */ /* 0x0081e80000100a00 */
[----:B0-----:R-:W3:Y:S02]  /*2a990*/  LDL.LU.64 R4, [R1+0x60] ;  /* 0x0000600001047983 */ /* 0x001ee40000300a00 */
[----:B---3--:R-:W-:Y:S01]  /*2a9a0*/  HMMA.16816.F32.BF16 R24, R20, R4, R24 ;  /* 0x000000041418723c */ /* 0x008fe20000041818 */
[----:B------:R-:W-:-:S15]  /*2a9b0*/  IMAD.MOV.U32 R29, RZ, RZ, R5 ;  /* 0x000000ffff1d7224 */ /* 0x000fde00078e0005 */
[----:B------:R-:W-:-:S03]  /*2a9c0*/  NOP ;  /* 0x0000000000007918 */ /* 0x000fc60000000000 */
[----:B------:R-:W-:Y:S04]  /*2a9d0*/  STL.64 [R1+0x920], R24 ;  /* 0x0009201801007387 */ /* 0x000fe80000100a00 */
[----:B------:R0:W-:Y:S02]  /*2a9e0*/  STL.64 [R1+0x928], R26 ;  /* 0x0009281a01007387 */ /* 0x0001e40000100a00 */
[----:B0-----:R-:W-:Y:S02]  /*2a9f0*/  IMAD.MOV.U32 R27, RZ, RZ, R4 ;  /* 0x000000ffff1b7224 */ /* 0x001fe400078e0004 */
[----:B----4-:R-:W-:Y:S01]  /*2aa00*/  HMMA.16816.F32.BF16 R4, R20, R12, R8 ;  /* 0x0000000c1404723c */ /* 0x010fe20000041808 */
[----:B------:R-:W-:Y:S02]  /*2aa10*/  IMAD.MOV.U32 R11, RZ, RZ, R12 ;  /* 0x000000ffff0b7224 */ /* 0x000fe400078e000c */
[----:B------:R-:W-:Y:S01]  /*2aa20*/  IMAD.MOV.U32 R10, RZ, RZ, R13 ;  /* 0x000000ffff0a7224 */ /* 0x000fe200078e000d */
[----:B------:R-:W-:-:S15]  /*2aa30*/  STL [R1+0x2f10], R27 ;  /* 0x002f101b01007387 */ /* 0x000fde0000100800 */
[----:B------:R-:W-:Y:S04]  /*2aa40*/  STL.64 [R1+0x910], R4 ;  /* 0x0009100401007387 */ /* 0x000fe80000100a00 */
[----:B------:R-:W-:Y:S04]  /*2aa50*/  STL.64 [R1+0x918], R6 ;  /* 0x0009180601007387 */ /* 0x000fe80000100a00 */
[----:B------:R0:W-:Y:S04]  /*2aa60*/  STL.64 [R1+0x2f28], R10 ;  /* 0x002f280a01007387 */ /* 0x0001e80000100a00 */
[----:B------:R-:W2:Y:S04]  /*2aa70*/  LDL.LU.64 R8, [R1+0x900] ;  /* 0x0009000001087983 */ /* 0x000ea80000300a00 */
[----:B0-----:R-:W2:Y:S04]  /*2aa80*/  LDL.LU.64 R10, [R1+0x908] ;  /* 0x00090800010a7983 */ /* 0x001ea80000300a00 */
[----:B------:R-:W3:Y:S04]  /*2aa90*/  LDL.LU.64 R12, [R1+0x8f0] ;  /* 0x0008f000010c7983 */ /* 0x000ee80000300a00 */
[----:B------:R-:W3:Y:S04]  /*2aaa0*/  LDL.LU.64 R14, [R1+0x8f8] ;  /* 0x0008f800010e7983 */ /* 0x000ee80000300a00 */
[----:B------:R-:W4:Y:S04]  /*2aab0*/  LDL.LU.64 R24, [R1+0x8e0] ;  /* 0x0008e00001187983 */ /* 0x000f280000300a00 */
[----:B------:R-:W4:Y:S04]  /*2aac0*/  LDL.LU.64 R26, [R1+0x8e8] ;  /* 0x0008e800011a7983 */ /* 0x000f280000300a00 */
[----:B------:R-:W2:Y:S04]  /*2aad0*/  LDL.LU.64 R4, [R1+0x8b0] ;  /* 0x0008b00001047983 */ /* 0x000ea80000300a00 */
[----:B------:R-:W2:Y:S04]  /*2aae0*/  LDL.LU.64 R6, [R1+0x8b8] ;  /* 0x0008b80001067983 */ /* 0x000ea80000300a00 */
[----:B--2---:R-:W-:Y:S04]  /*2aaf0*/  STL.64 [R1+0x2ee8], R6 ;  /* 0x002ee80601007387 */ /* 0x004fe80000100a00 */
[----:B------:R0:W-:Y:S04]  /*2ab00*/  STL.64 [R1+0x2ee0], R4 ;  /* 0x002ee00401007387 */ /* 0x0001e80000100a00 */
[----:B0-----:R-:W2:Y:S04]  /*2ab10*/  LDL.LU.64 R4, [R1+0x8c0] ;  /* 0x0008c00001047983 */ /* 0x001ea80000300a00 */
[----:B------:R-:W2:Y:S01]  /*2ab20*/  LDL.LU.64 R6, [R1+0x8c8] ;  /* 0x0008c80001067983 */ /* 0x000ea20000300a00 */
[----:B------:R-:W-:Y:S03]  /*2ab30*/  HMMA.16816.F32.BF16 R8, R20, R16, R8 ;  /* 0x000000101408723c */ /* 0x000fe60000041808 */
[----:B--2---:R-:W-:Y:S04]  /*2ab40*/  STL.64 [R1+0x2f00], R6 ;  /* 0x002f000601007387 */ /* 0x004fe80000100a00 */
[----:B------:R0:W-:Y:S04]  /*2ab50*/  STL.64 [R1+0x2ef8], R4 ;  /* 0x002ef80401007387 */ /* 0x0001e80000100a00 */
[----:B0-----:R-:W2:Y:S04]  /*2ab60*/  LDL.LU.64 R4, [R1+0x8d0] ;  /* 0x0008d00001047983 */ /* 0x001ea80000300a00 */
[----:B------:R-:W2:Y:S04]  /*2ab70*/  LDL.LU.64 R6, [R1+0x8d8] ;  /* 0x0008d80001067983 */ /* 0x000ea80000300a00 */
[----:B------:R0:W-:Y:S04]  /*2ab80*/  STL.64 [R1+0x900], R8 ;  /* 0x0009000801007387 */ /* 0x0001e80000100a00 */
[----:B------:R1:W-:Y:S01]  /*2ab90*/  STL.64 [R1+0x908], R10 ;  /* 0x0009080a01007387 */ /* 0x0003e20000100a00 */
[----:B0-----:R-:W-:-:S03]  /*2aba0*/  IMAD.MOV.U32 R8, RZ, RZ, R16 ;  /* 0x000000ffff087224 */ /* 0x001fc600078e0010 */
[----:B-1----:R-:W2:Y:S01]  /*2abb0*/  LDL.LU.64 R10, [R1+0x2f28] ;  /* 0x002f2800010a7983 */ /* 0x002ea20000300a00 */
[----:B------:R-:W-:-:S03]  /*2abc0*/  IMAD.MOV.U32 R9, RZ, RZ, R17 ;  /* 0x000000ffff097224 */ /* 0x000fc600078e0011 */
[----:B------:R-:W3:Y:S02]  /*2abd0*/  LDL.LU.64 R16, [R1+0x2f20] ;  /* 0x002f200001107983 */ /* 0x000ee40000300a00 */
[----:B---3--:R-:W-:-:S15]  /*2abe0*/  HMMA.16816.F32.BF16 R12, R20, R16, R12 ;  /* 0x00000010140c723c */ /* 0x008fde000004180c */
[----:B------:R-:W-:-:S04]  /*2abf0*/  NOP ;  /* 0x0000000000007918 */ /* 0x000fc80000000000 */
[----:B------:R-:W-:Y:S04]  /*2ac00*/  STL.64 [R1+0x8f0], R12 ;  /* 0x0008f00c01007387 */ /* 0x000fe80000100a00 */
[----:B------:R0:W-:Y:S02]  /*2ac10*/  STL.64 [R1+0x8f8], R14 ;  /* 0x0008f80e01007387 */ /* 0x0001e40000100a00 */
[----:B0-----:R-:W-:Y:S02]  /*2ac20*/  IMAD.MOV.U32 R14, RZ, RZ, R16 ;  /* 0x000000ffff0e7224 */ /* 0x001fe400078e0010 */
[----:B------:R-:W-:Y:S02]  /*2ac30*/  IMAD.MOV.U32 R15, RZ, RZ, R17 ;  /* 0x000000ffff0f7224 */ /* 0x000fe400078e0011 */
[----:B------:R-:W4:Y:S02]  /*2ac40*/  LDL.LU.64 R16, [R1+0x2f18] ;  /* 0x002f180001107983 */ /* 0x000f240000300a00 */
[----:B----4-:R-:W-:Y:S01]  /*2ac50*/  HMMA.16816.F32.BF16 R24, R20, R16, R24 ;  /* 0x000000101418723c */ /* 0x010fe20000041818 */
[----:B------:R-:W-:-:S15]  /*2ac60*/  IMAD.MOV.U32 R13, RZ, RZ, R16 ;  /* 0x000000ffff0d7224 */ /* 0x000fde00078e0010 */
[----:B------:R-:W-:-:S03]  /*2ac70*/  NOP ;  /* 0x0000000000007918 */ /* 0x000fc60000000000 */
[----:B------:R-:W-:Y:S04]  /*2ac80*/  STL.64 [R1+0x8e0], R24 ;  /* 0x0008e01801007387 */ /* 0x000fe80000100a00 */
[----:B------:R0:W-:Y:S04]  /*2ac90*/  STL.64 [R1+0x8e8], R26 ;  /* 0x0008e81a01007387 */ /* 0x0001e80000100a00 */
[----:B0-----:R-:W3:Y:S01]  /*2aca0*/  LDL.LU R27, [R1+0x2f10] ;  /* 0x002f1000011b7983 */ /* 0x001ee20000300800 */
        /* <DEDUP_REMOVED lines=19> */
[----:B------:R-:W4:Y:S04]  /*2ade0*/  LDL.LU.64 R18, [R1+0x2ed8] ;  /* 0x002ed80001127983 */ /* 0x000f280000300a00 */
[----:B------:R-:W2:Y:S02]  /*2adf0*/  LDL.LU.64 R16, [R1+0x2ed0] ;  /* 0x002ed00001107983 */ /* 0x000ea40000300a00 */
[----:B--2---:R-:W-:-:S15]  /*2ae00*/  HMMA.16816.F32.BF16 R4, R20, R16, R4 ;  /* 0x000000101404723c */ /* 0x004fde0000041804 */
[----:B------:R-:W-:-:S04]  /*2ae10*/  NOP ;  /* 0x0000000000007918 */ /* 0x000fc80000000000 */
[----:B------:R-:W-:Y:S04]  /*2ae20*/  STL.64 [R1+0x8b0], R4 ;  /* 0x0008b00401007387 */ /* 0x000fe80000100a00 */
[----:B------:R0:W-:Y:S04]  /*2ae30*/  STL.64 [R1+0x8b8], R6 ;  /* 0x0008b80601007387 */ /* 0x0001e80000100a00 */
[----:B0-----:R-:W2:Y:S04]  /*2ae40*/  LDL.LU.64 R6, [R1+0x2ec8] ;  /* 0x002ec80001067983 */ /* 0x001ea80000300a00 */
[----:B------:R-:W2:Y:S04]  /*2ae50*/  LDL.LU.64 R4, [R1+0x2ec0] ;  /* 0x002ec00001047983 */ /* 0x000ea80000300a00 */
[----:B----4-:R-:W-:Y:S04]  /*2ae60*/  STL.64 [R1+0x2db0], R18 ;  /* 0x002db01201007387 */ /* 0x010fe80000100a00 */
[----:B------:R0:W-:Y:S02]  /*2ae70*/  STL.64 [R1+0x2da8], R16 ;  /* 0x002da81001007387 */ /* 0x0001e40000100a00 */
[----:B0-----:R-:W-:-:S02]  /*2ae80*/  IMAD.MOV.U32 R16, RZ, RZ, R28 ;  /* 0x000000ffff107224 */ /* 0x001fc400078e001c */
[----:B------:R-:W-:Y:S01]  /*2ae90*/  IMAD.MOV.U32 R17, RZ, RZ, R24 ;  /* 0x000000ffff117224 */ /* 0x000fe200078e0018 */
[----:B------:R-:W4:Y:S04]  /*2aea0*/  LDL.LU R28, [R1+0x2ebc] ;  /* 0x002ebc00011c7983 */ /* 0x000f280000300800 */
        /* <DEDUP_REMOVED lines=17> */
[----:B0-----:R-:W2:Y:S04]  /*2afc0*/  LDL.LU.64 R16, [R1+0x8a0] ;  /* 0x0008a00001107983 */ /* 0x001ea80000300a00 */
[----:B------:R-:W2:Y:S02]  /*2afd0*/  LDL.LU.64 R18, [R1+0x8a8] ;  /* 0x0008a80001127983 */ /* 0x000ea40000300a00 */
[----:B--2---:R-:W-:-:S15]  /*2afe0*/  HMMA.16816.F32.BF16 R16, R20, R12, R16 ;  /* 0x0000000c1410723c */ /* 0x004fde0000041810 */
[----:B------:R-:W-:-:S04]  /*2aff0*/  NOP ;  /* 0x0000000000007918 */ /* 0x000fc80000000000 */
[----:B------:R0:W-:Y:S04]  /*2b000*/  STL.64 [R1+0x8a0], R16 ;  /* 0x0008a01001007387 */ /* 0x0001e80000100a00 */
[----:B------:R-:W-:Y:S01]  /*2b010*/  STL.64 [R1+0x8a8], R18 ;  /* 0x0008a81201007387 */ /* 0x000fe20000100a00 */
[----:B0-----:R-:W-:Y:S02]  /*2b020*/  IMAD.MOV.U32 R16, RZ, RZ, R8 ;  /* 0x000000ffff107224 */ /* 0x001fe400078e0008 */
[----:B------:R-:W-:Y:S01]  /*2b030*/  IMAD.MOV.U32 R17, RZ, RZ, R9 ;  /* 0x000000ffff117224 */ /* 0x000fe200078e0009 */
[----:B------:R-:W2:Y:S04]  /*2b040*/  LDL.LU R8, [R1+0x2e9c] ;  /* 0x002e9c0001087983 */ /* 0x000ea80000300800 */
[----:B------:R-:W2:Y:S04]  /*2b050*/  LDL.LU R9, [R1+0x2e98] ;  /* 0x002e980001097983 */ /* 0x000ea80000300800 */
        /* <DEDUP_REMOVED lines=10> */
[----:B0-----:R-:W3:Y:S04]  /*2b100*/  LDL.LU R12, [R1+0xb0] ;  /* 0x0000b000010c7983 */ /* 0x001ee80000300800 */
[----:B------:R-:W3:Y:S01]  /*2b110*/  LDL.LU R13, [R1+0xb4] ;  /* 0x0000b400010d7983 */ /* 0x000ee20000300800 */
[----:B--2---:R-:W-:-:S15]  /*2b120*/  HMMA.16816.F32.BF16 R16, R20, R8, R16 ;  /* 0x000000081410723c */ /* 0x004fde0000041810 */
[----:B------:R-:W-:-:S04]  /*2b130*/  NOP ;  /* 0x0000000000007918 */ /* 0x000fc80000000000 */
[----:B------:R0:W-:Y:S04]  /*2b140*/  STL.64 [R1+0x890], R16 ;  /* 0x0008901001007387 */ /* 0x0001e80000100a00 */
[----:B------:R-:W-:Y:S01]  /*2b150*/  STL.64 [R1+0x898], R18 ;  /* 0x0008981201007387 */ /* 0x000fe20000100a00 */
[----:B0-----:R-:W-:Y:S02]  /*2b160*/  IMAD.MOV.U32 R16, RZ, RZ, R11 ;  /* 0x000000ffff107224 */ /* 0x001fe400078e000b */
[----:B------:R-:W-:-:S05]  /*2b170*/  IMAD.MOV.U32 R17, RZ, RZ, R10 ;  /* 0x000000ffff117224 */ /* 0x000fca00078e000a */
[----:B------:R0:W-:Y:S04]  /*2b180*/  STL.64 [R1+0x2e38], R16 ;  /* 0x002e381001007387 */ /* 0x0001e80000100a00 */
[----:B0-----:R-:W3:Y:S04]  /*2b190*/  LDL.LU.64 R16, [R1+0x4c0] ;  /* 0x0004c00001107983 */ /* 0x001ee80000300a00 */
[----:B------:R-:W3:Y:S04]  /*2b1a0*/  LDL.LU.64 R18, [R1+0x4c8] ;  /* 0x0004c80001127983 */ /* 0x000ee80000300a00 */
[----:B------:R0:W-:Y:S04]  /*2b1b0*/  STL.64 [R1+0x2dd0], R8 ;  /* 0x002dd00801007387 */ /* 0x0001e80000100a00 */
[----:B0-----:R-:W2:Y:S04]  /*2b1c0*/  LDL.LU.64 R8, [R1+0x200] ;  /* 0x0002000001087983 */ /* 0x001ea80000300a00 */
[----:B------:R-:W2:Y:S01]  /*2b1d0*/  LDL.LU.64 R10, [R1+0x208] ;  /* 0x00020800010a7983 */ /* 0x000ea20000300a00 */
[----:B---3--:R-:W-:Y:S01]  /*2b1e0*/  HMMA.16816.F32.BF16 R20, R20, R4, R16 ;  /* 0x000000041414723c */ /* 0x008fe20000041810 */
[----:B------:R-:W-:-:S02]  /*2b1f0*/  IMAD.MOV.U32 R16, RZ, RZ, R7 ;  /* 0x000000ffff107224 */ /* 0x000fc400078e0007 */
[----:B------:R-:W-:Y:S01]  /*2b200*/  IMAD.MOV.U32 R17, RZ, RZ, R6 ;  /* 0x000000ffff117224 */ /* 0x000fe200078e0006 */
[----:B--2---:R-:W-:Y:S04]  /*2b210*/  STL.64 [R1+0x2e70], R10 ;  /* 0x002e700a01007387 */ /* 0x004fe80000100a00 */
[----:B------:R0:W-:Y:S04]  /*2b220*/  STL.64 [R1+0x2e68], R8 ;  /* 0x002e680801007387 */ /* 0x0001e80000100a00 */
[----:B0-----:R-:W2:Y:S04]  /*2b230*/  LDL.LU.64 R8, [R1+0xfc0] ;  /* 0x000fc00001087983 */ /* 0x001ea80000300a00 */
[----:B------:R-:W2:Y:S04]  /*2b240*/  LDL.LU.64 R10, [R1+0xfc8] ;  /* 0x000fc800010a7983 */ /* 0x000ea80000300a00 */
[----:B------:R-:W3:Y:S04]  /*2b250*/  LDL.LU R7, [R1+0x2e8c] ;  /* 0x002e8c0001077983 */ /* 0x000ee80000300800 */
[----:B------:R0:W-:Y:S04]  /*2b260*/  STL.64 [R1+0x4c0], R20 ;  /* 0x0004c01401007387 */ /* 0x0001e80000100a00 */
[----:B------:R-:W-:Y:S04]  /*2b270*/  STL.64 [R1+0x4c8], R22 ;  /* 0x0004c81601007387 */ /* 0x000fe80000100a00 */
[----:B------:R-:W3:Y:S04]  /*2b280*/  LDL.LU R6, [R1+0x2e88] ;  /* 0x002e880001067983 */ /* 0x000ee80000300800 */
[----:B------:R1:W-:Y:S01]  /*2b290*/  STL.64 [R1+0x2e48], R16 ;  /* 0x002e481001007387 */ /* 0x0003e20000100a00 */
[----:B0-----:R-:W-:-:S03]  /*2b2a0*/  IMAD.MOV.U32 R20, RZ, RZ, R27 ;  /* 0x000000ffff147224 */ /* 0x001fc600078e001b */
[----:B------:R-:W2:Y:S01]  /*2b2b0*/  LDL.LU R27, [R1+0x2e84] ;  /* 0x002e8400011b7983 */ /* 0x000ea20000300800 */
[----:B------:R-:W-:-:S03]  /*2b2c0*/  IMAD.MOV.U32 R21, RZ, RZ, R29 ;  /* 0x000000ffff157224 */ /* 0x000fc600078e001d */
[----:B------:R-:W2:Y:S01]  /*2b2d0*/  LDL.LU R29, [R1+0x2e80] ;  /* 0x002e8000011d7983 */ /* 0x000ea20000300800 */
[----:B-1----:R-:W-:Y:S02]  /*2b2e0*/  IMAD.MOV.U32 R16, RZ, RZ, R3 ;  /* 0x000000ffff107224 */ /* 0x002fe400078e0003 */
[----:B------:R-:W-:Y:S01]  /*2b2f0*/  IMAD.MOV.U32 R17, RZ, RZ, R0 ;  /* 0x000000ffff117224 */ /* 0x000fe200078e0000 */
[----:B------:R-:W2:Y:S04]  /*2b300*/  LDL.LU R3, [R1+0x2e7c] ;  /* 0x002e7c0001037983 */ /* 0x000ea80000300800 */
[----:B------:R-:W4:Y:S04]  /*2b310*/  LDL.LU R0, [R1+0x2e78] ;  /* 0x002e780001007983 */ /* 0x000f280000300800 */
[----:B------:R-:W-:Y:S04]  /*2b320*/  STL.64 [R1+0x2e40], R20 ;  /* 0x002e401401007387 */ /* 0x000fe80000100a00 */
[----:B---3--:R-:W-:Y:S04]  /*2b330*/  STL.64 [R1+0x2d98], R6 ;  /* 0x002d980601007387 */ /* 0x008fe80000100a00 */
[----:B------:R0:W-:Y:S04]  /*2b340*/  STL.64 [R1+0x2d90], R4 ;  /* 0x002d900401007387 */ /* 0x0001e80000100a00 */
[----:B0-----:R-:W3:Y:S04]  /*2b350*/  LDL.LU.64 R4, [R1+0x210] ;  /* 0x0002100001047983 */ /* 0x001ee80000300a00 */
[----:B------:R-:W3:Y:S01]  /*2b360*/  LDL.LU.64 R6, [R1+0x218] ;  /* 0x0002180001067983 */ /* 0x000ee20000300a00 */
[----:B--2---:R-:W-:Y:S01]  /*2b370*/  HMMA.16816.F32.BF16 R12, R24, R12, R8 ;  /* 0x0000000c180c723c */ /* 0x004fe20000041808 */
[----:B----4-:R-:W-:-:S02]  /*2b380*/  IMAD.MOV.U32 R20, RZ, RZ, R28 ;  /* 0x000000ffff147224 */ /* 0x010fc400078e001c */
[----:B------:R-:W-:Y:S01]  /*2b390*/  IMAD.MOV.U32 R21, RZ, RZ, R2 ;  /* 0x000000ffff157224 */ /* 0x000fe200078e0002 */
[----:B------:R-:W2:Y:S04]  /*2b3a0*/  LDL.LU.64 R10, [R1+0x2e70] ;  /* 0x002e7000010a7983 */ /* 0x000ea80000300a00 */
[----:B------:R-:W2:Y:S11]  /*2b3b0*/  LDL.LU.64 R8, [R1+0x2e68] ;  /* 0x002e680001087983 */ /* 0x000eb60000300a00 */
[----:B------:R0:W-:Y:S04]  /*2b3c0*/  STL.64 [R1+0xfc0], R12 ;  /* 0x000fc00c01007387 */ /* 0x0001e80000100a00 */
[----:B------:R-:W-:Y:S04]  /*2b3d0*/  STL.64 [R1+0xfc8], R14 ;  /* 0x000fc80e01007387 */ /* 0x000fe80000100a00 */
[----:B0-----:R-:W2:Y:S01]  /*2b3e0*/  LDL.LU.64 R12, [R1+0x2e60] ;  /* 0x002e6000010c7983 */ /* 0x001ea20000300a00 */
[----:B---3--:R-:W-:-:S15]  /*2b3f0*/  HMMA.16816.F32.BF16 R20, R24, R20, R4 ;  /* 0x000000141814723c */ /* 0x008fde0000041804 */
[----:B------:R-:W-:-:S04]  /*2b400*/  NOP ;  /* 0x0000000000007918 */ /* 0x000fc80000000000 */
[----:B------:R0:W-:Y:S04]  /*2b410*/  STL.64 [R1+0x210], R20 ;  /* 0x0002101401007387 */ /* 0x0001e80000100a00 */
[----:B------:R1:W-:Y:S04]  /*2b420*/  STL.64 [R1+0x218], R22 ;  /* 0x0002181601007387 */ /* 0x0003e80000100a00 */
[----:B0-----:R-:W3:Y:S04]  /*2b430*/  LDL.LU.64 R20, [R1+0x1e0] ;  /* 0x0001e00001147983 */ /* 0x001ee80000300a00 */
[----:B-1----:R-:W4:Y:S01]  /*2b440*/  LDL.LU.64 R22, [R1+0x1e8] ;  /* 0x0001e80001167983 */ /* 0x002f220000300a00 */
[----:B--2---:R-:W-:-:S15]  /*2b450*/  HMMA.16816.F32.BF16 R4, R24, R12, R8 ;  /* 0x0000000c1804723c */ /* 0x004fde0000041808 */
[----:B------:R-:W-:-:S04]  /*2b460*/  NOP ;  /* 0x0000000000007918 */ /* 0x000fc80000000000 */
[----:B------:R-:W-:Y:S04]  /*2b470*/  STL.64 [R1+0x200], R4 ;  /* 0x0002000401007387 */ /* 0x000fe80000100a00 */
[----:B------:R-:W-:Y:S04]  /*2b480*/  STL.64 [R1+0x208], R6 ;  /* 0x0002080601007387 */ /* 0x000fe80000100a00 */
[----:B----4-:R-:W-:Y:S04]  /*2b490*/  STL.64 [R1+0x2e58], R22 ;  /* 0x002e581601007387 */ /* 0x010fe80000100a00 */
[----:B---3--:R0:W-:Y:S04]  /*2b4a0*/  STL.64 [R1+0x2e50], R20 ;  /* 0x002e501401007387 */ /* 0x0081e80000100a00 */
[----:B0-----:R-:W2:Y:S04]  /*2b4b0*/  LDL.LU.64 R20, [R1+0x1f0] ;  /* 0x0001f00001147983 */ /* 0x001ea80000300a00 */
[----:B------:R-:W2:Y:S04]  /*2b4c0*/  LDL.LU.64 R22, [R1+0x1f8] ;  /* 0x0001f80001167983 */ /* 0x000ea80000300a00 */
[----:B------:R-:W3:Y:S04]  /*2b4d0*/  LDL.LU.64 R4, [R1+0x1d0] ;  /* 0x0001d00001047983 */ /* 0x000ee80000300a00 */
[----:B------:R-:W3:Y:S04]  /*2b4e0*/  LDL.LU.64 R6, [R1+0x1d8] ;  /* 0x0001d80001067983 */ /* 0x000ee80000300a00 */
        /* <DEDUP_REMOVED lines=14> */
[----:B------:R-:W4:Y:S04]  /*2b5d0*/  LDL.LU.64 R10, [R1+0x1b8] ;  /* 0x0001b800010a7983 */ /* 0x000f280000300a00 */
        /* <DEDUP_REMOVED lines=16> */
[----:B0-----:R-:W1:Y:S01]  /*2b6e0*/  LDL.LU.64 R16, [R1+0x2e38] ;  /* 0x002e380001107983 */ /* 0x001e620000300a00 */
[C---:B---3--:R-:W-:Y:S03]  /*2b6f0*/  HMMA.16816.F32.BF16 R4, R24.reuse, R20, R4 ;  /* 0x000000141804723c */ /* 0x048fe60000041804 */
[----:B------:R-:W2:Y:S04]  /*2b700*/  LDL.LU.64 R20, [R1+0x160] ;  /* 0x0001600001147983 */ /* 0x000ea80000300a00 */
[----:B------:R-:W2:Y:S01]  /*2b710*/  LDL.LU.64 R22, [R1+0x168] ;  /* 0x0001680001167983 */ /* 0x000ea20000300a00 */
[C---:B-1----:R-:W-:Y:S11]  /*2b720*/  HMMA.16816.F32.BF16 R16, R24.reuse, R16, R8 ;  /* 0x000000101810723c */ /* 0x042ff60000041808 */
[----:B------:R0:W-:Y:S04]  /*2b730*/  STL.64 [R1+0x1d0], R4 ;  /* 0x0001d00401007387 */ /* 0x0001e80000100a00 */
[----:B------:R1:W-:Y:S04]  /*2b740*/  STL.64 [R1+0x1d8], R6 ;  /* 0x0001d80601007387 */ /* 0x0003e80000100a00 */
[----:B0-----:R-:W3:Y:S04]  /*2b750*/  LDL.LU.64 R4, [R1+0x150] ;  /* 0x0001500001047983 */ /* 0x001ee80000300a00 */
[----:B-1----:R-:W3:Y:S04]  /*2b760*/  LDL.LU.64 R6, [R1+0x158] ;  /* 0x0001580001067983 */ /* 0x002ee80000300a00 */
        /* <DEDUP_REMOVED lines=21> */
[----:B0-----:R-:W2:Y:S01]  /*2b8c0*/  LDL.LU.64 R16, [R1+0x2dd8] ;  /* 0x002dd80001107983 */ /* 0x001ea20000300a00 */
[----:B------:R-:W-:Y:S02]  /*2b8d0*/  IMAD.MOV.U32 R28, RZ, RZ, R18 ;  /* 0x000000ffff1c7224 */ /* 0x000fe400078e0012 */
[----:B------:R-:W-:-:S05]  /*2b8e0*/  IMAD.MOV.U32 R2, RZ, RZ, R19 ;  /* 0x000000ffff027224 */ /* 0x000fca00078e0013 */
[----:B------:R-:W-:Y:S04]  /*2b8f0*/  STL [R1+0x1ca4], R2 ;  /* 0x001ca40201007387 */ /* 0x000fe80000100800 */
[----:B------:R-:W-:Y:S01]  /*2b900*/  STL [R1+0x1ca0], R28 ;  /* 0x001ca01c01007387 */ /* 0x000fe20000100800 */
[----:B--2---:R-:W-:Y:S03]  /*2b910*/  HMMA.16816.F32.BF16 R16, R24, R16, R8 ;  /* 0x000000101810723c */ /* 0x004fe60000041808 */
[----:B------:R-:W2:-:S15]  /*2b920*/  LDL.LU.64 R8, [R1+0x2dd0] ;  /* 0x002dd00001087983 */ /* 0x000e9e0000300a00 */
[----:B------:R-:W-:Y:S01]  /*2b930*/  NOP ;  /* 0x0000000000007918 */ /* 0x000fe20000000000 */
[----:B------:R0:W-:Y:S04]  /*2b940*/  STL.64 [R1+0x180], R16 ;  /* 0x0001801001007387 */ /* 0x0001e80000100a00 */
[----:B------:R4:W-:Y:S04]  /*2b950*/  STL.64 [R1+0x188], R18 ;  /* 0x0001881201007387 */ /* 0x0009e80000100a00 */
[----:B0-----:R-:W4:Y:S02]  /*2b960*/  LDL.LU.64 R16, [R1+0x2dc8] ;  /* 0x002dc80001107983 */ /* 0x001f240000300a00 */
[----:B----4-:R-:W-:Y:S02]  /*2b970*/  HMMA.16816.F32.BF16 R16, R24, R16, R12 ;  /* 0x000000101810723c */ /* 0x010fe4000004180c */
[----:B------:R-:W4:Y:S04]  /*2b980*/  LDL.LU.64 R14, [R1+0x2dc0] ;  /* 0x002dc000010e7983 */ /* 0x000f280000300a00 */
[----:B------:R-:W3:-:S13]  /*2b990*/  LDL.LU.64 R12, [R1+0x2db8] ;  /* 0x002db800010c7983 */ /* 0x000eda0000300a00 */
[----:B------:R-:W-:Y:S01]  /*2b9a0*/  IMAD.MOV.U32 R2, RZ, RZ, R18 ;  /* 0x000000ffff027224 */ /* 0x000fe200078e0012 */
[----:B------:R0:W-:Y:S01]  /*2b9b0*/  STL.64 [R1+0x170], R16 ;  /* 0x0001701001007387 */ /* 0x0001e20000100a00 */
[----:B------:R-:W-:-:S03]  /*2b9c0*/  IMAD.MOV.U32 R28, RZ, RZ, R19 ;  /* 0x000000ffff1c7224 */ /* 0x000fc600078e0013 */
[----:B------:R-:W2:Y:S04]  /*2b9d0*/  LDL.LU.64 R18, [R1+0x2db0] ;  /* 0x002db00001127983 */ /* 0x000ea80000300a00 */
[----:B0-----:R-:W3:Y:S04]  /*2b9e0*/  LDL.LU.64 R16, [R1+0x2da8] ;  /* 0x002da80001107983 */ /* 0x001ee80000300a00 */
[----:B------:R-:W-:Y:S04]  /*2b9f0*/  STL [R1+0x1cb0], R2 ;  /* 0x001cb00201007387 */ /* 0x000fe80000100800 */
[----:B------:R-:W-:Y:S04]  /*2ba00*/  STL [R1+0x1cac], R28 ;  /* 0x001cac1c01007387 */ /* 0x000fe80000100800 */
[----:B--2---:R0:W-:Y:S01]  /*2ba10*/  STL.64 [R1+0x2cc0], R18 ;  /* 0x002cc01201007387 */ /* 0x0041e20000100a00 */
[C---:B---3--:R-:W-:Y:S08]  /*2ba20*/  HMMA.16816.F32.BF16 R20, R24.reuse, R16, R20 ;  /* 0x000000101814723c */ /* 0x048ff00000041814 */
[----:B0-----:R-:W-:Y:S11]  /*2ba30*/  HMMA.16816.F32.BF16 R16, R24, R12, R4 ;  /* 0x0000000c1810723c */ /* 0x001ff60000041804 */
[----:B------:R-:W-:Y:S04]  /*2ba40*/  STL.64 [R1+0x160], R20 ;  /* 0x0001601401007387 */ /* 0x000fe80000100a00 */
[----:B------:R-:W-:Y:S04]  /*2ba50*/  STL.64 [R1+0x168], R22 ;  /* 0x0001681601007387 */ /* 0x000fe80000100a00 */
[----:B------:R-:W2:Y:S04]  /*2ba60*/  LDL.LU.64 R4, [R1+0x140] ;  /* 0x0001400001047983 */ /* 0x000ea80000300a00 */
[----:B------:R-:W2:Y:S04]  /*2ba70*/  LDL.LU.64 R6, [R1+0x148] ;  /* 0x0001480001067983 */ /* 0x000ea80000300a00 */
[----:B------:R-:W-:Y:S04]  /*2ba80*/  STL.64 [R1+0x150], R16 ;  /* 0x0001501001007387 */ /* 0x000fe80000100a00 */
[----:B------:R0:W-:Y:S04]  /*2ba90*/  STL.64 [R1+0x158], R18 ;  /* 0x0001581201007387 */ /* 0x0001e80000100a00 */
[----:B0-----:R-:W3:Y:S04]  /*2baa0*/  LDL.64 R18, [R1+0x98] ;  /* 0x0000980001127983 */ /* 0x001ee80000100a00 */
[----:B---3--:R0:W-:Y:S04]  /*2bab0*/  STL.64 [R1+0x2d68], R18 ;  /* 0x002d681201007387 */ /* 0x0081e80000100a00 */
[----:B0-----:R-:W3:Y:S01]  /*2bac0*/  LDL.64 R18, [R1+0xa8] ;  /* 0x0000a80001127983 */ /* 0x001ee20000100a00 */
[----:B------:R-:W-:-:S02]  /*2bad0*/  IMAD.MOV.U32 R12, RZ, RZ, R0 ;  /* 0x000000ffff0c7224 */ /* 0x000fc400078e0000 */
[----:B------:R-:W-:Y:S01]  /*2bae0*/  IMAD.MOV.U32 R13, RZ, RZ, R3 ;  /* 0x000000ffff0d7224 */ /* 0x000fe200078e0003 */
[----:B---3--:R0:W-:Y:S04]  /*2baf0*/  STL.64 [R1+0x2d70], R18 ;  /* 0x002d701201007387 */ /* 0x0081e80000100a00 */
[----:B0-----:R-:W3:Y:S04]  /*2bb00*/  LDL R18, [R1+0xb8] ;  /* 0x0000b80001127983 */ /* 0x001ee80000100800 */
[----:B------:R-:W3:Y:S04]  /*2bb10*/  LDL R19, [R1+0xbc] ;  /* 0x0000bc0001137983 */ /* 0x000ee80000100800 */
[----:B------:R-:W3:Y:S04]  /*2bb20*/  LDL.LU.64 R20, [R1+0xc0] ;  /* 0x0000c00001147983 */ /* 0x000ee80000300a00 */
[----:B------:R-:W3:Y:S04]  /*2bb30*/  LDL.LU.64 R22, [R1+0xc8] ;  /* 0x0000c80001167983 */ /* 0x000ee80000300a00 */
[----:B----4-:R0:W-:Y:S04]  /*2bb40*/  STL [R1+0x2cf8], R14 ;  /* 0x002cf80e01007387 */ /* 0x0101e80000100800 */
[----:B------:R1:W-:Y:S04]  /*2bb50*/  STL [R1+0x2d60], R15 ;  /* 0x002d600f01007387 */ /* 0x0003e80000100800 */
[----:B------:R-:W4:Y:S04]  /*2bb60*/  LDL.LU R0, [R1+0x2da4] ;  /* 0x002da40001007983 */ /* 0x000f280000300800 */
[----:B------:R-:W3:Y:S04]  /*2bb70*/  LDL.LU R3, [R1+0x2da0] ;  /* 0x002da00001037983 */ /* 0x000ee80000300800 */
[----:B0-----:R-:W3:Y:S04]  /*2bb80*/  LDL.LU R14, [R1+0xf78] ;  /* 0x000f7800010e7983 */ /* 0x001ee80000300800 */
[----:B-1----:R-:W3:Y:S01]  /*2bb90*/  LDL.LU R15, [R1+0xf7c] ;  /* 0x000f7c00010f7983 */ /* 0x002ee20000300800 */
[----:B--2---:R-:W-:Y:S03]  /*2bba0*/  HMMA.16816.F32.BF16 R8, R24, R8, R4 ;  /* 0x000000081808723c */ /* 0x004fe60000041804 */
[----:B---3--:R-:W-:Y:S04]  /*2bbb0*/  STL.64 [R1+0x2d80], R14 ;  /* 0x002d800e01007387 */ /* 0x008fe80000100a00 */
[----:B------:R0:W-:Y:S04]  /*2bbc0*/  STL.64 [R1+0x2d78], R12 ;  /* 0x002d780c01007387 */ /* 0x0001e80000100a00 */
[----:B0-----:R-:W2:Y:S04]  /*2bbd0*/  LDL.LU R12, [R1+0x10b0] ;  /* 0x0010b000010c7983 */ /* 0x001ea80000300800 */
[----:B------:R-:W2:Y:S04]  /*2bbe0*/  LDL.LU R13, [R1+0x10b4] ;  /* 0x0010b400010d7983 */ /* 0x000ea80000300800 */
[----:B------:R-:W3:Y:S04]  /*2bbf0*/  LDL.LU.64 R6, [R1+0x2d98] ;  /* 0x002d980001067983 */ /* 0x000ee80000300a00 */
[----:B------:R-:W2:Y:S01]  /*2bc00*/  LDL.LU.64 R4, [R1+0x2d90] ;  /* 0x002d900001047983 */ /* 0x000ea20000300a00 */
[----:B------:R-:W-:-:S02]  /*2bc10*/  IMAD.MOV.U32 R14, RZ, RZ, R3 ;  /* 0x000000ffff0e7224 */ /* 0x000fc400078e0003 */
[----:B----4-:R-:W-:Y:S01]  /*2bc20*/  IMAD.MOV.U32 R15, RZ, RZ, R0 ;  /* 0x000000ffff0f7224 */ /* 0x010fe200078e0000 */
[----:B------:R0:W-:Y:S01]  /*2bc30*/  STL.64 [R1+0x140], R8 ;  /* 0x0001400801007387 */ /* 0x0001e20000100a00 */
[----:B------:R-:W-:Y:S02]  /*2bc40*/  IMAD.MOV.U32 R28, RZ, RZ, R11 ;  /* 0x000000ffff1c7224 */ /* 0x000fe400078e000b */
[----:B------:R-:W-:-:S03]  /*2bc50*/  IMAD.MOV.U32 R2, RZ, RZ, R10 ;  /* 0x000000ffff027224 */ /* 0x000fc600078e000a */
[----:B------:R-:W-:Y:S04]  /*2bc60*/  STL [R1+0x1cb8], R28 ;  /* 0x001cb81c01007387 */ /* 0x000fe80000100800 */
[----:B------:R-:W-:Y:S01]  /*2bc70*/  STL [R1+0x1cb4], R2 ;  /* 0x001cb40201007387 */ /* 0x000fe20000100800 */
[----:B--2---:R-:W-:Y:S03]  /*2bc80*/  HMMA.16816.F32.BF16 R20, R24, R4, R20 ;  /* 0x000000041814723c */ /* 0x004fe60000041814 */
[----:B------:R-:W1:-:S15]  /*2bc90*/  LDSM.16.MT88.4 R24, [R29+UR6+0x2080] ;  /* 0x002080061d18783b */ /* 0x000e5e0008004200 */
[----:B------:R-:W-:Y:S01]  /*2bca0*/  NOP ;  /* 0x0000000000007918 */ /* 0x000fe20000000000 */
[----:B------:R-:W-:Y:S02]  /*2bcb0*/  IMAD.MOV.U32 R0, RZ, RZ, R20 ;  /* 0x000000ffff007224 */ /* 0x000fe400078e0014 */
[----:B0-----:R-:W-:Y:S02]  /*2bcc0*/  IMAD.MOV.U32 R9, RZ, RZ, R21 ;  /* 0x000000ffff097224 */ /* 0x001fe400078e0015 */
[----:B------:R-:W-:Y:S02]  /*2bcd0*/  IMAD.MOV.U32 R8, RZ, RZ, R22 ;  /* 0x000000ffff087224 */ /* 0x000fe400078e0016 */
[----:B------:R-:W-:Y:S02]  /*2bce0*/  IMAD.MOV.U32 R3, RZ, RZ, R23 ;  /* 0x000000ffff037224 */ /* 0x000fe400078e0017 */
[----:B------:R-:W0:Y:S04]  /*2bcf0*/  LDSM.16.MT88.4 R20, [R29+UR6+0x2000] ;  /* 0x002000061d14783b */ /* 0x000e280008004200 */
[----:B------:R2:W-:Y:S04]  /*2bd00*/  STL [R1+0x1f64], R8 ;  /* 0x001f640801007387 */ /* 0x0005e80000100800 */
[----:B------:R4:W-:Y:S04]  /*2bd10*/  STL [R1+0x1f60], R9 ;  /* 0x001f600901007387 */ /* 0x0009e80000100800 */
[----:B--2---:R-:W2:Y:S04]  /*2bd20*/  LDL.LU R8, [R1+0xfb0] ;  /* 0x000fb00001087983 */ /* 0x004ea80000300800 */
[----:B----4-:R-:W2:Y:S04]  /*2bd30*/  LDL.LU R9, [R1+0xfb4] ;  /* 0x000fb40001097983 */ /* 0x010ea80000300800 */
[----:B------:R-:W2:Y:S04]  /*2bd40*/  LDL.LU R10, [R1+0xfb8] ;  /* 0x000fb800010a7983 */ /* 0x000ea80000300800 */
[----:B------:R-:W2:Y:S04]  /*2bd50*/  LDL.LU R11, [R1+0xfbc] ;  /* 0x000fbc00010b7983 */ /* 0x000ea80000300800 */
[----:B------:R-:W-:Y:S04]  /*2bd60*/  STL [R1+0x1cbc], R3 ;  /* 0x001cbc0301007387 */ /* 0x000fe80000100800 */
[----:B------:R-:W-:Y:S04]  /*2bd70*/  STL [R1+0x1ca8], R0 ;  /* 0x001ca80001007387 */ /* 0x000fe80000100800 */
[----:B------:R-:W-:Y:S04]  /*2bd80*/  STL [R1+0x2c88], R29 ;  /* 0x002c881d01007387 */ /* 0x000fe80000100800 */
[----:B-1----:R-:W-:Y:S04]  /*2bd90*/  STL.64 [R1+0x2c48], R26 ;  /* 0x002c481a01007387 */ /* 0x002fe80000100a00 */
[----:B------:R1:W-:Y:S01]  /*2bda0*/  STL.64 [R1+0x2c40], R24 ;  /* 0x002c401801007387 */ /* 0x0003e20000100a00 */
[----:B0-----:R-:W-:Y:S03]  /*2bdb0*/  HMMA.16816.F32.BF16 R16, R20, R18, R12 ;  /* 0x000000121410723c */ /* 0x001fe6000004180c */
[----:B-1----:R-:W4:Y:S04]  /*2bdc0*/  LDL.LU R24, [R1+0xf60] ;  /* 0x000f600001187983 */ /* 0x002f280000300800 */
[----:B------:R-:W4:Y:S01]  /*2bdd0*/  LDL.LU R25, [R1+0xf64] ;  /* 0x000f640001197983 */ /* 0x000f220000300800 */
[----:B---3--:R-:W-:-:S02]  /*2bde0*/  IMAD.MOV.U32 R26, RZ, RZ, R6 ;  /* 0x000000ffff1a7224 */ /* 0x008fc400078e0006 */
[----:B------:R-:W-:Y:S01]  /*2bdf0*/  IMAD.MOV.U32 R27, RZ, RZ, R7 ;  /* 0x000000ffff1b7224 */ /* 0x000fe200078e0007 */
[----:B------:R-:W3:Y:S04]  /*2be00*/  LDL.LU R6, [R1+0x2d8c] ;  /* 0x002d8c0001067983 */ /* 0x000ee80000300800 */
[----:B------:R-:W3:Y:S04]  /*2be10*/  LDL.LU R7, [R1+0x2d88] ;  /* 0x002d880001077983 */ /* 0x000ee80000300800 */
[----:B------:R-:W2:Y:S04]  /*2be20*/  LDL.LU.64 R14, [R1+0x2d80] ;  /* 0x002d8000010e7983 */ /* 0x000ea80000300a00 */
[----:B------:R-:W2:Y:S04]  /*2be30*/  LDL.LU.64 R12, [R1+0x2d78] ;  /* 0x002d7800010c7983 */ /* 0x000ea80000300a00 */
[----:B------:R-:W-:Y:S04]  /*2be40*/  STL.64 [R1+0x10b0], R16 ;  /* 0x0010b01001007387 */ /* 0x000fe80000100a00 */
[----:B------:R0:W-:Y:S04]  /*2be50*/  STL.64 [R1+0x10b8], R18 ;  /* 0x0010b81201007387 */ /* 0x0001e80000100a00 */
[----:B0-----:R-:W2:Y:S02]  /*2be60*/  LDL.LU.64 R18, [R1+0x2d70] ;  /* 0x002d700001127983 */ /* 0x001ea40000300a00 */
[----:B--2---:R-:W-:Y:S01]  /*2be70*/  HMMA.16816.F32.BF16 R8, R20, R18, R8 ;  /* 0x000000121408723c */ /* 0x004fe20000041808 */
[----:B------:R-:W-:-:S15]  /*2be80*/  IMAD.MOV.U32 R5, RZ, RZ, R19 ;  /* 0x000000ffff057224 */ /* 0x000fde00078e0013 */
[----:B------:R-:W-:-:S03]  /*2be90*/  NOP ;  /* 0x0000000000007918 */ /* 0x000fc60000000000 */
[----:B------:R0:W-:Y:S04]  /*2bea0*/  STL.64 [R1+0xfb0], R8 ;  /* 0x000fb00801007387 */ /* 0x0001e80000100a00 */
[----:B------:R-:W-:Y:S01]  /*2beb0*/  STL.64 [R1+0xfb8], R10 ;  /* 0x000fb80a01007387 */ /* 0x000fe20000100a00 */
[----:B0-----:R-:W-:-:S03]  /*2bec0*/  IMAD.MOV.U32 R8, RZ, RZ, R18 ;  /* 0x000000ffff087224 */ /* 0x001fc600078e0012 */
[----:B------:R-:W2:Y:S04]  /*2bed0*/  LDL.LU.64 R18, [R1+0x2d68] ;  /* 0x002d680001127983 */ /* 0x000ea80000300a00 */
[----:B------:R-:W-:Y:S04]  /*2bee0*/  STL [R1+0x2c98], R5 ;  /* 0x002c980501007387 */ /* 0x000fe80000100800 */
[----:B---3--:R0:W-:Y:S04]  /*2bef0*/  STL.64 [R1+0x2d00], R6 ;  /* 0x002d000601007387 */ /* 0x0081e80000100a00 */
[----:B0-----:R-:W3:Y:S04]  /*2bf00*/  LDL.64 R6, [R1+0x78] ;  /* 0x0000780001067983 */ /* 0x001ee80000100a00 */
[----:B------:R-:W-:Y:S04]  /*2bf10*/  STL [R1+0x2c94], R8 ;  /* 0x002c940801007387 */ /* 0x000fe80000100800 */
[----:B------:R-:W3:Y:S01]  /*2bf20*/  LDL.64 R10, [R1+0x88] ;  /* 0x00008800010a7983 */ /* 0x000ee20000100a00 */
[----:B--2---:R-:W-:Y:S01]  /*2bf30*/  HMMA.16816.F32.BF16 R12, R20, R18, R12 ;  /* 0x00000012140c723c */ /* 0x004fe2000004180c */
[----:B------:R-:W-:-:S02]  /*2bf40*/  IMAD.MOV.U32 R2, RZ, RZ, R18 ;  /* 0x000000ffff027224 */ /* 0x000fc400078e0012 */
[----:B------:R-:W-:-:S15]  /*2bf50*/  IMAD.MOV.U32 R0, RZ, RZ, R19 ;  /* 0x000000ffff007224 */ /* 0x000fde00078e0013 */
[----:B------:R-:W-:Y:S01]  /*2bf60*/  NOP ;  /* 0x0000000000007918 */ /* 0x000fe20000000000 */
[----:B------:R-:W-:Y:S04]  /*2bf70*/  STL.64 [R1+0xf70], R12 ;  /* 0x000f700c01007387 */ /* 0x000fe80000100a00 */
[----:B------:R0:W-:Y:S04]  /*2bf80*/  STL.64 [R1+0xf78], R14 ;  /* 0x000f780e01007387 */ /* 0x0001e80000100a00 */
[----:B0-----:R-:W2:Y:S04]  /*2bf90*/  LDL.LU R15, [R1+0x2d60] ;  /* 0x002d6000010f7983 */ /* 0x001ea80000300800 */
[----:B------:R-:W2:Y:S01]  /*2bfa0*/  LDL.64 R18, [R1+0x8] ;  /* 0x0000080001127983 */ /* 0x000ea20000100a00 */
[----:B---3--:R-:W-:-:S03]  /*2bfb0*/  IMAD.MOV.U32 R9, RZ, RZ, R11 ;  /* 0x000000ffff097224 */ /* 0x008fc600078e000b */
[----:B--2---:R4:W-:Y:S02]  /*2bfc0*/  STL.64 [R1+0x2cd8], R18 ;  /* 0x002cd81201007387 */ /* 0x0049e40000100a00 */
[----:B----4-:R-:W-:Y:S02]  /*2bfd0*/  HMMA.16816.F32.BF16 R16, R20, R10, R24 ;  /* 0x0000000a1410723c */ /* 0x010fe40000041818 */
[----:B------:R-:W-:Y:S04]  /*2bfe0*/  STL [R1+0x2ca0], R0 ;  /* 0x002ca00001007387 */ /* 0x000fe80000100800 */
[----:B------:R-:W-:Y:S01]  /*2bff0*/  STL [R1+0x2c9c], R2 ;  /* 0x002c9c0201007387 */ /* 0x000fe20000100800 */
[----:B------:R-:W-:-:S12]  /*2c000*/  IMAD.MOV.U32 R24, RZ, RZ, R10 ;  /* 0x000000ffff187224 */ /* 0x000fd800078e000a */
[----:B------:R-:W-:Y:S04]  /*2c010*/  STL.64 [R1+0xf60], R16 ;  /* 0x000f601001007387 */ /* 0x000fe80000100a00 */
[----:B------:R-:W-:Y:S04]  /*2c020*/  STL.64 [R1+0xf68], R18 ;  /* 0x000f681201007387 */ /* 0x000fe80000100a00 */
[----:B------:R0:W-:Y:S04]  /*2c030*/  STL [R1+0x2d38], R9 ;  /* 0x002d380901007387 */ /* 0x0001e80000100800 */
[----:B------:R-:W2:Y:S04]  /*2c040*/  LDL.LU R8, [R1+0xf50] ;  /* 0x000f500001087983 */ /* 0x000ea80000300800 */
[----:B0-----:R-:W2:Y:S04]  /*2c050*/  LDL.LU R9, [R1+0xf54] ;  /* 0x000f540001097983 */ /* 0x001ea80000300800 */
[----:B------:R-:W2:Y:S04]  /*2c060*/  LDL.LU R10, [R1+0xf58] ;  /* 0x000f5800010a7983 */ /* 0x000ea80000300800 */
[----:B------:R-:W2:Y:S04]  /*2c070*/  LDL.LU R11, [R1+0xf5c] ;  /* 0x000f5c00010b7983 */ /* 0x000ea80000300800 */
[----:B------:R-:W3:Y:S01]  /*2c080*/  LDL.64 R18, [R1+0x18] ;  /* 0x0000180001127983 */ /* 0x000ee20000100a00 */
[----:B------:R-:W-:-:S02]  /*2c090*/  IMAD.MOV.U32 R26, RZ, RZ, R6 ;  /* 0x000000ffff1a7224 */ /* 0x000fc400078e0006 */
[----:B------:R-:W-:Y:S01]  /*2c0a0*/  IMAD.MOV.U32 R25, RZ, RZ, R7 ;  /* 0x000000ffff197224 */ /* 0x000fe200078e0007 */
[----:B--2---:R-:W-:Y:S01]  /*2c0b0*/  HMMA.16816.F32.BF16 R8, R20, R6, R8 ;  /* 0x000000061408723c */ /* 0x004fe20000041808 */
[----:B---3--:R-:W-:-:S15]  /*2c0c0*/  STL.64 [R1+0x2cf0], R18 ;  /* 0x002cf01201007387 */ /* 0x008fde0000100a00 */
[----:B------:R-:W-:-:S03]  /*2c0d0*/  NOP ;  /* 0x0000000000007918 */ /* 0x000fc60000000000 */
[----:B------:R-:W-:Y:S04]  /*2c0e0*/  STL.64 [R1+0xf50], R8 ;  /* 0x000f500801007387 */ /* 0x000fe80000100a00 */
[----:B------:R-:W-:Y:S04]  /*2c0f0*/  STL.64 [R1+0xf58], R10 ;  /* 0x000f580a01007387 */ /* 0x000fe80000100a00 */
[----:B------:R0:W-:Y:S04]  /*2c100*/  STL [R1+0x2d48], R26 ;  /* 0x002d481a01007387 */ /* 0x0001e80000100800 */
[----:B------:R-:W-:Y:S04]  /*2c110*/  STL.64 [R1+0x2d40], R24 ;  /* 0x002d401801007387 */ /* 0x000fe80000100a00 */
[----:B------:R-:W2:Y:S04]  /*2c120*/  LDL.64 R6, [R1+0x38] ;  /* 0x0000380001067983 */ /* 0x000ea80000100a00 */
[----:B0-----:R-:W3:Y:S04]  /*2c130*/  LDL.64 R26, [R1+0x68] ;  /* 0x00006800011a7983 */ /* 0x001ee80000100a00 */
[----:B--2---:R-:W-:Y:S04]  /*2c140*/  STL.64 [R1+0x2d18], R6 ;  /* 0x002d180601007387 */ /* 0x004fe80000100a00 */
[----:B------:R-:W2:Y:S04]  /*2c150*/  LDL.LU R12, [R1+0xf00] ;  /* 0x000f0000010c7983 */ /* 0x000ea80000300800 */
[----:B------:R-:W2:Y:S04]  /*2c160*/  LDL.LU R13, [R1+0xf04] ;  /* 0x000f0400010d7983 */ /* 0x000ea80000300800 */
[----:B------:R-:W4:Y:S04]  /*2c170*/  LDL.LU R14, [R1+0xf08] ;  /* 0x000f0800010e7983 */ /* 0x000f280000300800 */
[----:B------:R-:W2:Y:S04]  /*2c180*/  LDL.LU R8, [R1+0xf30] ;  /* 0x000f300001087983 */ /* 0x000ea80000300800 */
[----:B------:R-:W2:Y:S04]  /*2c190*/  LDL.LU R9, [R1+0xf34] ;  /* 0x000f340001097983 */ /* 0x000ea80000300800 */
[----:B------:R-:W2:Y:S04]  /*2c1a0*/  LDL.LU R10, [R1+0xf38] ;  /* 0x000f3800010a7983 */ /* 0x000ea80000300800 */
[----:B------:R-:W2:Y:S04]  /*2c1b0*/  LDL.LU R11, [R1+0xf3c] ;  /* 0x000f3c00010b7983 */ /* 0x000ea80000300800 */
[----:B--2---:R-:W-:Y:S04]  /*2c1c0*/  STL.64 [R1+0x2d58], R10 ;  /* 0x002d580a01007387 */ /* 0x004fe80000100a00 */
[----:B------:R0:W-:Y:S04]  /*2c1d0*/  STL.64 [R1+0x2d50], R8 ;  /* 0x002d500801007387 */ /* 0x0001e80000100a00 */
[----:B0-----:R-:W3:Y:S04]  /*2c1e0*/  LDL.LU R8, [R1+0xf40] ;  /* 0x000f400001087983 */ /* 0x001ee80000300800 */
[----:B------:R-:W3:Y:S04]  /*2c1f0*/  LDL.LU R9, [R1+0xf44] ;  /* 0x000f440001097983 */ /* 0x000ee80000300800 */
[----:B------:R-:W3:Y:S04]  /*2c200*/  LDL.LU R10, [R1+0xf48] ;  /* 0x000f4800010a7983 */ /* 0x000ee80000300800 */
[----:B------:R-:W3:Y:S04]  /*2c210*/  LDL.LU R11, [R1+0xf4c] ;  /* 0x000f4c00010b7983 */ /* 0x000ee80000300800 */
[----:B------:R-:W2:Y:S04]  /*2c220*/  LDL.64 R6, [R1+0x48] ;  /* 0x0000480001067983 */ /* 0x000ea80000100a00 */
[----:B--2---:R0:W-:Y:S04]  /*2c230*/  STL.64 [R1+0x2d30], R6 ;  /* 0x002d300601007387 */ /* 0x0041e80000100a00 */
[----:B0-----:R-:W2:Y:S04]  /*2c240*/  LDL.64 R6, [R1+0x58] ;  /* 0x0000580001067983 */ /* 0x001ea80000100a00 */
[----:B----4-:R-:W-:Y:S04]  /*2c250*/  STL.64 [R1+0x2d10], R14 ;  /* 0x002d100e01007387 */ /* 0x010fe80000100a00 */
[----:B------:R0:W-:Y:S04]  /*2c260*/  STL.64 [R1+0x2d08], R12 ;  /* 0x002d080c01007387 */ /* 0x0001e80000100a00 */
[----:B0-----:R-:W4:Y:S04]  /*2c270*/  LDL.LU R12, [R1+0xf10] ;  /* 0x000f1000010c7983 */ /* 0x001f280000300800 */
[----:B------:R-:W4:Y:S04]  /*2c280*/  LDL.LU R13, [R1+0xf14] ;  /* 0x000f1400010d7983 */ /* 0x000f280000300800 */
[----:B------:R-:W2:Y:S04]  /*2c290*/  LDL.LU R14, [R1+0xf18] ;  /* 0x000f1800010e7983 */ /* 0x000ea80000300800 */
[----:B------:R-:W2:Y:S01]  /*2c2a0*/  LDL.LU R15, [R1+0xf1c] ;  /* 0x000f1c00010f7983 */ /* 0x000ea20000300800 */
[----:B---3--:R-:W-:Y:S01]  /*2c2b0*/  HMMA.16816.F32.BF16 R8, R20, R26, R8 ;  /* 0x0000001a1408723c */ /* 0x008fe20000041808 */
[----:B------:R-:W-:-:S02]  /*2c2c0*/  IMAD.MOV.U32 R28, RZ, RZ, R26 ;  /* 0x000000ffff1c7224 */ /* 0x000fc400078e001a */
[----:B--2---:R-:W-:Y:S04]  /*2c2d0*/  STL.64 [R1+0x2d28], R14 ;  /* 0x002d280e01007387 */ /* 0x004fe80000100a00 */
[----:B----4-:R0:W-:Y:S04]  /*2c2e0*/  STL.64 [R1+0x2d20], R12 ;  /* 0x002d200c01007387 */ /* 0x0101e80000100a00 */
[----:B0-----:R-:W2:Y:S04]  /*2c2f0*/  LDL.LU R12, [R1+0xf20] ;  /* 0x000f2000010c7983 */ /* 0x001ea80000300800 */
[----:B------:R-:W2:Y:S04]  /*2c300*/  LDL.LU R13, [R1+0xf24] ;  /* 0x000f2400010d7983 */ /* 0x000ea80000300800 */
[----:B------:R-:W2:Y:S04]  /*2c310*/  LDL.LU R14, [R1+0xf28] ;  /* 0x000f2800010e7983 */ /* 0x000ea80000300800 */
[----:B------:R-:W2:Y:S04]  /*2c320*/  LDL.LU R15, [R1+0xf2c] ;  /* 0x000f2c00010f7983 */ /* 0x000ea80000300800 */
[----:B------:R-:W3:Y:S04]  /*2c330*/  LDL.64 R18, [R1+0x28] ;  /* 0x0000280001127983 */ /* 0x000ee80000100a00 */
[----:B------:R-:W-:Y:S04]  /*2c340*/  STL.64 [R1+0xf40], R8 ;  /* 0x000f400801007387 */ /* 0x000fe80000100a00 */
[----:B------:R0:W-:Y:S04]  /*2c350*/  STL.64 [R1+0xf48], R10 ;  /* 0x000f480a01007387 */ /* 0x0001e80000100a00 */
[----:B0-----:R-:W4:Y:S04]  /*2c360*/  LDL.LU.64 R10, [R1+0x2d58] ;  /* 0x002d5800010a7983 */ /* 0x001f280000300a00 */
[----:B------:R-:W4:Y:S04]  /*2c370*/  LDL.LU.64 R8, [R1+0x2d50] ;  /* 0x002d500001087983 */ /* 0x000f280000300a00 */
[----:B------:R-:W2:Y:S04]  /*2c380*/  LDL.LU R26, [R1+0x2d48] ;  /* 0x002d4800011a7983 */ /* 0x000ea80000300800 */
[----:B------:R-:W3:Y:S04]  /*2c390*/  LDL.LU.64 R24, [R1+0x2d40] ;  /* 0x002d400001187983 */ /* 0x000ee80000300a00 */
[----:B--2---:R-:W-:Y:S04]  /*2c3a0*/  STL.64 [R1+0x2cb8], R26 ;  /* 0x002cb81a01007387 */ /* 0x004fe80000100a00 */
[----:B---3--:R0:W-:Y:S04]  /*2c3b0*/  STL.64 [R1+0x2cb0], R24 ;  /* 0x002cb01801007387 */ /* 0x0081e80000100a00 */
[----:B0-----:R-:W2:Y:S04]  /*2c3c0*/  LDL.LU R24, [R1+0xed0] ;  /* 0x000ed00001187983 */ /* 0x001ea80000300800 */
[----:B------:R-:W2:Y:S04]  /*2c3d0*/  LDL.LU R25, [R1+0xed4] ;  /* 0x000ed40001197983 */ /* 0x000ea80000300800 */
[----:B------:R-:W3:Y:S04]  /*2c3e0*/  LDL.LU R26, [R1+0xed8] ;  /* 0x000ed800011a7983 */ /* 0x000ee80000300800 */
[----:B------:R-:W3:Y:S01]  /*2c3f0*/  LDL.LU R27, [R1+0xedc] ;  /* 0x000edc00011b7983 */ /* 0x000ee20000300800 */
[----:B----4-:R-:W-:Y:S03]  /*2c400*/  HMMA.16816.F32.BF16 R8, R20, R6, R8 ;  /* 0x000000061408723c */ /* 0x010fe60000041808 */
[----:B---3--:R-:W-:Y:S04]  /*2c410*/  STL.64 [R1+0x2cd0], R26 ;  /* 0x002cd01a01007387 */ /* 0x008fe80000100a00 */
[----:B--2---:R0:W-:Y:S04]  /*2c420*/  STL.64 [R1+0x2cc8], R24 ;  /* 0x002cc81801007387 */ /* 0x0041e80000100a00 */
[----:B0-----:R-:W2:Y:S04]  /*2c430*/  LDL.LU R24, [R1+0xee0] ;  /* 0x000ee00001187983 */ /* 0x001ea80000300800 */
[----:B------:R-:W2:Y:S04]  /*2c440*/  LDL.LU R25, [R1+0xee4] ;  /* 0x000ee40001197983 */ /* 0x000ea80000300800 */
[----:B------:R-:W3:Y:S04]  /*2c450*/  LDL.LU R26, [R1+0xee8] ;  /* 0x000ee800011a7983 */ /* 0x000ee80000300800 */
[----:B------:R-:W3:Y:S01]  /*2c460*/  LDL.LU R27, [R1+0xeec] ;  /* 0x000eec00011b7983 */ /* 0x000ee20000300800 */
[----:B------:R-:W-:-:S03]  /*2c470*/  IMAD.MOV.U32 R29, RZ, RZ, R7 ;  /* 0x000000ffff1d7224 */ /* 0x000fc600078e0007 */
[----:B---3--:R-:W-:Y:S04]  /*2c480*/  STL.64 [R1+0x2ce8], R26 ;  /* 0x002ce81a01007387 */ /* 0x008fe80000100a00 */
[----:B--2---:R0:W-:Y:S04]  /*2c490*/  STL.64 [R1+0x2ce0], R24 ;  /* 0x002ce01801007387 */ /* 0x0041e80000100a00 */
[----:B0-----:R-:W2:Y:S04]  /*2c4a0*/  LDL.LU R24, [R1+0xef0] ;  /* 0x000ef00001187983 */ /* 0x001ea80000300800 */
[----:B------:R-:W2:Y:S04]  /*2c4b0*/  LDL.LU R25, [R1+0xef4] ;  /* 0x000ef40001197983 */ /* 0x000ea80000300800 */
[----:B------:R-:W2:Y:S04]  /*2c4c0*/  LDL.LU R26, [R1+0xef8] ;  /* 0x000ef800011a7983 */ /* 0x000ea80000300800 */
[----:B------:R-:W2:Y:S04]  /*2c4d0*/  LDL.LU R27, [R1+0xefc] ;  /* 0x000efc00011b7983 */ /* 0x000ea80000300800 */
[----:B------:R0:W-:Y:S04]  /*2c4e0*/  STL.64 [R1+0xf30], R8 ;  /* 0x000f300801007387 */ /* 0x0001e80000100a00 */
[----:B------:R1:W-:Y:S04]  /*2c4f0*/  STL.64 [R1+0xf38], R10 ;  /* 0x000f380a01007387 */ /* 0x0003e80000100a00 */
[----:B0-----:R-:W3:Y:S01]  /*2c500*/  LDL.LU R9, [R1+0x2d38] ;  /* 0x002d380001097983 */ /* 0x001ee20000300800 */
[----:B-1----:R-:W-:-:S03]  /*2c510*/  IMAD.MOV.U32 R10, RZ, RZ, R6 ;  /* 0x000000ffff0a7224 */ /* 0x002fc600078e0006 */
[----:B------:R-:W4:Y:S02]  /*2c520*/  LDL.LU.64 R6, [R1+0x2d30] ;  /* 0x002d300001067983 */ /* 0x000f240000300a00 */
[----:B----4-:R-:W-:Y:S01]  /*2c530*/  HMMA.16816.F32.BF16 R12, R20, R6, R12 ;  /* 0x00000006140c723c */ /* 0x010fe2000004180c */
[----:B------:R-:W-:Y:S02]  /*2c540*/  IMAD.MOV.U32 R8, RZ, RZ, R6 ;  /* 0x000000ffff087224 */ /* 0x000fe400078e0006 */
[----:B------:R-:W-:-:S15]  /*2c550*/  IMAD.MOV.U32 R11, RZ, RZ, R7 ;  /* 0x000000ffff0b7224 */ /* 0x000fde00078e0007 */
[----:B------:R-:W-:Y:S01]  /*2c560*/  NOP ;  /* 0x0000000000007918 */ /* 0x000fe20000000000 */
        /* <DEDUP_REMOVED lines=9> */
[----:B0-----:R-:W4:Y:S04]  /*2c600*/  LDL.LU.64 R14, [R1+0x2d10] ;  /* 0x002d1000010e7983 */ /* 0x001f280000300a00 */
[----:B------:R-:W4:Y:S01]  /*2c610*/  LDL.LU.64 R12, [R1+0x2d08] ;  /* 0x002d0800010c7983 */ /* 0x000f220000300a00 */
[----:B------:R-:W-:-:S02]  /*2c620*/  IMAD.MOV.U32 R2, RZ, RZ, R6 ;  /* 0x000000ffff027224 */ /* 0x000fc400078e0006 */
[----:B------:R-:W-:Y:S02]  /*2c630*/  IMAD.MOV.U32 R5, RZ, RZ, R7 ;  /* 0x000000ffff057224 */ /* 0x000fe400078e0007 */
[----:B------:R-:W2:Y:S01]  /*2c640*/  LDL.LU.64 R6, [R1+0x2d00] ;  /* 0x002d000001067983 */ /* 0x000ea20000300a00 */
[----:B----4-:R-:W-:-:S15]  /*2c650*/  HMMA.16816.F32.BF16 R12, R20, R18, R12 ;  /* 0x00000012140c723c */ /* 0x010fde000004180c */
[----:B------:R-:W-:-:S04]  /*2c660*/  NOP ;  /* 0x0000000000007918 */ /* 0x000fc80000000000 */
[----:B------:R0:W-:Y:S04]  /*2c670*/  STL.64 [R1+0xf00], R12 ;  /* 0x000f000c01007387 */ /* 0x0001e80000100a00 */
[----:B------:R1:W-:Y:S01]  /*2c680*/  STL.64 [R1+0xf08], R14 ;  /* 0x000f080e01007387 */ /* 0x0003e20000100a00 */
[----:B0-----:R-:W-:-:S03]  /*2c690*/  IMAD.MOV.U32 R13, RZ, RZ, R18 ;  /* 0x000000ffff0d7224 */ /* 0x001fc600078e0012 */
[----:B-1----:R-:W4:Y:S01]  /*2c6a0*/  LDL.LU R14, [R1+0x2cf8] ;  /* 0x002cf800010e7983 */ /* 0x002f220000300800 */
        /* <DEDUP_REMOVED lines=21> */
[----:B------:R-:W-:Y:S01]  /*2c800*/  STL [R1+0x2c50], R4 ;  /* 0x002c500401007387 */ /* 0x000fe20000100800 */
[----:B--2---:R-:W-:-:S15]  /*2c810*/  HMMA.16816.F32.BF16 R24, R20, R18, R24 ;  /* 0x000000121418723c */ /* 0x004fde0000041818 */
[----:B------:R-:W-:-:S04]  /*2c820*/  NOP ;  /* 0x0000000000007918 */ /* 0x000fc80000000000 */
[----:B------:R-:W-:Y:S04]  /*2c830*/  STL.64 [R1+0xed0], R24 ;  /* 0x000ed01801007387 */ /* 0x000fe80000100a00 */
[----:B------:R0:W-:Y:S04]  /*2c840*/  STL.64 [R1+0xed8], R26 ;  /* 0x000ed81a01007387 */ /* 0x0001e80000100a00 */
[----:B0-----:R-:W2:Y:S04]  /*2c850*/  LDL.LU.64 R26, [R1+0x2cb8] ;  /* 0x002cb800011a7983 */ /* 0x001ea80000300a00 */
[----:B------:R-:W2:Y:S04]  /*2c860*/  LDL.LU.64 R24, [R1+0x2cb0] ;  /* 0x002cb00001187983 */ /* 0x000ea80000300a00 */
[----:B------:R0:W-:Y:S04]  /*2c870*/  STL.64 [R1+0x2b30], R18 ;  /* 0x002b301201007387 */ /* 0x0001e80000100a00 */
[----:B------:R-:W2:Y:S04]  /*2c880*/  LDL.LU R16, [R1+0x7b0] ;  /* 0x0007b00001107983 */ /* 0x000ea80000300800 */
[----:B------:R-:W2:Y:S04]  /*2c890*/  LDL.LU R17, [R1+0x7b4] ;  /* 0x0007b40001117983 */ /* 0x000ea80000300800 */
[----:B0-----:R-:W2:Y:S01]  /*2c8a0*/  LDL.LU R18, [R1+0x7b8] ;  /* 0x0007b80001127983 */ /* 0x001ea20000300800 */
[----:B----4-:R-:W-:-:S03]  /*2c8b0*/  IMAD.MOV.U32 R19, RZ, RZ, R14 ;  /* 0x000000ffff137224 */ /* 0x010fc600078e000e */
[----:B------:R-:W4:Y:S04]  /*2c8c0*/  LDL.LU R14, [R1+0x2ca8] ;  /* 0x002ca800010e7983 */ /* 0x000f280000300800 */
[----:B--2---:R0:W-:Y:S04]  /*2c8d0*/  STL.64 [R1+0x2b40], R18 ;  /* 0x002b401201007387 */ /* 0x0041e80000100a00 */
[----:B------:R1:W-:Y:S01]  /*2c8e0*/  STL.64 [R1+0x2b38], R16 ;  /* 0x002b381001007387 */ /* 0x0003e20000100a00 */
[----:B0-----:R-:W-:Y:S02]  /*2c8f0*/  IMAD.MOV.U32 R18, RZ, RZ, R15 ;  /* 0x000000ffff127224 */ /* 0x001fe400078e000f */
[----:B------:R-:W-:Y:S01]  /*2c900*/  IMAD.MOV.U32 R19, RZ, RZ, R0 ;  /* 0x000000ffff137224 */ /* 0x000fe200078e0000 */
[----:B------:R-:W4:Y:S04]  /*2c910*/  LDL.LU R15, [R1+0x2ca4] ;  /* 0x002ca400010f7983 */ /* 0x000f280000300800 */
[----:B------:R-:W2:Y:S04]  /*2c920*/  LDL.LU R0, [R1+0x2ca0] ;  /* 0x002ca00001007983 */ /* 0x000ea80000300800 */
[----:B------:R0:W-:Y:S04]  /*2c930*/  STL.64 [R1+0x2b58], R18 ;  /* 0x002b581201007387 */ /* 0x0001e80000100a00 */
[----:B-1----:R-:W4:Y:S04]  /*2c940*/  LDL.LU R16, [R1+0xec0] ;  /* 0x000ec00001107983 */ /* 0x002f280000300800 */
[----:B------:R-:W4:Y:S04]  /*2c950*/  LDL.LU R17, [R1+0xec4] ;  /* 0x000ec40001117983 */ /* 0x000f280000300800 */
[----:B0-----:R-:W4:Y:S04]  /*2c960*/  LDL.LU R18, [R1+0xec8] ;  /* 0x000ec80001127983 */ /* 0x001f280000300800 */
[----:B------:R-:W4:Y:S02]  /*2c970*/  LDL.LU R19, [R1+0xecc] ;  /* 0x000ecc0001137983 */ /* 0x000f240000300800 */
[----:B----4-:R-:W-:-:S15]  /*2c980*/  HMMA.16816.F32.BF16 R16, R20, R14, R16 ;  /* 0x0000000e1410723c */ /* 0x010fde0000041810 */
[----:B------:R-:W-:-:S04]  /*2c990*/  NOP ;  /* 0x0000000000007918 */ /* 0x000fc80000000000 */
[----:B------:R-:W-:Y:S04]  /*2c9a0*/  STL.64 [R1+0xec0], R16 ;  /* 0x000ec01001007387 */ /* 0x000fe80000100a00 */
[----:B------:R0:W-:Y:S02]  /*2c9b0*/  STL.64 [R1+0xec8], R18 ;  /* 0x000ec81201007387 */ /* 0x0001e40000100a00 */
[----:B0-----:R-:W-:Y:S02]  /*2c9c0*/  IMAD.MOV.U32 R18, RZ, RZ, R13 ;  /* 0x000000ffff127224 */ /* 0x001fe400078e000d */
[----:B------:R-:W-:-:S05]  /*2c9d0*/  IMAD.MOV.U32 R19, RZ, RZ, R12 ;  /* 0x000000ffff137224 */ /* 0x000fca00078e000c */
[----:B------:R-:W-:Y:S04]  /*2c9e0*/  STL.64 [R1+0x2b70], R18 ;  /* 0x002b701201007387 */ /* 0x000fe80000100a00 */
[----:B------:R0:W-:Y:S04]  /*2c9f0*/  STL.64 [R1+0x2b28], R14 ;  /* 0x002b280e01007387 */ /* 0x0001e80000100a00 */
[----:B------:R-:W4:Y:S04]  /*2ca00*/  LDL.LU R12, [R1+0x7a0] ;  /* 0x0007a000010c7983 */ /* 0x000f280000300800 */
[----:B------:R-:W4:Y:S04]  /*2ca10*/  LDL.LU R13, [R1+0x7a4] ;  /* 0x0007a400010d7983 */ /* 0x000f280000300800 */
[----:B0-----:R-:W2:Y:S04]  /*2ca20*/  LDL.LU R14, [R1+0x7a8] ;  /* 0x0007a800010e7983 */ /* 0x001ea80000300800 */
[----:B------:R-:W2:Y:S01]  /*2ca30*/  LDL.LU R15, [R1+0x7ac] ;  /* 0x0007ac00010f7983 */ /* 0x000ea20000300800 */
[----:B------:R-:W-:-:S02]  /*2ca40*/  IMAD.MOV.U32 R18, RZ, RZ, R2 ;  /* 0x000000ffff127224 */ /* 0x000fc400078e0002 */
[----:B------:R-:W-:Y:S01]  /*2ca50*/  IMAD.MOV.U32 R19, RZ, RZ, R5 ;  /* 0x000000ffff137224 */ /* 0x000fe200078e0005 */
[----:B------:R-:W3:Y:S04]  /*2ca60*/  LDL.LU R2, [R1+0x2c9c] ;  /* 0x002c9c0001027983 */ /* 0x000ee80000300800 */
[----:B------:R-:W3:Y:S04]  /*2ca70*/  LDL.LU R5, [R1+0x2c98] ;  /* 0x002c980001057983 */ /* 0x000ee80000300800 */
[----:B------:R-:W-:Y:S04]  /*2ca80*/  STL.64 [R1+0x2b88], R18 ;  /* 0x002b881201007387 */ /* 0x000fe80000100a00 */
[----:B--2---:R-:W-:Y:S04]  /*2ca90*/  STL.64 [R1+0x2b50], R14 ;  /* 0x002b500e01007387 */ /* 0x004fe80000100a00 */
[----:B----4-:R0:W-:Y:S04]  /*2caa0*/  STL.64 [R1+0x2b48], R12 ;  /* 0x002b480c01007387 */ /* 0x0101e80000100a00 */
[----:B0-----:R-:W2:Y:S04]  /*2cab0*/  LDL.LU R12, [R1+0x7c0] ;  /* 0x0007c000010c7983 */ /* 0x001ea80000300800 */
[----:B------:R-:W2:Y:S04]  /*2cac0*/  LDL.LU R13, [R1+0x7c4] ;  /* 0x0007c400010d7983 */ /* 0x000ea80000300800 */
[----:B------:R-:W4:Y:S04]  /*2cad0*/  LDL.LU R14, [R1+0x7c8] ;  /* 0x0007c800010e7983 */ /* 0x000f280000300800 */
[----:B------:R-:W4:Y:S01]  /*2cae0*/  LDL.LU R15, [R1+0x7cc] ;  /* 0x0007cc00010f7983 */ /* 0x000f220000300800 */
[----:B------:R-:W-:-:S02]  /*2caf0*/  IMAD.MOV.U32 R18, RZ, RZ, R8 ;  /* 0x000000ffff127224 */ /* 0x000fc400078e0008 */
[----:B------:R-:W-:Y:S01]  /*2cb00*/  IMAD.MOV.U32 R19, RZ, RZ, R11 ;  /* 0x000000ffff137224 */ /* 0x000fe200078e000b */
[----:B------:R-:W2:Y:S04]  /*2cb10*/  LDL.LU R8, [R1+0x2c94] ;  /* 0x002c940001087983 */ /* 0x000ea80000300800 */
[----:B------:R-:W3:Y:S04]  /*2cb20*/  LDL.LU R11, [R1+0x2c90] ;  /* 0x002c9000010b7983 */ /* 0x000ee80000300800 */
[----:B------:R0:W-:Y:S02]  /*2cb30*/  STL.64 [R1+0x2ba0], R18 ;  /* 0x002ba01201007387 */ /* 0x0001e40000100a00 */
[----:B0-----:R-:W-:-:S02]  /*2cb40*/  IMAD.MOV.U32 R18, RZ, RZ, R10 ;  /* 0x000000ffff127224 */ /* 0x001fc400078e000a */
[----:B------:R-:W-:Y:S01]  /*2cb50*/  IMAD.MOV.U32 R19, RZ, RZ, R29 ;  /* 0x000000ffff137224 */ /* 0x000fe200078e001d */
[----:B------:R-:W3:Y:S04]  /*2cb60*/  LDL.LU R10, [R1+0x2c8c] ;  /* 0x002c8c00010a7983 */ /* 0x000ee80000300800 */
[----:B------:R-:W3:Y:S04]  /*2cb70*/  LDL.LU R29, [R1+0x2c88] ;  /* 0x002c8800011d7983 */ /* 0x000ee80000300800 */
[----:B------:R-:W-:Y:S04]  /*2cb80*/  STL.64 [R1+0x2bb8], R18 ;  /* 0x002bb81201007387 */ /* 0x000fe80000100a00 */
[----:B----4-:R-:W-:Y:S04]  /*2cb90*/  STL.64 [R1+0x2b68], R14 ;  /* 0x002b680e01007387 */ /* 0x010fe80000100a00 */
[----:B--2---:R0:W-:Y:S04]  /*2cba0*/  STL.64 [R1+0x2b60], R12 ;  /* 0x002b600c01007387 */ /* 0x0041e80000100a00 */
[----:B0-----:R-:W2:Y:S04]  /*2cbb0*/  LDL.LU R12, [R1+0x7d0] ;  /* 0x0007d000010c7983 */ /* 0x001ea80000300800 */
[----:B------:R-:W2:Y:S01]  /*2cbc0*/  LDL.LU R13, [R1+0x7d4] ;  /* 0x0007d400010d7983 */ /* 0x000ea20000300800 */
[----:B------:R-:W-:-:S02]  /*2cbd0*/  IMAD.MOV.U32 R18, RZ, RZ, R28 ;  /* 0x000000ffff127224 */ /* 0x000fc400078e001c */
[----:B------:R-:W-:Y:S02]  /*2cbe0*/  IMAD.MOV.U32 R19, RZ, RZ, R27 ;  /* 0x000000ffff137224 */ /* 0x000fe400078e001b */
[----:B---3--:R-:W-:Y:S02]  /*2cbf0*/  IMAD.MOV.U32 R14, RZ, RZ, R11 ;  /* 0x000000ffff0e7224 */ /* 0x008fe400078e000b */
[----:B------:R-:W3:Y:S01]  /*2cc00*/  LDL.LU R11, [R1+0x2c84] ;  /* 0x002c8400010b7983 */ /* 0x000ee20000300800 */
[----:B------:R-:W-:-:S03]  /*2cc10*/  IMAD.MOV.U32 R15, RZ, RZ, R10 ;  /* 0x000000ffff0f7224 */ /* 0x000fc600078e000a */
[----:B------:R-:W4:Y:S04]  /*2cc20*/  LDL.LU R10, [R1+0x2c80] ;  /* 0x002c8000010a7983 */ /* 0x000f280000300800 */
[----:B------:R-:W-:Y:S04]  /*2cc30*/  STL.64 [R1+0x2bd0], R18 ;  /* 0x002bd01201007387 */ /* 0x000fe80000100a00 */
[----:B------:R-:W-:Y:S04]  /*2cc40*/  STL.64 [R1+0x2b80], R14 ;  /* 0x002b800e01007387 */ /* 0x000fe80000100a00 */
[----:B--2---:R0:W-:Y:S04]  /*2cc50*/  STL.64 [R1+0x2b78], R12 ;  /* 0x002b780c01007387 */ /* 0x0041e80000100a00 */
[----:B0-----:R-:W2:Y:S04]  /*2cc60*/  LDL.LU R12, [R1+0x7e0] ;  /* 0x0007e000010c7983 */ /* 0x001ea80000300800 */
[----:B------:R-:W2:Y:S04]  /*2cc70*/  LDL.LU R13, [R1+0x7e4] ;  /* 0x0007e400010d7983 */ /* 0x000ea80000300800 */
[----:B------:R-:W2:Y:S04]  /*2cc80*/  LDL.LU R14, [R1+0x7e8] ;  /* 0x0007e800010e7983 */ /* 0x000ea80000300800 */
[----:B------:R-:W2:Y:S01]  /*2cc90*/  LDL.LU R15, [R1+0x7ec] ;  /* 0x0007ec00010f7983 */ /* 0x000ea20000300800 */
[----:B------:R-:W-:-:S02]  /*2cca0*/  IMAD.MOV.U32 R18, RZ, RZ, R26 ;  /* 0x000000ffff127224 */ /* 0x000fc400078e001a */
[----:B------:R-:W-:-:S05]  /*2ccb0*/  IMAD.MOV.U32 R19, RZ, RZ, R25 ;  /* 0x000000ffff137224 */ /* 0x000fca00078e0019 */
[----:B------:R0:W-:Y:S02]  /*2ccc0*/  STL.64 [R1+0x2be8], R18 ;  /* 0x002be81201007387 */ /* 0x0001e40000100a00 */
[----:B0-----:R-:W-:Y:S02]  /*2ccd0*/  IMAD.MOV.U32 R18, RZ, RZ, R24 ;  /* 0x000000ffff127224 */ /* 0x001fe400078e0018 */
[----:B------:R-:W-:Y:S01]  /*2cce0*/  IMAD.MOV.U32 R19, RZ, RZ, R9 ;  /* 0x000000ffff137224 */ /* 0x000fe200078e0009 */
[----:B--2---:R4:W-:Y:S04]  /*2ccf0*/  STL.64 [R1+0x2b98], R14 ;  /* 0x002b980e01007387 */ /* 0x0049e80000100a00 */
[----:B------:R0:W-:Y:S01]  /*2cd00*/  STL.64 [R1+0x2b90], R12 ;  /* 0x002b900c01007387 */ /* 0x0001e20000100a00 */
[----:B----4-:R-:W-:-:S03]  /*2cd10*/  IMAD.MOV.U32 R14, RZ, RZ, R10 ;  /* 0x000000ffff0e7224 */ /* 0x010fc600078e000a */
[----:B0-----:R-:W2:Y:S04]  /*2cd20*/  LDL.LU R12, [R1+0x7f0] ;  /* 0x0007f000010c7983 */ /* 0x001ea80000300800 */
[----:B------:R-:W2:Y:S04]  /*2cd30*/  LDL.LU R13, [R1+0x7f4] ;  /* 0x0007f400010d7983 */ /* 0x000ea80000300800 */
[----:B------:R-:W4:Y:S01]  /*2cd40*/  LDL.LU R10, [R1+0x2c7c] ;  /* 0x002c7c00010a7983 */ /* 0x000f220000300800 */
[----:B---3--:R-:W-:-:S03]  /*2cd50*/  IMAD.MOV.U32 R15, RZ, RZ, R11 ;  /* 0x000000ffff0f7224 */ /* 0x008fc600078e000b */
[----:B------:R-:W3:Y:S04]  /*2cd60*/  LDL.LU R11, [R1+0x2c78] ;  /* 0x002c7800010b7983 */ /* 0x000ee80000300800 */
[----:B------:R0:W-:Y:S04]  /*2cd70*/  STL.64 [R1+0x2c00], R18 ;  /* 0x002c001201007387 */ /* 0x0001e80000100a00 */
[----:B------:R-:W2:Y:S04]  /*2cd80*/  LDL.LU R16, [R1+0x840] ;  /* 0x0008400001107983 */ /* 0x000ea80000300800 */
[----:B------:R-:W2:Y:S04]  /*2cd90*/  LDL.LU R17, [R1+0x844] ;  /* 0x0008440001117983 */ /* 0x000ea80000300800 */
[----:B0-----:R-:W2:Y:S04]  /*2cda0*/  LDL.LU R18, [R1+0x848] ;  /* 0x0008480001127983 */ /* 0x001ea80000300800 */
[----:B------:R-:W2:Y:S04]  /*2cdb0*/  LDL.LU R19, [R1+0x84c] ;  /* 0x00084c0001137983 */ /* 0x000ea80000300800 */
[----:B--2---:R0:W-:Y:S04]  /*2cdc0*/  STL.64 [R1+0x2c10], R18 ;  /* 0x002c101201007387 */ /* 0x0041e80000100a00 */
[----:B------:R-:W-:Y:S01]  /*2cdd0*/  STL.64 [R1+0x2c08], R16 ;  /* 0x002c081001007387 */ /* 0x000fe20000100a00 */
[----:B0-----:R-:W-:-:S02]  /*2cde0*/  IMAD.MOV.U32 R18, RZ, RZ, R8 ;  /* 0x000000ffff127224 */ /* 0x001fc400078e0008 */
[----:B------:R-:W-:-:S05]  /*2cdf0*/  IMAD.MOV.U32 R19, RZ, RZ, R5 ;  /* 0x000000ffff137224 */ /* 0x000fca00078e0005 */
[----:B------:R-:W-:Y:S04]  /*2ce00*/  STL.64 [R1+0x2c28], R18 ;  /* 0x002c281201007387 */ /* 0x000fe80000100a00 */
[----:B------:R-:W-:Y:S04]  /*2ce10*/  STL.64 [R1+0x2bb0], R14 ;  /* 0x002bb00e01007387 */ /* 0x000fe80000100a00 */
[----:B------:R0:W-:Y:S04]  /*2ce20*/  STL.64 [R1+0x2ba8], R12 ;  /* 0x002ba80c01007387 */ /* 0x0001e80000100a00 */
[----:B0-----:R-:W2:Y:S04]  /*2ce30*/  LDL.LU R12, [R1+0x800] ;  /* 0x00080000010c7983 */ /* 0x001ea80000300800 */
[----:B------:R-:W2:Y:S04]  /*2ce40*/  LDL.LU R13, [R1+0x804] ;  /* 0x00080400010d7983 */ /* 0x000ea80000300800 */
[----:B------:R-:W2:Y:S04]  /*2ce50*/  LDL.LU R14, [R1+0x808] ;  /* 0x00080800010e7983 */ /* 0x000ea80000300800 */
[----:B------:R-:W2:Y:S04]  /*2ce60*/  LDL.LU R15, [R1+0x80c] ;  /* 0x00080c00010f7983 */ /* 0x000ea80000300800 */
[----:B------:R-:W3:Y:S04]  /*2ce70*/  LDL.LU R24, [R1+0x880] ;  /* 0x0008800001187983 */ /* 0x000ee80000300800 */
[----:B------:R-:W3:Y:S04]  /*2ce80*/  LDL.LU R25, [R1+0x884] ;  /* 0x0008840001197983 */ /* 0x000ee80000300800 */
[----:B------:R-:W3:Y:S04]  /*2ce90*/  LDL.LU R26, [R1+0x888] ;  /* 0x00088800011a7983 */ /* 0x000ee80000300800 */
[----:B------:R-:W3:Y:S04]  /*2cea0*/  LDL.LU R27, [R1+0x88c] ;  /* 0x00088c00011b7983 */ /* 0x000ee80000300800 */
[----:B------:R-:W3:Y:S04]  /*2ceb0*/  LDL.LU R4, [R1+0xeb0] ;  /* 0x000eb00001047983 */ /* 0x000ee80000300800 */
[----:B------:R-:W4:Y:S04]  /*2cec0*/  LDL.LU R5, [R1+0xeb4] ;  /* 0x000eb40001057983 */ /* 0x000f280000300800 */
[----:B------:R-:W4:Y:S04]  /*2ced0*/  LDL.LU R6, [R1+0xeb8] ;  /* 0x000eb80001067983 */ /* 0x000f280000300800 */
[----:B------:R-:W4:Y:S04]  /*2cee0*/  LDL.LU R7, [R1+0xebc] ;  /* 0x000ebc0001077983 */ /* 0x000f280000300800 */
[----:B------:R-:W4:Y:S04]  /*2cef0*/  LDL.64 R18, [R1+0xb8] ;  /* 0x0000b80001127983 */ /* 0x000f280000100a00 */
[----:B--2---:R-:W-:Y:S04]  /*2cf00*/  STL.64 [R1+0x2bc8], R14 ;  /* 0x002bc80e01007387 */ /* 0x004fe80000100a00 */
[----:B------:R0:W-:Y:S04]  /*2cf10*/  STL.64 [R1+0x2bc0], R12 ;  /* 0x002bc00c01007387 */ /* 0x0001e80000100a00 */
[----:B0-----:R-:W2:Y:S04]  /*2cf20*/  LDL.LU R12, [R1+0x810] ;  /* 0x00081000010c7983 */ /* 0x001ea80000300800 */
[----:B------:R-:W2:Y:S01]  /*2cf30*/  LDL.LU R13, [R1+0x814] ;  /* 0x00081400010d7983 */ /* 0x000ea20000300800 */
[----:B---3--:R-:W-:-:S02]  /*2cf40*/  IMAD.MOV.U32 R14, RZ, RZ, R11 ;  /* 0x000000ffff0e7224 */ /* 0x008fc400078e000b */
[----:B----4-:R-:W-:Y:S01]  /*2cf50*/  IMAD.MOV.U32 R15, RZ, RZ, R10 ;  /* 0x000000ffff0f7224 */ /* 0x010fe200078e000a */
[----:B------:R-:W3:Y:S04]  /*2cf60*/  LDL.LU R11, [R1+0x2c74] ;  /* 0x002c7400010b7983 */ /* 0x000ee80000300800 */
[----:B------:R-:W4:Y:S04]  /*2cf70*/  LDL.LU R10, [R1+0x2c70] ;  /* 0x002c7000010a7983 */ /* 0x000f280000300800 */
[----:B------:R-:W-:Y:S04]  /*2cf80*/  STL.64 [R1+0x2be0], R14 ;  /* 0x002be00e01007387 */ /* 0x000fe80000100a00 */
[----:B--2---:R0:W-:Y:S04]  /*2cf90*/  STL.64 [R1+0x2bd8], R12 ;  /* 0x002bd80c01007387 */ /* 0x0041e80000100a00 */
[----:B0-----:R-:W2:Y:S04]  /*2cfa0*/  LDL.LU R12, [R1+0x820] ;  /* 0x00082000010c7983 */ /* 0x001ea80000300800 */
[----:B------:R-:W2:Y:S04]  /*2cfb0*/  LDL.LU R13, [R1+0x824] ;  /* 0x00082400010d7983 */ /* 0x000ea80000300800 */
[----:B------:R-:W2:Y:S04]  /*2cfc0*/  LDL.LU R14, [R1+0x828] ;  /* 0x00082800010e7983 */ /* 0x000ea80000300800 */
[----:B------:R-:W2:Y:S04]  /*2cfd0*/  LDL.LU R15, [R1+0x82c] ;  /* 0x00082c00010f7983 */ /* 0x000ea80000300800 */
[----:B--2---:R3:W-:Y:S04]  /*2cfe0*/  STL.64 [R1+0x2bf8], R14 ;  /* 0x002bf80e01007387 */ /* 0x0047e80000100a00 */
[----:B------:R0:W-:Y:S01]  /*2cff0*/  STL.64 [R1+0x2bf0], R12 ;  /* 0x002bf00c01007387 */ /* 0x0001e20000100a00 */
[----:B---3--:R-:W-:-:S03]  /*2d000*/  IMAD.MOV.U32 R14, RZ, RZ, R11 ;  /* 0x000000ffff0e7224 */ /* 0x008fc600078e000b */
[----:B0-----:R-:W2:Y:S01]  /*2d010*/  LDL.LU R12, [R1+0x830] ;  /* 0x00083000010c7983 */ /* 0x001ea20000300800 */
[----:B----4-:R-:W-:-:S03]  /*2d020*/  IMAD.MOV.U32 R13, RZ, RZ, R10 ;  /* 0x000000ffff0d7224 */ /* 0x010fc600078e000a */
[----:B------:R-:W3:Y:S04]  /*2d030*/  LDL.LU R10, [R1+0x2c6c] ;  /* 0x002c6c00010a7983 */ /* 0x000ee80000300800 */
[----:B------:R-:W4:Y:S04]  /*2d040*/  LDL.LU R11, [R1+0x2c68] ;  /* 0x002c6800010b7983 */ /* 0x000f280000300800 */
[----:B------:R-:W2:Y:S04]  /*2d050*/  LDL.LU R15, [R1+0x83c] ;  /* 0x00083c00010f7983 */ /* 0x000ea80000300800 */
[----:B--2---:R3:W-:Y:S04]  /*2d060*/  STL.64 [R1+0x2c20], R14 ;  /* 0x002c200e01007387 */ /* 0x0047e80000100a00 */
[----:B------:R0:W-:Y:S01]  /*2d070*/  STL.64 [R1+0x2c18], R12 ;  /* 0x002c180c01007387 */ /* 0x0001e20000100a00 */
[----:B---3--:R-:W-:-:S03]  /*2d080*/  IMAD.MOV.U32 R14, RZ, RZ, R10 ;  /* 0x000000ffff0e7224 */ /* 0x008fc600078e000a */
[----:B0-----:R-:W2:Y:S04]  /*2d090*/  LDL.LU R12, [R1+0xf80] ;  /* 0x000f8000010c7983 */ /* 0x001ea80000300800 */
[----:B------:R-:W2:Y:S04]  /*2d0a0*/  LDL.LU R13, [R1+0xf84] ;  /* 0x000f8400010d7983 */ /* 0x000ea80000300800 */
[----:B------:R-:W3:Y:S01]  /*2d0b0*/  LDL.LU R10, [R1+0x2c64] ;  /* 0x002c6400010a7983 */ /* 0x000ee20000300800 */
[----:B----4-:R-:W-:-:S03]  /*2d0c0*/  IMAD.MOV.U32 R15, RZ, RZ, R11 ;  /* 0x000000ffff0f7224 */ /* 0x010fc600078e000b */
[----:B------:R-:W3:Y:S04]  /*2d0d0*/  LDL.LU R11, [R1+0x2c60] ;  /* 0x002c6000010b7983 */ /* 0x000ee80000300800 */
[----:B------:R-:W-:Y:S01]  /*2d0e0*/  STL.64 [R1+0x2c38], R14 ;  /* 0x002c380e01007387 */ /* 0x000fe20000100a00 */
[C---:B---3--:R-:W-:Y:S03]  /*2d0f0*/  HMMA.16816.F32.BF16 R4, R20.reuse, R10, R4 ;  /* 0x0000000a1404723c */ /* 0x048fe60000041804 */
[----:B--2---:R0:W-:Y:S04]  /*2d100*/  STL.64 [R1+0x2c30], R12 ;  /* 0x002c300c01007387 */ /* 0x0041e80000100a00 */
[----:B0-----:R-:W2:Y:S04]  /*2d110*/  LDL.LU R12, [R1+0x1080] ;  /* 0x00108000010c7983 */ /* 0x001ea80000300800 */
[----:B------:R-:W2:Y:S04]  /*2d120*/  LDL.LU R13, [R1+0x1084] ;  /* 0x00108400010d7983 */ /* 0x000ea80000300800 */
[----:B------:R-:W2:Y:S04]  /*2d130*/  LDL.LU R14, [R1+0x1088] ;  /* 0x00108800010e7983 */ /* 0x000ea80000300800 */
[----:B------:R-:W2:Y:S04]  /*2d140*/  LDL.LU R15, [R1+0x108c] ;  /* 0x00108c00010f7983 */ /* 0x000ea80000300800 */
[----:B------:R-:W-:Y:S04]  /*2d150*/  STL.64 [R1+0xeb0], R4 ;  /* 0x000eb00401007387 */ /* 0x000fe80000100a00 */
[----:B------:R0:W-:Y:S04]  /*2d160*/  STL.64 [R1+0xeb8], R6 ;  /* 0x000eb80601007387 */ /* 0x0001e80000100a00 */
[----:B0-----:R-:W3:Y:S04]  /*2d170*/  LDL.LU.64 R6, [R1+0x2c58] ;  /* 0x002c580001067983 */ /* 0x001ee80000300a00 */
[----:B------:R-:W4:Y:S01]  /*2d180*/  LDL.LU R4, [R1+0x2c50] ;  /* 0x002c500001047983 */ /* 0x000f220000300800 */
[----:B---3--:R-:W-:Y:S03]  /*2d190*/  HMMA.16816.F32.BF16 R20, R20, R6, R24 ;  /* 0x000000061414723c */ /* 0x008fe60000041818 */
[----:B------:R-:W2:Y:S04]  /*2d1a0*/  LDL.LU.64 R26, [R1+0x2c48] ;  /* 0x002c4800011a7983 */ /* 0x000ea80000300a00 */
[----:B------:R-:W2:-:S12]  /*2d1b0*/  LDL.LU.64 R24, [R1+0x2c40] ;  /* 0x002c400001187983 */ /* 0x000e980000300a00 */
[----:B------:R-:W-:Y:S04]  /*2d1c0*/  STL.64 [R1+0x880], R20 ;  /* 0x0008801401007387 */ /* 0x000fe80000100a00 */
[----:B------:R-:W-:Y:S04]  /*2d1d0*/  STL.64 [R1+0x888], R22 ;  /* 0x0008881601007387 */ /* 0x000fe80000100a00 */
[----:B------:R0:W-:Y:S02]  /*2d1e0*/  STL.64 [R1+0x2b20], R6 ;  /* 0x002b200601007387 */ /* 0x0001e40000100a00 */
[----:B0-----:R-:W-:-:S02]  /*2d1f0*/  IMAD.MOV.U32 R6, RZ, RZ, R2 ;  /* 0x000000ffff067224 */ /* 0x001fc400078e0002 */
[----:B------:R-:W-:Y:S02]  /*2d200*/  IMAD.MOV.U32 R7, RZ, RZ, R0 ;  /* 0x000000ffff077224 */ /* 0x000fe400078e0000 */
[----:B------:R-:W-:Y:S02]  /*2d210*/  IMAD.MOV.U32 R2, RZ, RZ, R18 ;  /* 0x000000ffff027224 */ /* 0x000fe400078e0012 */
[----:B------:R-:W-:Y:S01]  /*2d220*/  IMAD.MOV.U32 R0, RZ, RZ, R19 ;  /* 0x000000ffff007224 */ /* 0x000fe200078e0013 */
[----:B--2---:R-:W-:-:S15]  /*2d230*/  HMMA.16816.F32.BF16 R12, R24, R18, R12 ;  /* 0x00000012180c723c */ /* 0x004fde000004180c */
[----:B------:R-:W-:-:S04]  /*2d240*/  NOP ;  /* 0x0000000000007918 */ /* 0x000fc80000000000 */
[----:B------:R-:W-:Y:S04]  /*2d250*/  STL.64 [R1+0x1080], R12 ;  /* 0x0010800c01007387 */ /* 0x000fe80000100a00 */
[----:B------:R0:W-:Y:S04]  /*2d260*/  STL.64 [R1+0x1088], R14 ;  /* 0x0010880e01007387 */ /* 0x0001e80000100a00 */
[----:B0-----:R-:W2:Y:S04]  /*2d270*/  LDL.LU.64 R14, [R1+0x2c38] ;  /* 0x002c3800010e7983 */ /* 0x001ea80000300a00 */
[----:B------:R-:W2:Y:S04]  /*2d280*/  LDL.LU.64 R12, [R1+0x2c30] ;  /* 0x002c3000010c7983 */ /* 0x000ea80000300a00 */
[----:B------:R-:W2:Y:S02]  /*2d290*/  LDL.LU.64 R18, [R1+0x2c28] ;  /* 0x002c280001127983 */ /* 0x000ea40000300a00 */
[----:B--2---:R-:W-:Y:S02]  /*2d2a0*/  HMMA.16816.F32.BF16 R16, R24, R18, R12 ;  /* 0x000000121810723c */ /* 0x004fe4000004180c */
[----:B------:R-:W2:Y:S04]  /*2d2b0*/  LDL.LU.64 R14, [R1+0x2c20] ;  /* 0x002c2000010e7983 */ /* 0x000ea80000300a00 */
[----:B------:R-:W2:-:S13]  /*2d2c0*/  LDL.LU.64 R12, [R1+0x2c18] ;  /* 0x002c1800010c7983 */ /* 0x000e9a0000300a00 */
[----:B------:R-:W-:Y:S04]  /*2d2d0*/  STL.64 [R1+0xf80], R16 ;  /* 0x000f801001007387 */ /* 0x000fe80000100a00 */
[----:B------:R0:W-:Y:S04]  /*2d2e0*/  STL.64 [R1+0xf88], R18 ;  /* 0x000f881201007387 */ /* 0x0001e80000100a00 */
[----:B0-----:R-:W3:Y:S04]  /*2d2f0*/  LDL.LU.64 R18, [R1+0x2c10] ;  /* 0x002c100001127983 */ /* 0x001ee80000300a00 */
[----:B------:R-:W3:Y:S01]  /*2d300*/  LDL.LU.64 R16, [R1+0x2c08] ;  /* 0x002c080001107983 */ /* 0x000ee20000300a00 */
[----:B----4-:R-:W-:-:S02]  /*2d310*/  IMAD.MOV.U32 R22, RZ, RZ, R4 ;  /* 0x000000ffff167224 */ /* 0x010fc400078e0004 */
[----:B---3--:R-:W-:Y:S01]  /*2d320*/  HMMA.16816.F32.BF16 R4, R24, R6, R16 ;  /* 0x000000061804723c */ /* 0x008fe20000041810 */
[----:B------:R-:W2:-:S15]  /*2d330*/  LDL.LU.64 R18, [R1+0x2c00] ;  /* 0x002c000001127983 */ /* 0x000e9e0000300a00 */
[----:B------:R-:W-:-:S03]  /*2d340*/  NOP ;  /* 0x0000000000007918 */ /* 0x000fc60000000000 */
[----:B------:R0:W-:Y:S04]  /*2d350*/  STL.64 [R1+0x840], R4 ;  /* 0x0008400401007387 */ /* 0x0001e80000100a00 */
[----:B------:R1:W-:Y:S04]  /*2d360*/  STL.64 [R1+0x848], R6 ;  /* 0x0008480601007387 */ /* 0x0003e80000100a00 */
[----:B0-----:R-:W3:Y:S04]  /*2d370*/  LDL.LU R4, [R1+0x780] ;  /* 0x0007800001047983 */ /* 0x001ee80000300800 */
[----:B------:R-:W3:Y:S04]  /*2d380*/  LDL.LU R5, [R1+0x784] ;  /* 0x0007840001057983 */ /* 0x000ee80000300800 */
[----:B-1----:R-:W3:Y:S04]  /*2d390*/  LDL.LU R6, [R1+0x788] ;  /* 0x0007880001067983 */ /* 0x002ee80000300800 */
[----:B------:R-:W3:Y:S01]  /*2d3a0*/  LDL.LU R7, [R1+0x78c] ;  /* 0x00078c0001077983 */ /* 0x000ee20000300800 */
[----:B--2---:R-:W-:Y:S03]  /*2d3b0*/  HMMA.16816.F32.BF16 R16, R24, R18, R12 ;  /* 0x000000121810723c */ /* 0x004fe6000004180c */
[----:B------:R-:W2:Y:S04]  /*2d3c0*/  LDL.LU.64 R14, [R1+0x2bf8] ;  /* 0x002bf800010e7983 */ /* 0x000ea80000300a00 */
[----:B------:R-:W2:-:S12]  /*2d3d0*/  LDL.LU.64 R12, [R1+0x2bf0] ;  /* 0x002bf000010c7983 */ /* 0x000e980000300a00 */
[----:B------:R-:W-:Y:S04]  /*2d3e0*/  STL.64 [R1+0x830], R16 ;  /* 0x0008301001007387 */ /* 0x000fe80000100a00 */
[----:B------:R0:W-:Y:S04]  /*2d3f0*/  STL.64 [R1+0x838], R18 ;  /* 0x0008381201007387 */ /* 0x0001e80000100a00 */
[----:B0-----:R-:W2:Y:S02]  /*2d400*/  LDL.LU.64 R18, [R1+0x2be8] ;  /* 0x002be80001127983 */ /* 0x001ea40000300a00 */
[----:B--2---:R-:W-:Y:S02]  /*2d410*/  HMMA.16816.F32.BF16 R16, R24, R18, R12 ;  /* 0x000000121810723c */ /* 0x004fe4000004180c */
[----:B------:R-:W2:Y:S04]  /*2d420*/  LDL.LU.64 R14, [R1+0x2be0] ;  /* 0x002be000010e7983 */ /* 0x000ea80000300a00 */
[----:B------:R-:W2:-:S13]  /*2d430*/  LDL.LU.64 R12, [R1+0x2bd8] ;  /* 0x002bd800010c7983 */ /* 0x000e9a0000300a00 */
        /* <DEDUP_REMOVED lines=38> */
[----:B0-----:R-:W4:Y:S04]  /*2d6a0*/  LDL.LU.64 R18, [R1+0x2b40] ;  /* 0x002b400001127983 */ /* 0x001f280000300a00 */
[----:B------:R-:W4:Y:S01]  /*2d6b0*/  LDL.LU.64 R16, [R1+0x2b38] ;  /* 0x002b380001107983 */ /* 0x000f220000300a00 */
[----:B------:R-:W-:-:S07]  /*2d6c0*/  IMAD.MOV.U32 R23, RZ, RZ, R3 ;  /* 0x000000ffff177224 */ /* 0x000fce00078e0003 */
[----:B----4-:R-:W-:Y:S01]  /*2d6d0*/  HMMA.16816.F32.BF16 R20, R24, R22, R16 ;  /* 0x000000161814723c */ /* 0x010fe20000041810 */
[----:B------:R-:W2:-:S15]  /*2d6e0*/  LDL.LU.64 R18, [R1+0x2b30] ;  /* 0x002b300001127983 */ /* 0x000e9e0000300a00 */
[----:B------:R-:W-:-:S03]  /*2d6f0*/  NOP ;  /* 0x0000000000007918 */ /* 0x000fc60000000000 */
[----:B------:R0:W-:Y:S04]  /*2d700*/  STL.64 [R1+0x7b0], R20 ;  /* 0x0007b01401007387 */ /* 0x0001e80000100a00 */
[----:B------:R1:W-:Y:S04]  /*2d710*/  STL.64 [R1+0x7b8], R22 ;  /* 0x0007b81601007387 */ /* 0x0003e80000100a00 */
[----:B0-----:R-:W4:Y:S04]  /*2d720*/  LDL.LU R20, [R1+0x130] ;  /* 0x0001300001147983 */ /* 0x001f280000300800 */
[----:B------:R-:W4:Y:S04]  /*2d730*/  LDL.LU R21, [R1+0x134] ;  /* 0x0001340001157983 */ /* 0x000f280000300800 */
[----:B-1----:R-:W4:Y:S04]  /*2d740*/  LDL.LU R22, [R1+0x138] ;  /* 0x0001380001167983 */ /* 0x002f280000300800 */
[----:B------:R-:W4:Y:S01]  /*2d750*/  LDL.LU R23, [R1+0x13c] ;  /* 0x00013c0001177983 */ /* 0x000f220000300800 */
[----:B--2---:R-:W-:-:S15]  /*2d760*/  HMMA.16816.F32.BF16 R12, R24, R18, R12 ;  /* 0x00000012180c723c */ /* 0x004fde000004180c */
[----:B------:R-:W-:-:S04]  /*2d770*/  NOP ;  /* 0x0000000000007918 */ /* 0x000fc80000000000 */
[----:B------:R-:W-:Y:S04]  /*2d780*/  STL.64 [R1+0x7a0], R12 ;  /* 0x0007a00c01007387 */ /* 0x000fe80000100a00 */
[----:B------:R0:W-:Y:S04]  /*2d790*/  STL.64 [R1+0x7a8], R14 ;  /* 0x0007a80e01007387 */ /* 0x0001e80000100a00 */
[----:B0-----:R-:W2:Y:S04]  /*2d7a0*/  LDL.LU.64 R14, [R1+0x2b28] ;  /* 0x002b2800010e7983 */ /* 0x001ea80000300a00 */
[----:B------:R0:W-:Y:S04]  /*2d7b0*/  STL.64 [R1+0x2b18], R18 ;  /* 0x002b181201007387 */ /* 0x0001e80000100a00 */
[----:B------:R-:W2:Y:S04]  /*2d7c0*/  LDL.LU R16, [R1+0x790] ;  /* 0x0007900001107983 */ /* 0x000ea80000300800 */
[----:B------:R-:W2:Y:S04]  /*2d7d0*/  LDL.LU R17, [R1+0x794] ;  /* 0x0007940001117983 */ /* 0x000ea80000300800 */
[----:B0-----:R-:W2:Y:S04]  /*2d7e0*/  LDL.LU R18, [R1+0x798] ;  /* 0x0007980001127983 */ /* 0x001ea80000300800 */
[----:B------:R-:W2:Y:S02]  /*2d7f0*/  LDL.LU R19, [R1+0x79c] ;  /* 0x00079c0001137983 */ /* 0x000ea40000300800 */
[----:B--2---:R-:W-:-:S15]  /*2d800*/  HMMA.16816.F32.BF16 R16, R24, R14, R16 ;  /* 0x0000000e1810723c */ /* 0x004fde0000041810 */
[----:B------:R-:W-:-:S04]  /*2d810*/  NOP ;  /* 0x0000000000007918 */ /* 0x000fc80000000000 */
[----:B------:R0:W-:Y:S04]  /*2d820*/  STL.64 [R1+0x790], R16 ;  /* 0x0007901001007387 */ /* 0x0001e80000100a00 */
[----:B------:R1:W-:Y:S04]  /*2d830*/  STL.64 [R1+0x798], R18 ;  /* 0x0007981201007387 */ /* 0x0003e80000100a00 */
[----:B0-----:R-:W2:Y:S04]  /*2d840*/  LDL.LU R16, [R1+0x1040] ;  /* 0x0010400001107983 */ /* 0x001ea80000300800 */
[----:B------:R-:W2:Y:S04]  /*2d850*/  LDL.LU R17, [R1+0x1044] ;  /* 0x0010440001117983 */ /* 0x000ea80000300800 */
[----:B-1----:R-:W2:Y:S04]  /*2d860*/  LDL.LU R18, [R1+0x1048] ;  /* 0x0010480001127983 */ /* 0x002ea80000300800 */
[----:B------:R-:W2:Y:S04]  /*2d870*/  LDL.LU R19, [R1+0x104c] ;  /* 0x00104c0001137983 */ /* 0x000ea80000300800 */
[----:B------:R-:W-:Y:S04]  /*2d880*/  STL [R1+0x2a54], R15 ;  /* 0x002a540f01007387 */ /* 0x000fe80000100800 */
[----:B------:R0:W-:Y:S04]  /*2d890*/  STL [R1+0x2ab8], R14 ;  /* 0x002ab80e01007387 */ /* 0x0001e80000100800 */
[----:B0-----:R-:W2:Y:S04]  /*2d8a0*/  LDL.64 R14, [R1+0x78] ;  /* 0x00007800010e7983 */ /* 0x001ea80000100a00 */
[----:B--2---:R0:W-:Y:S04]  /*2d8b0*/  STL.64 [R1+0x2af0], R14 ;  /* 0x002af00e01007387 */ /* 0x0041e80000100a00 */
[----:B0-----:R-:W2:Y:S01]  /*2d8c0*/  LDL.64 R14, [R1+0x98] ;  /* 0x00009800010e7983 */ /* 0x001ea20000100a00 */
[----:B---3--:R-:W-:Y:S03]  /*2d8d0*/  HMMA.16816.F32.BF16 R4, R24, R10, R4 ;  /* 0x0000000a1804723c */ /* 0x008fe60000041804 */
[----:B--2---:R0:W-:Y:S04]  /*2d8e0*/  STL.64 [R1+0x2af8], R14 ;  /* 0x002af80e01007387 */ /* 0x0041e80000100a00 */
[----:B0-----:R-:W2:Y:S04]  /*2d8f0*/  LDL.64 R14, [R1+0xa8] ;  /* 0x0000a800010e7983 */ /* 0x001ea80000100a00 */
[----:B--2---:R-:W-:Y:S08]  /*2d900*/  STL.64 [R1+0x2b10], R14 ;  /* 0x002b100e01007387 */ /* 0x004ff00000100a00 */
[----:B------:R-:W-:Y:S04]  /*2d910*/  STL.64 [R1+0x780], R4 ;  /* 0x0007800401007387 */ /* 0x000fe80000100a00 */
[----:B------:R0:W-:Y:S04]  /*2d920*/  STL.64 [R1+0x788], R6 ;  /* 0x0007880601007387 */ /* 0x0001e80000100a00 */
[----:B0-----:R-:W4:Y:S04]  /*2d930*/  LDL.LU.64 R6, [R1+0x2b20] ;  /* 0x002b200001067983 */ /* 0x001f280000300a00 */
[----:B------:R0:W-:Y:S04]  /*2d940*/  STL [R1+0x2a4c], R10 ;  /* 0x002a4c0a01007387 */ /* 0x0001e80000100800 */
[----:B------:R1:W-:Y:S04]  /*2d950*/  STL [R1+0x2a48], R11 ;  /* 0x002a480b01007387 */ /* 0x0003e80000100800 */
[----:B------:R-:W2:Y:S04]  /*2d960*/  LDL.LU R8, [R1+0xbd0] ;  /* 0x000bd00001087983 */ /* 0x000ea80000300800 */
[----:B------:R-:W2:Y:S04]  /*2d970*/  LDL.LU R9, [R1+0xbd4] ;  /* 0x000bd40001097983 */ /* 0x000ea80000300800 */
[----:B0-----:R-:W3:Y:S04]  /*2d980*/  LDL.LU R10, [R1+0xbd8] ;  /* 0x000bd800010a7983 */ /* 0x001ee80000300800 */
[----:B-1----:R-:W3:Y:S01]  /*2d990*/  LDL.LU R11, [R1+0xbdc] ;  /* 0x000bdc00010b7983 */ /* 0x002ee20000300800 */
[----:B------:R-:W-:-:S02]  /*2d9a0*/  IMAD.MOV.U32 R14, RZ, RZ, R2 ;  /* 0x000000ffff0e7224 */ /* 0x000fc400078e0002 */
[----:B------:R-:W-:Y:S01]  /*2d9b0*/  IMAD.MOV.U32 R15, RZ, RZ, R0 ;  /* 0x000000ffff0f7224 */ /* 0x000fe200078e0000 */
[----:B----4-:R-:W-:Y:S01]  /*2d9c0*/  HMMA.16816.F32.BF16 R20, R24, R6, R20 ;  /* 0x000000061814723c */ /* 0x010fe20000041814 */
[----:B------:R-:W0:Y:S04]  /*2d9d0*/  LDSM.16.MT88.4 R24, [R29+UR6+0x2180] ;  /* 0x002180061d18783b */ /* 0x000e280008004200 */
[----:B---3--:R-:W-:Y:S04]  /*2d9e0*/  STL.64 [R1+0x2b08], R10 ;  /* 0x002b080a01007387 */ /* 0x008fe80000100a00 */
[----:B--2---:R1:W-:Y:S04]  /*2d9f0*/  STL.64 [R1+0x2b00], R8 ;  /* 0x002b000801007387 */ /* 0x0043e80000100a00 */
[----:B-1----:R-:W2:Y:S04]  /*2da00*/  LDL.LU R8, [R1+0xc00] ;  /* 0x000c000001087983 */ /* 0x002ea80000300800 */
[----:B------:R-:W2:Y:S04]  /*2da10*/  LDL.LU R9, [R1+0xc04] ;  /* 0x000c040001097983 */ /* 0x000ea80000300800 */
[----:B------:R-:W2:Y:S04]  /*2da20*/  LDL.LU R10, [R1+0xc08] ;  /* 0x000c0800010a7983 */ /* 0x000ea80000300800 */
[----:B------:R-:W2:Y:S04]  /*2da30*/  LDL.LU R11, [R1+0xc0c] ;  /* 0x000c0c00010b7983 */ /* 0x000ea80000300800 */
[----:B------:R1:W-:Y:S04]  /*2da40*/  STL.64 [R1+0x2a30], R6 ;  /* 0x002a300601007387 */ /* 0x0003e80000100a00 */
[----:B------:R-:W3:Y:S04]  /*2da50*/  LDL.LU R4, [R1+0xbf0] ;  /* 0x000bf00001047983 */ /* 0x000ee80000300800 */
[----:B------:R-:W-:Y:S04]  /*2da60*/  STL.64 [R1+0x130], R20 ;  /* 0x0001301401007387 */ /* 0x000fe80000100a00 */
[----:B------:R-:W-:Y:S04]  /*2da70*/  STL.64 [R1+0x138], R22 ;  /* 0x0001381601007387 */ /* 0x000fe80000100a00 */
[----:B------:R-:W4:Y:S04]  /*2da80*/  LDSM.16.MT88.4 R20, [R29+UR6+0x2100] ;  /* 0x002100061d14783b */ /* 0x000f280008004200 */
[----:B------:R-:W3:Y:S04]  /*2da90*/  LDL.LU R5, [R1+0xbf4] ;  /* 0x000bf40001057983 */ /* 0x000ee80000300800 */
[----:B-1----:R-:W3:Y:S04]  /*2daa0*/  LDL.LU R6, [R1+0xbf8] ;  /* 0x000bf80001067983 */ /* 0x002ee80000300800 */
[----:B------:R-:W3:Y:S04]  /*2dab0*/  LDL.LU R7, [R1+0xbfc] ;  /* 0x000bfc0001077983 */ /* 0x000ee80000300800 */
[----:B0-----:R0:W-:Y:S04]  /*2dac0*/  STL.64 [R1+0x2a28], R26 ;  /* 0x002a281a01007387 */ /* 0x0011e80000100a00 */
[----:B------:R-:W-:Y:S04]  /*2dad0*/  STL.64 [R1+0x2a20], R24 ;  /* 0x002a201801007387 */ /* 0x000fe80000100a00 */
[----:B0-----:R-:W2:Y:S04]  /*2dae0*/  LDL.64 R26, [R1+0x88] ;  /* 0x00008800011a7983 */ /* 0x001ea80000100a00 */
[----:B------:R-:W-:Y:S01]  /*2daf0*/  STL [R1+0x1a88], R29 ;  /* 0x001a881d01007387 */ /* 0x000fe20000100800 */
[----:B----4-:R-:W-:Y:S03]  /*2db00*/  HMMA.16816.F32.BF16 R12, R20, R14, R16 ;  /* 0x0000000e140c723c */ /* 0x010fe60000041810 */
[----:B------:R-:W4:-:S15]  /*2db10*/  LDL.LU.64 R18, [R1+0x2b18] ;  /* 0x002b180001127983 */ /* 0x000f1e0000300a00 */
[----:B------:R-:W-:Y:S01]  /*2db20*/  NOP ;  /* 0x0000000000007918 */ /* 0x000fe20000000000 */
[----:B------:R-:W-:Y:S01]  /*2db30*/  STL.64 [R1+0x1040], R12 ;  /* 0x0010400c01007387 */ /* 0x000fe20000100a00 */
[----:B------:R-:W-:-:S03]  /*2db40*/  IMAD.MOV.U32 R17, RZ, RZ, R15 ;  /* 0x000000ffff117224 */ /* 0x000fc600078e000f */
[----:B------:R0:W-:Y:S04]  /*2db50*/  STL.64 [R1+0x1048], R14 ;  /* 0x0010480e01007387 */ /* 0x0001e80000100a00 */
[----:B0-----:R-:W2:Y:S01]  /*2db60*/  LDL.LU.64 R14, [R1+0x2b10] ;  /* 0x002b1000010e7983 */ /* 0x001ea20000300a00 */
[----:B------:R-:W-:-:S05]  /*2db70*/  IMAD.MOV.U32 R16, RZ, RZ, R13 ;  /* 0x000000ffff107224 */ /* 0x000fca00078e000d */
[----:B------:R0:W-:Y:S04]  /*2db80*/  STL [R1+0x1a90], R16 ;  /* 0x001a901001007387 */ /* 0x0001e80000100800 */
[----:B------:R1:W-:Y:S04]  /*2db90*/  STL [R1+0x1a8c], R17 ;  /* 0x001a8c1101007387 */ /* 0x0003e80000100800 */
[----:B----4-:R4:W-:Y:S04]  /*2dba0*/  STL.64 [R1+0x2ae8], R18 ;  /* 0x002ae81201007387 */ /* 0x0109e80000100a00 */
[----:B0-----:R-:W3:Y:S04]  /*2dbb0*/  LDL.LU R16, [R1+0xbe0] ;  /* 0x000be00001107983 */ /* 0x001ee80000300800 */
[----:B-1----:R-:W3:Y:S04]  /*2dbc0*/  LDL.LU R17, [R1+0xbe4] ;  /* 0x000be40001117983 */ /* 0x002ee80000300800 */
[----:B----4-:R-:W4:Y:S04]  /*2dbd0*/  LDL.LU R18, [R1+0xbe8] ;  /* 0x000be80001127983 */ /* 0x010f280000300800 */
[----:B------:R-:W4:Y:S01]  /*2dbe0*/  LDL.LU R19, [R1+0xbec] ;  /* 0x000bec0001137983 */ /* 0x000f220000300800 */
        /* <DEDUP_REMOVED lines=9> */
[----:B------:R-:W-:Y:S04]  /*2dc80*/  STL [R1+0x2a50], R2 ;  /* 0x002a500201007387 */ /* 0x000fe80000100800 */
[----:B------:R-:W2:Y:S01]  /*2dc90*/  LDL R28, [R1+0x1a74] ;  /* 0x001a7400011c7983 */ /* 0x000ea20000100800 */
[----:B---3--:R-:W-:Y:S01]  /*2dca0*/  HMMA.16816.F32.BF16 R4, R20, R14, R4 ;  /* 0x0000000e1404723c */ /* 0x008fe20000041804 */
[----:B------:R-:W-:-:S15]  /*2dcb0*/  IMAD.MOV.U32 R3, RZ, RZ, R15 ;  /* 0x000000ffff037224 */ /* 0x000fde00078e000f */
[----:B------:R-:W-:-:S03]  /*2dcc0*/  NOP ;  /* 0x0000000000007918 */ /* 0x000fc60000000000 */
[----:B------:R0:W-:Y:S04]  /*2dcd0*/  STL.64 [R1+0xbf0], R4 ;  /* 0x000bf00401007387 */ /* 0x0001e80000100a00 */
[----:B------:R1:W-:Y:S01]  /*2dce0*/  STL.64 [R1+0xbf8], R6 ;  /* 0x000bf80601007387 */ /* 0x0003e20000100a00 */
[----:B0-----:R-:W-:-:S03]  /*2dcf0*/  IMAD.MOV.U32 R4, RZ, RZ, R14 ;  /* 0x000000ffff047224 */ /* 0x001fc600078e000e */
[----:B------:R-:W2:Y:S01]  /*2dd00*/  LDL.LU.64 R14, [R1+0x2af0] ;  /* 0x002af000010e7983 */ /* 0x000ea20000300a00 */
[----:B----4-:R-:W-:-:S15]  /*2dd10*/  HMMA.16816.F32.BF16 R16, R20, R26, R16 ;  /* 0x0000001a1410723c */ /* 0x010fde0000041810 */
[----:B------:R-:W-:-:S04]  /*2dd20*/  NOP ;  /* 0x0000000000007918 */ /* 0x000fc80000000000 */
[----:B------:R-:W-:Y:S04]  /*2dd30*/  STL.64 [R1+0xbe0], R16 ;  /* 0x000be01001007387 */ /* 0x000fe80000100a00 */
[----:B------:R2:W-:Y:S01]  /*2dd40*/  STL.64 [R1+0xbe8], R18 ;  /* 0x000be81201007387 */ /* 0x0005e20000100a00 */
[----:B-1----:R-:W-:Y:S02]  /*2dd50*/  IMAD.MOV.U32 R6, RZ, RZ, R26 ;  /* 0x000000ffff067224 */ /* 0x002fe400078e001a */
[----:B------:R-:W-:Y:S01]  /*2dd60*/  IMAD.MOV.U32 R5, RZ, RZ, R27 ;  /* 0x000000ffff057224 */ /* 0x000fe200078e001b */
[----:B--2---:R-:W-:Y:S01]  /*2dd70*/  HMMA.16816.F32.BF16 R16, R20, R14, R8 ;  /* 0x0000000e1410723c */ /* 0x004fe20000041808 */
[----:B------:R-:W-:Y:S02]  /*2dd80*/  IMAD.MOV.U32 R8, RZ, RZ, R14 ;  /* 0x000000ffff087224 */ /* 0x000fe400078e000e */
[----:B------:R-:W-:-:S15]  /*2dd90*/  IMAD.MOV.U32 R7, RZ, RZ, R15 ;  /* 0x000000ffff077224 */ /* 0x000fde00078e000f */
[----:B------:R-:W-:Y:S01]  /*2dda0*/  NOP ;  /* 0x0000000000007918 */ /* 0x000fe20000000000 */
[----:B------:R-:W-:Y:S04]  /*2ddb0*/  STL.64 [R1+0xbd0], R16 ;  /* 0x000bd01001007387 */ /* 0x000fe80000100a00 */
[----:B------:R-:W-:Y:S04]  /*2ddc0*/  STL.64 [R1+0xbd8], R18 ;  /* 0x000bd81201007387 */ /* 0x000fe80000100a00 */
[----:B------:R-:W-:Y:S04]  /*2ddd0*/  STL [R1+0x2ae0], R8 ;  /* 0x002ae00801007387 */ /* 0x000fe80000100800 */
[----:B------:R-:W-:Y:S04]  /*2dde0*/  STL.64 [R1+0x2a40], R6 ;  /* 0x002a400601007387 */ /* 0x000fe80000100a00 */
[----:B------:R0:W-:Y:S04]  /*2ddf0*/  STL.64 [R1+0x2a38], R4 ;  /* 0x002a380401007387 */ /* 0x0001e80000100a00 */
[----:B0-----:R-:W2:Y:S04]  /*2de00*/  LDL.LU R4, [R1+0xb40] ;  /* 0x000b400001047983 */ /* 0x001ea80000300800 */
[----:B------:R-:W2:Y:S04]  /*2de10*/  LDL.LU R5, [R1+0xb44] ;  /* 0x000b440001057983 */ /* 0x000ea80000300800 */
[----:B------:R-:W3:Y:S04]  /*2de20*/  LDL.LU R6, [R1+0xb48] ;  /* 0x000b480001067983 */ /* 0x000ee80000300800 */
[----:B------:R-:W3:Y:S04]  /*2de30*/  LDL.LU R7, [R1+0xb4c] ;  /* 0x000b4c0001077983 */ /* 0x000ee80000300800 */
[----:B------:R-:W4:Y:S04]  /*2de40*/  LDL.LU R16, [R1+0xbc0] ;  /* 0x000bc00001107983 */ /* 0x000f280000300800 */
[----:B------:R-:W4:Y:S04]  /*2de50*/  LDL.LU R17, [R1+0xbc4] ;  /* 0x000bc40001117983 */ /* 0x000f280000300800 */
[----:B------:R-:W4:Y:S04]  /*2de60*/  LDL.LU R18, [R1+0xbc8] ;  /* 0x000bc80001127983 */ /* 0x000f280000300800 */
[----:B------:R-:W4:Y:S04]  /*2de70*/  LDL.LU R19, [R1+0xbcc] ;  /* 0x000bcc0001137983 */ /* 0x000f280000300800 */
[----:B------:R-:W4:Y:S04]  /*2de80*/  LDL.64 R10, [R1+0x68] ;  /* 0x00006800010a7983 */ /* 0x000f280000100a00 */
[----:B---3--:R-:W-:Y:S04]  /*2de90*/  STL.64 [R1+0x2a60], R6 ;  /* 0x002a600601007387 */ /* 0x008fe80000100a00 */
[----:B--2---:R0:W-:Y:S04]  /*2dea0*/  STL.64 [R1+0x2a58], R4 ;  /* 0x002a580401007387 */ /* 0x0041e80000100a00 */
[----:B0-----:R-:W2:Y:S04]  /*2deb0*/  LDL.LU R4, [R1+0xb50] ;  /* 0x000b500001047983 */ /* 0x001ea80000300800 */
[----:B------:R-:W2:Y:S04]  /*2dec0*/  LDL.LU R5, [R1+0xb54] ;  /* 0x000b540001057983 */ /* 0x000ea80000300800 */
[----:B------:R-:W3:Y:S04]  /*2ded0*/  LDL.LU R6, [R1+0xb58] ;  /* 0x000b580001067983 */ /* 0x000ee80000300800 */
[----:B------:R-:W3:Y:S04]  /*2dee0*/  LDL.LU R7, [R1+0xb5c] ;  /* 0x000b5c0001077983 */ /* 0x000ee80000300800 */
[----:B------:R-:W2:Y:S04]  /*2def0*/  LDL.LU R12, [R1+0xb90] ;  /* 0x000b9000010c7983 */ /* 0x000ea80000300800 */
[----:B------:R-:W2:Y:S04]  /*2df00*/  LDL.LU R13, [R1+0xb94] ;  /* 0x000b9400010d7983 */ /* 0x000ea80000300800 */
[----:B------:R-:W2:Y:S04]  /*2df10*/  LDL.LU R14, [R1+0xb98] ;  /* 0x000b9800010e7983 */ /* 0x000ea80000300800 */
[----:B------:R-:W2:Y:S04]  /*2df20*/  LDL.LU R15, [R1+0xb9c] ;  /* 0x000b9c00010f7983 */ /* 0x000ea80000300800 */
[----:B------:R-:W3:Y:S04]  /*2df30*/  LDL.LU R24, [R1+0xbb0] ;  /* 0x000bb00001187983 */ /* 0x000ee80000300800 */
[----:B------:R-:W3:Y:S04]  /*2df40*/  LDL.LU R25, [R1+0xbb4] ;  /* 0x000bb40001197983 */ /* 0x000ee80000300800 */
[----:B------:R-:W3:Y:S04]  /*2df50*/  LDL.LU R26, [R1+0xbb8] ;  /* 0x000bb800011a7983 */ /* 0x000ee80000300800 */
[----:B------:R-:W3:Y:S04]  /*2df60*/  LDL.LU R27, [R1+0xbbc] ;  /* 0x000bbc00011b7983 */ /* 0x000ee80000300800 */
[----:B--2---:R0:W-:Y:S04]  /*2df70*/  STL.64 [R1+0x2ac8], R14 ;  /* 0x002ac80e01007387 */ /* 0x0041e80000100a00 */
[----:B------:R-:W-:Y:S04]  /*2df80*/  STL.64 [R1+0x2ac0], R12 ;  /* 0x002ac00c01007387 */ /* 0x000fe80000100a00 */
[----:B0-----:R-:W2:Y:S04]  /*2df90*/  LDL.64 R14, [R1+0x48] ;  /* 0x00004800010e7983 */ /* 0x001ea80000100a00 */
[----:B--2---:R0:W-:Y:S04]  /*2dfa0*/  STL.64 [R1+0x2ad8], R14 ;  /* 0x002ad80e01007387 */ /* 0x0041e80000100a00 */
[----:B0-----:R-:W2:Y:S04]  /*2dfb0*/  LDL.64 R14, [R1+0x58] ;  /* 0x00005800010e7983 */ /* 0x001ea80000100a00 */
[----:B---3--:R0:W-:Y:S04]  /*2dfc0*/  STL.64 [R1+0x2a70], R6 ;  /* 0x002a700601007387 */ /* 0x0081e80000100a00 */
[----:B------:R-:W-:Y:S04]  /*2dfd0*/  STL.64 [R1+0x2a68], R4 ;  /* 0x002a680401007387 */ /* 0x000fe80000100a00 */
[----:B0-----:R-:W3:Y:S04]  /*2dfe0*/  LDL.64 R6, [R1+0x8] ;  /* 0x0000080001067983 */ /* 0x001ee80000100a00 */
[----:B---3--:R0:W-:Y:S04]  /*2dff0*/  STL.64 [R1+0x2a88], R6 ;  /* 0x002a880601007387 */ /* 0x0081e80000100a00 */
[----:B0-----:R-:W3:Y:S04]  /*2e000*/  LDL.64 R6, [R1+0x18] ;  /* 0x0000180001067983 */ /* 0x001ee80000100a00 */
[----:B---3--:R0:W-:Y:S04]  /*2e010*/  STL.64 [R1+0x2a98], R6 ;  /* 0x002a980601007387 */ /* 0x0081e80000100a00 */
[----:B0-----:R-:W3:Y:S01]  /*2e020*/  LDL.64 R6, [R1+0x28] ;  /* 0x0000280001067983 */ /* 0x001ee20000100a00 */
[----:B----4-:R-:W-:Y:S03]  /*2e030*/  HMMA.16816.F32.BF16 R16, R20, R10, R16 ;  /* 0x0000000a1410723c */ /* 0x010fe60000041810 */
[----:B---3--:R0:W-:Y:S04]  /*2e040*/  STL.64 [R1+0x2ab0], R6 ;  /* 0x002ab00601007387 */ /* 0x0081e80000100a00 */
[----:B0-----:R-:W3:Y:S04]  /*2e050*/  LDL.64 R6, [R1+0x38] ;  /* 0x0000380001067983 */ /* 0x001ee80000100a00 */
[----:B---3--:R0:W-:Y:S04]  /*2e060*/  STL.64 [R1+0x2ad0], R6 ;  /* 0x002ad00601007387 */ /* 0x0081e80000100a00 */
[----:B------:R-:W3:Y:S04]  /*2e070*/  LDL.LU R4, [R1+0xba0] ;  /* 0x000ba00001047983 */ /* 0x000ee80000300800 */
[----:B------:R-:W3:Y:S04]  /*2e080*/  LDL.LU R5, [R1+0xba4] ;  /* 0x000ba40001057983 */ /* 0x000ee80000300800 */
[----:B0-----:R-:W3:Y:S04]  /*2e090*/  LDL.LU R6, [R1+0xba8] ;  /* 0x000ba80001067983 */ /* 0x001ee80000300800 */
[----:B------:R-:W3:Y:S04]  /*2e0a0*/  LDL.LU R7, [R1+0xbac] ;  /* 0x000bac0001077983 */ /* 0x000ee80000300800 */
[----:B------:R-:W-:Y:S04]  /*2e0b0*/  STL.64 [R1+0xbc0], R16 ;  /* 0x000bc01001007387 */ /* 0x000fe80000100a00 */
[----:B------:R0:W-:Y:S04]  /*2e0c0*/  STL.64 [R1+0xbc8], R18 ;  /* 0x000bc81201007387 */ /* 0x0001e80000100a00 */
[----:B0-----:R-:W4:Y:S04]  /*2e0d0*/  LDL.LU.64 R18, [R1+0x2ae8] ;  /* 0x002ae80001127983 */ /* 0x001f280000300a00 */
[----:B------:R-:W3:Y:S01]  /*2e0e0*/  LDL.LU R8, [R1+0x2ae0] ;  /* 0x002ae00001087983 */ /* 0x000ee20000300800 */
[----:B------:R-:W-:-:S02]  /*2e0f0*/  IMAD.MOV.U32 R9, RZ, RZ, R11 ;  /* 0x000000ffff097224 */ /* 0x000fc400078e000b */
[----:B------:R-:W-:Y:S01]  /*2e100*/  IMAD.MOV.U32 R16, RZ, RZ, R10 ;  /* 0x000000ffff107224 */ /* 0x000fe200078e000a */
[----:B--2---:R-:W-:Y:S02]  /*2e110*/  HMMA.16816.F32.BF16 R24, R20, R14, R24 ;  /* 0x0000000e1418723c */ /* 0x004fe40000041818 */
[----:B---3--:R0:W-:Y:S04]  /*2e120*/  STL.64 [R1+0x2a90], R8 ;  /* 0x002a900801007387 */ /* 0x0081e80000100a00 */
        /* <DEDUP_REMOVED lines=12> */
[----:B------:R-:W-:Y:S01]  /*2e1f0*/  STL.64 [R1+0xbb8], R26 ;  /* 0x000bb81a01007387 */ /* 0x000fe20000100a00 */
[----:B0-----:R-:W-:-:S03]  /*2e200*/  IMAD.MOV.U32 R24, RZ, RZ, R14 ;  /* 0x000000ffff187224 */ /* 0x001fc600078e000e */
[----:B------:R-:W3:Y:S04]  /*2e210*/  LDL.LU.64 R14, [R1+0x2ad8] ;  /* 0x002ad800010e7983 */ /* 0x000ee80000300a00 */
[----:B----4-:R-:W-:Y:S04]  /*2e220*/  STL.64 [R1+0x2a80], R18 ;  /* 0x002a801201007387 */ /* 0x010fe80000100a00 */
[----:B------:R0:W-:Y:S04]  /*2e230*/  STL.64 [R1+0x2a78], R16 ;  /* 0x002a781001007387 */ /* 0x0001e80000100a00 */
[----:B0-----:R-:W4:Y:S04]  /*2e240*/  LDL.LU R16, [R1+0xb60] ;  /* 0x000b600001107983 */ /* 0x001f280000300800 */
[----:B------:R-:W4:Y:S04]  /*2e250*/  LDL.LU R17, [R1+0xb64] ;  /* 0x000b640001117983 */ /* 0x000f280000300800 */
[----:B------:R-:W4:Y:S04]  /*2e260*/  LDL.LU R18, [R1+0xb68] ;  /* 0x000b680001127983 */ /* 0x000f280000300800 */
[----:B------:R-:W4:Y:S01]  /*2e270*/  LDL.LU R19, [R1+0xb6c] ;  /* 0x000b6c0001137983 */ /* 0x000f220000300800 */
        /* <DEDUP_REMOVED lines=12> */
[----:B------:R1:W-:Y:S01]  /*2e340*/  STL.64 [R1+0xb98], R14 ;  /* 0x000b980e01007387 */ /* 0x0003e20000100a00 */
[----:B0-----:R-:W-:-:S03]  /*2e350*/  IMAD.MOV.U32 R13, RZ, RZ, R6 ;  /* 0x000000ffff0d7224 */ /* 0x001fc600078e0006 */
[----:B-1----:R-:W3:Y:S01]  /*2e360*/  LDL.LU R14, [R1+0x2ab8] ;  /* 0x002ab800010e7983 */ /* 0x002ee20000300800 */
        /* <DEDUP_REMOVED lines=11> */
[----:B--2---:R-:W-:-:S15]  /*2e420*/  HMMA.16816.F32.BF16 R8, R20, R6, R8 ;  /* 0x000000061408723c */ /* 0x004fde0000041808 */
[----:B------:R-:W-:-:S04]  /*2e430*/  NOP ;  /* 0x0000000000007918 */ /* 0x000fc80000000000 */
[----:B------:R0:W-:Y:S04]  /*2e440*/  STL.64 [R1+0xb70], R8 ;  /* 0x000b700801007387 */ /* 0x0001e80000100a00 */
[----:B------:R1:W-:Y:S04]  /*2e450*/  STL.64 [R1+0xb78], R10 ;  /* 0x000b780a01007387 */ /* 0x0003e80000100a00 */
[----:B0-----:R-:W2:Y:S01]  /*2e460*/  LDL.LU.64 R8, [R1+0x2a90] ;  /* 0x002a900001087983 */ /* 0x001ea20000300a00 */
[----:B-1----:R-:W-:Y:S02]  /*2e470*/  IMAD.MOV.U32 R10, RZ, RZ, R6 ;  /* 0x000000ffff0a7224 */ /* 0x002fe400078e0006 */
[----:B------:R-:W-:-:S02]  /*2e480*/  IMAD.MOV.U32 R11, RZ, RZ, R7 ;  /* 0x000000ffff0b7224 */ /* 0x000fc400078e0007 */
        /* <DEDUP_REMOVED lines=8> */
[----:B------:R-:W2:Y:S04]  /*2e510*/  LDL.LU.64 R16, [R1+0x2a78] ;  /* 0x002a780001107983 */ /* 0x000ea80000300a00 */
[----:B------:R-:W4:Y:S04]  /*2e520*/  LDL.LU.64 R6, [R1+0x2a70] ;  /* 0x002a700001067983 */ /* 0x000f280000300a00 */
[----:B------:R-:W4:Y:S02]  /*2e530*/  LDL.LU.64 R4, [R1+0x2a68] ;  /* 0x002a680001047983 */ /* 0x000f240000300a00 */
[----:B----4-:R-:W-:-:S15]  /*2e540*/  HMMA.16816.F32.BF16 R4, R20, R18, R4 ;  /* 0x000000121404723c */ /* 0x010fde0000041804 */
[----:B------:R-:W-:-:S04]  /*2e550*/  NOP ;  /* 0x0000000000007918 */ /* 0x000fc80000000000 */
[----:B------:R-:W-:Y:S04]  /*2e560*/  STL.64 [R1+0xb50], R4 ;  /* 0x000b500401007387 */ /* 0x000fe80000100a00 */
[----:B------:R0:W-:Y:S04]  /*2e570*/  STL.64 [R1+0xb58], R6 ;  /* 0x000b580601007387 */ /* 0x0001e80000100a00 */
[----:B0-----:R-:W3:Y:S04]  /*2e580*/  LDL.LU.64 R6, [R1+0x2a60] ;  /* 0x002a600001067983 */ /* 0x001ee80000300a00 */
[----:B------:R-:W3:Y:S04]  /*2e590*/  LDL.LU.64 R4, [R1+0x2a58] ;  /* 0x002a580001047983 */ /* 0x000ee80000300a00 */
[----:B------:R0:W-:Y:S02]  /*2e5a0*/  STL.64 [R1+0x2908], R18 ;  /* 0x0029081201007387 */ /* 0x0001e40000100a00 */
[----:B0-----:R-:W-:-:S02]  /*2e5b0*/  IMAD.MOV.U32 R18, RZ, RZ, R15 ;  /* 0x000000ffff127224 */ /* 0x001fc400078e000f */
[----:B------:R-:W3:Y:S01]  /*2e5c0*/  LDL.LU R15, [R1+0x2a54] ;  /* 0x002a5400010f7983 */ /* 0x000ee20000300800 */
[----:B------:R-:W-:-:S03]  /*2e5d0*/  IMAD.MOV.U32 R19, RZ, RZ, R2 ;  /* 0x000000ffff137224 */ /* 0x000fc600078e0002 */
[----:B------:R-:W4:Y:S04]  /*2e5e0*/  LDL.LU R2, [R1+0x2a50] ;  /* 0x002a500001027983 */ /* 0x000f280000300800 */
[----:B------:R0:W-:Y:S02]  /*2e5f0*/  STL.64 [R1+0x2918], R18 ;  /* 0x0029181201007387 */ /* 0x0001e40000100a00 */
[----:B0-----:R-:W-:Y:S02]  /*2e600*/  IMAD.MOV.U32 R18, RZ, RZ, R10 ;  /* 0x000000ffff127224 */ /* 0x001fe400078e000a */
[----:B------:R-:W-:Y:S01]  /*2e610*/  IMAD.MOV.U32 R19, RZ, RZ, R11 ;  /* 0x000000ffff137224 */ /* 0x000fe200078e000b */
[----:B------:R-:W2:Y:S04]  /*2e620*/  LDL.LU R10, [R1+0x2a4c] ;  /* 0x002a4c00010a7983 */ /* 0x000ea80000300800 */
[----:B------:R-:W2:Y:S04]  /*2e630*/  LDL.LU R11, [R1+0x2a48] ;  /* 0x002a4800010b7983 */ /* 0x000ea80000300800 */
[----:B------:R0:W-:Y:S02]  /*2e640*/  STL.64 [R1+0x2930], R18 ;  /* 0x0029301201007387 */ /* 0x0001e40000100a00 */
[----:B0-----:R-:W-:-:S02]  /*2e650*/  IMAD.MOV.U32 R18, RZ, RZ, R29 ;  /* 0x000000ffff127224 */ /* 0x001fc400078e001d */
[----:B------:R-:W-:-:S05]  /*2e660*/  IMAD.MOV.U32 R19, RZ, RZ, R27 ;  /* 0x000000ffff137224 */ /* 0x000fca00078e001b */
[----:B------:R0:W-:Y:S02]  /*2e670*/  STL.64 [R1+0x2948], R18 ;  /* 0x0029481201007387 */ /* 0x0001e40000100a00 */
[----:B0-----:R-:W-:Y:S02]  /*2e680*/  IMAD.MOV.U32 R18, RZ, RZ, R13 ;  /* 0x000000ffff127224 */ /* 0x001fe400078e000d */
[----:B------:R-:W-:Y:S01]  /*2e690*/  IMAD.MOV.U32 R19, RZ, RZ, R12 ;  /* 0x000000ffff137224 */ /* 0x000fe200078e000c */
[----:B---3--:R-:W-:-:S15]  /*2e6a0*/  HMMA.16816.F32.BF16 R4, R20, R14, R4 ;  /* 0x0000000e1404723c */ /* 0x008fde0000041804 */
[----:B------:R-:W-:-:S04]  /*2e6b0*/  NOP ;  /* 0x0000000000007918 */ /* 0x000fc80000000000 */
[----:B------:R-:W-:Y:S04]  /*2e6c0*/  STL.64 [R1+0xb40], R4 ;  /* 0x000b400401007387 */ /* 0x000fe80000100a00 */
[----:B------:R0:W-:Y:S04]  /*2e6d0*/  STL.64 [R1+0xb48], R6 ;  /* 0x000b480601007387 */ /* 0x0001e80000100a00 */
[----:B0-----:R-:W3:Y:S04]  /*2e6e0*/  LDL.LU.64 R6, [R1+0x2a40] ;  /* 0x002a400001067983 */ /* 0x001ee80000300a00 */
[----:B------:R-:W2:Y:S04]  /*2e6f0*/  LDL.LU.64 R4, [R1+0x2a38] ;  /* 0x002a380001047983 */ /* 0x000ea80000300a00 */
[----:B------:R-:W-:Y:S04]  /*2e700*/  STL.64 [R1+0x2960], R18 ;  /* 0x0029601201007387 */ /* 0x000fe80000100a00 */
[----:B------:R0:W-:Y:S04]  /*2e710*/  STL.64 [R1+0x2910], R14 ;  /* 0x0029100e01007387 */ /* 0x0001e80000100a00 */
[----:B------:R-:W2:Y:S04]  /*2e720*/  LDL.LU R12, [R1+0x410] ;  /* 0x00041000010c7983 */ /* 0x000ea80000300800 */
[----:B------:R-:W2:Y:S04]  /*2e730*/  LDL.LU R13, [R1+0x414] ;  /* 0x00041400010d7983 */ /* 0x000ea80000300800 */
[----:B0-----:R-:W2:Y:S04]  /*2e740*/  LDL.LU R14, [R1+0x418] ;  /* 0x00041800010e7983 */ /* 0x001ea80000300800 */
[----:B------:R-:W2:Y:S01]  /*2e750*/  LDL.LU R15, [R1+0x41c] ;  /* 0x00041c00010f7983 */ /* 0x000ea20000300800 */
[----:B------:R-:W-:-:S02]  /*2e760*/  IMAD.MOV.U32 R18, RZ, RZ, R26 ;  /* 0x000000ffff127224 */ /* 0x000fc400078e001a */
[----:B------:R-:W-:-:S05]  /*2e770*/  IMAD.MOV.U32 R19, RZ, RZ, R25 ;  /* 0x000000ffff137224 */ /* 0x000fca00078e0019 */
[----:B------:R-:W-:Y:S04]  /*2e780*/  STL.64 [R1+0x2978], R18 ;  /* 0x0029781201007387 */ /* 0x000fe80000100a00 */
[----:B--2---:R-:W-:Y:S04]  /*2e790*/  STL.64 [R1+0x2928], R14 ;  /* 0x0029280e01007387 */ /* 0x004fe80000100a00 */
[----:B------:R0:W-:Y:S04]  /*2e7a0*/  STL.64 [R1+0x2920], R12 ;  /* 0x0029200c01007387 */ /* 0x0001e80000100a00 */
[----:B0-----:R-:W2:Y:S04]  /*2e7b0*/  LDL.LU R12, [R1+0x420] ;  /* 0x00042000010c7983 */ /* 0x001ea80000300800 */
[----:B------:R-:W2:Y:S04]  /*2e7c0*/  LDL.LU R13, [R1+0x424] ;  /* 0x00042400010d7983 */ /* 0x000ea80000300800 */
[----:B------:R-:W2:Y:S04]  /*2e7d0*/  LDL.LU R14, [R1+0x428] ;  /* 0x00042800010e7983 */ /* 0x000ea80000300800 */
        /* <DEDUP_REMOVED lines=20> */
[----:B---3--:R-:W-:-:S05]  /*2e920*/  IMAD.MOV.U32 R19, RZ, RZ, R7 ;  /* 0x000000ffff137224 */ /* 0x008fca00078e0007 */
[----:B------:R0:W-:Y:S02]  /*2e930*/  STL.64 [R1+0x29c0], R18 ;  /* 0x0029c01201007387 */ /* 0x0001e40000100a00 */
[----:B0-----:R-:W-:Y:S02]  /*2e940*/  IMAD.MOV.U32 R18, RZ, RZ, R6 ;  /* 0x000000ffff127224 */ /* 0x001fe400078e0006 */
[----:B------:R-:W-:-:S05]  /*2e950*/  IMAD.MOV.U32 R19, RZ, RZ, R5 ;  /* 0x000000ffff137224 */ /* 0x000fca00078e0005 */
[----:B------:R-:W-:Y:S04]  /*2e960*/  STL.64 [R1+0x29d8], R18 ;  /* 0x0029d81201007387 */ /* 0x000fe80000100a00 */
[----:B--2---:R-:W-:Y:S04]  /*2e970*/  STL.64 [R1+0x2970], R14 ;  /* 0x0029700e01007387 */ /* 0x004fe80000100a00 */
[----:B------:R0:W-:Y:S04]  /*2e980*/  STL.64 [R1+0x2968], R12 ;  /* 0x0029680c01007387 */ /* 0x0001e80000100a00 */
[----:B0-----:R-:W2:Y:S04]  /*2e990*/  LDL.LU R12, [R1+0x450] ;  /* 0x00045000010c7983 */ /* 0x001ea80000300800 */
[----:B------:R-:W2:Y:S04]  /*2e9a0*/  LDL.LU R13, [R1+0x454] ;  /* 0x00045400010d7983 */ /* 0x000ea80000300800 */
[----:B------:R-:W3:Y:S04]  /*2e9b0*/  LDL.LU R14, [R1+0x458] ;  /* 0x00045800010e7983 */ /* 0x000ee80000300800 */
[----:B------:R-:W3:Y:S01]  /*2e9c0*/  LDL.LU R15, [R1+0x45c] ;  /* 0x00045c00010f7983 */ /* 0x000ee20000300800 */
[----:B------:R-:W-:-:S02]  /*2e9d0*/  IMAD.MOV.U32 R18, RZ, RZ, R4 ;  /* 0x000000ffff127224 */ /* 0x000fc400078e0004 */
[----:B------:R-:W-:-:S05]  /*2e9e0*/  IMAD.MOV.U32 R19, RZ, RZ, R3 ;  /* 0x000000ffff137224 */ /* 0x000fca00078e0003 */
[----:B------:R-:W-:Y:S04]  /*2e9f0*/  STL.64 [R1+0x29f0], R18 ;  /* 0x0029f01201007387 */ /* 0x000fe80000100a00 */
[----:B---3--:R-:W-:Y:S04]  /*2ea00*/  STL.64 [R1+0x2988], R14 ;  /* 0x0029880e01007387 */ /* 0x008fe80000100a00 */
[----:B--2---:R0:W-:Y:S04]  /*2ea10*/  STL.64 [R1+0x2980], R12 ;  /* 0x0029800c01007387 */ /* 0x0041e80000100a00 */
[----:B0-----:R-:W2:Y:S04]  /*2ea20*/  LDL.LU R12, [R1+0x460] ;  /* 0x00046000010c7983 */ /* 0x001ea80000300800 */
[----:B------:R-:W2:Y:S04]  /*2ea30*/  LDL.LU R13, [R1+0x464] ;  /* 0x00046400010d7983 */ /* 0x000ea80000300800 */
[----:B------:R-:W3:Y:S04]  /*2ea40*/  LDL.LU R14, [R1+0x468] ;  /* 0x00046800010e7983 */ /* 0x000ee80000300800 */
[----:B------:R-:W3:Y:S01]  /*2ea50*/  LDL.LU R15, [R1+0x46c] ;  /* 0x00046c00010f7983 */ /* 0x000ee20000300800 */
[----:B----4-:R-:W-:-:S02]  /*2ea60*/  IMAD.MOV.U32 R18, RZ, RZ, R2 ;  /* 0x000000ffff127224 */ /* 0x010fc400078e0002 */
[----:B------:R-:W-:-:S05]  /*2ea70*/  IMAD.MOV.U32 R19, RZ, RZ, R0 ;  /* 0x000000ffff137224 */ /* 0x000fca00078e0000 */
[----:B------:R-:W-:Y:S04]  /*2ea80*/  STL.64 [R1+0x2a08], R18 ;  /* 0x002a081201007387 */ /* 0x000fe80000100a00 */
[----:B---3--:R-:W-:Y:S04]  /*2ea90*/  STL.64 [R1+0x29a0], R14 ;  /* 0x0029a00e01007387 */ /* 0x008fe80000100a00 */
[----:B--2---:R0:W-:Y:S04]  /*2eaa0*/  STL.64 [R1+0x2998], R12 ;  /* 0x0029980c01007387 */ /* 0x0041e80000100a00 */
        /* <DEDUP_REMOVED lines=30> */
[----:B------:R-:W3:Y:S01]  /*2ec90*/  LDL.LU R15, [R1+0x4ac] ;  /* 0x0004ac00010f7983 */ /* 0x000ee20000300800 */
[C---:B----4-:R-:W-:Y:S03]  /*2eca0*/  HMMA.16816.F32.BF16 R4, R20.reuse, R10, R4 ;  /* 0x0000000a1404723c */ /* 0x050fe60000041804 */
        /* <DEDUP_REMOVED lines=10> */
[----:B------:R-:W2:Y:S04]  /*2ed50*/  LDL.LU R14, [R1+0x1008] ;  /* 0x00100800010e7983 */ /* 0x000ea80000300800 */
[----:B------:R-:W2:Y:S04]  /*2ed60*/  LDL.LU R15, [R1+0x100c] ;  /* 0x00100c00010f7983 */ /* 0x000ea80000300800 */
[----:B------:R-:W-:Y:S04]  /*2ed70*/  STL.64 [R1+0xb30], R4 ;  /* 0x000b300401007387 */ /* 0x000fe80000100a00 */
[----:B------:R0:W-:Y:S04]  /*2ed80*/  STL.64 [R1+0xb38], R6 ;  /* 0x000b380601007387 */ /* 0x0001e80000100a00 */
[----:B0-----:R-:W3:Y:S02]  /*2ed90*/  LDL.LU.64 R6, [R1+0x2a30] ;  /* 0x002a300001067983 */ /* 0x001ee40000300a00 */
[----:B---3--:R-:W-:Y:S02]  /*2eda0*/  HMMA.16816.F32.BF16 R20, R20, R6, R24 ;  /* 0x000000061414723c */ /* 0x008fe40000041818 */
[----:B------:R-:W2:Y:S04]  /*2edb0*/  LDL.LU.64 R26, [R1+0x2a28] ;  /* 0x002a2800011a7983 */ /* 0x000ea80000300a00 */
[----:B------:R-:W2:Y:S01]  /*2edc0*/  LDL.LU.64 R24, [R1+0x2a20] ;  /* 0x002a200001187983 */ /* 0x000ea20000300a00 */
[----:B------:R-:W-:-:S02]  /*2edd0*/  IMAD.MOV.U32 R2, RZ, RZ, R18 ;  /* 0x000000ffff027224 */ /* 0x000fc400078e0012 */
[----:B------:R-:W-:-:S10]  /*2ede0*/  IMAD.MOV.U32 R0, RZ, RZ, R19 ;  /* 0x000000ffff007224 */ /* 0x000fd400078e0013 */
[----:B------:R0:W-:Y:S04]  /*2edf0*/  STL.64 [R1+0x4f0], R20 ;  /* 0x0004f01401007387 */ /* 0x0001e80000100a00 */
[----:B------:R1:W-:Y:S04]  /*2ee00*/  STL.64 [R1+0x4f8], R22 ;  /* 0x0004f81601007387 */ /* 0x0003e80000100a00 */
[----:B0-----:R-:W3:Y:S04]  /*2ee10*/  LDL.LU R20, [R1+0x400] ;  /* 0x0004000001147983 */ /* 0x001ee80000300800 */
[----:B------:R-:W3:Y:S04]  /*2ee20*/  LDL.LU R21, [R1+0x404] ;  /* 0x0004040001157983 */ /* 0x000ee80000300800 */
[----:B-1----:R-:W3:Y:S04]  /*2ee30*/  LDL.LU R22, [R1+0x408] ;  /* 0x0004080001167983 */ /* 0x002ee80000300800 */
[----:B------:R-:W3:Y:S01]  /*2ee40*/  LDL.LU R23, [R1+0x40c] ;  /* 0x00040c0001177983 */ /* 0x000ee20000300800 */
        /* <DEDUP_REMOVED lines=68> */
[----:B------:R-:W2:-:S15]  /*2f290*/  LDL.LU.64 R14, [R1+0x2910] ;  /* 0x00291000010e7983 */ /* 0x000e9e0000300a00 */
[----:B------:R-:W-:Y:S02]  /*2f2a0*/  NOP ;  /* 0x0000000000007918 */ /* 0x000fe40000000000 */
[----:B------:R-:W-:Y:S04]  /*2f2b0*/  STL.64 [R1+0x410], R16 ;  /* 0x0004101001007387 */ /* 0x000fe80000100a00 */
[----:B------:R0:W-:Y:S04]  /*2f2c0*/  STL.64 [R1+0x418], R18 ;  /* 0x0004181201007387 */ /* 0x0001e80000100a00 */
[----:B0-----:R-:W3:Y:S02]  /*2f2d0*/  LDL.LU.64 R18, [R1+0x2908] ;  /* 0x0029080001127983 */ /* 0x001ee40000300a00 */
[----:B---3--:R-:W-:-:S15]  /*2f2e0*/  HMMA.16816.F32.BF16 R20, R24, R18, R20 ;  /* 0x000000121814723c */ /* 0x008fde0000041814 */
[----:B------:R-:W-:-:S04]  /*2f2f0*/  NOP ;  /* 0x0000000000007918 */ /* 0x000fc80000000000 */
[----:B------:R0:W-:Y:S04]  /*2f300*/  STL.64 [R1+0x400], R20 ;  /* 0x0004001401007387 */ /* 0x0001e80000100a00 */
[----:B------:R1:W-:Y:S04]  /*2f310*/  STL.64 [R1+0x408], R22 ;  /* 0x0004081601007387 */ /* 0x0003e80000100a00 */
[----:B0-----:R-:W3:Y:S04]  /*2f320*/  LDL.LU R20, [R1+0xf0] ;  /* 0x0000f00001147983 */ /* 0x001ee80000300800 */
[----:B------:R-:W3:Y:S04]  /*2f330*/  LDL.LU R21, [R1+0xf4] ;  /* 0x0000f40001157983 */ /* 0x000ee80000300800 */
[----:B-1----:R-:W3:Y:S04]  /*2f340*/  LDL.LU R22, [R1+0xf8] ;  /* 0x0000f80001167983 */ /* 0x002ee80000300800 */
[----:B------:R-:W3:Y:S04]  /*2f350*/  LDL.LU R23, [R1+0xfc] ;  /* 0x0000fc0001177983 */ /* 0x000ee80000300800 */
[----:B------:R0:W-:Y:S04]  /*2f360*/  STL.64 [R1+0x28a0], R18 ;  /* 0x0028a01201007387 */ /* 0x0001e80000100a00 */
[----:B0-----:R-:W4:Y:S04]  /*2f370*/  LDL.64 R18, [R1+0x78] ;  /* 0x0000780001127983 */ /* 0x001f280000100a00 */
[----:B----4-:R0:W-:Y:S04]  /*2f380*/  STL.64 [R1+0x28c8], R18 ;  /* 0x0028c81201007387 */ /* 0x0101e80000100a00 */
[----:B0-----:R-:W4:Y:S04]  /*2f390*/  LDL.64 R18, [R1+0x88] ;  /* 0x0000880001127983 */ /* 0x001f280000100a00 */
[----:B----4-:R0:W-:Y:S04]  /*2f3a0*/  STL.64 [R1+0x28d0], R18 ;  /* 0x0028d01201007387 */ /* 0x0101e80000100a00 */
[----:B0-----:R-:W4:Y:S04]  /*2f3b0*/  LDL.64 R18, [R1+0x98] ;  /* 0x0000980001127983 */ /* 0x001f280000100a00 */
[----:B----4-:R0:W-:Y:S04]  /*2f3c0*/  STL.64 [R1+0x28e8], R18 ;  /* 0x0028e81201007387 */ /* 0x0101e80000100a00 */
[----:B0-----:R-:W4:Y:S04]  /*2f3d0*/  LDL.64 R18, [R1+0xa8] ;  /* 0x0000a80001127983 */ /* 0x001f280000100a00 */
[----:B----4-:R0:W-:Y:S04]  /*2f3e0*/  STL.64 [R1+0x28f0], R18 ;  /* 0x0028f01201007387 */ /* 0x0101e80000100a00 */
[----:B------:R-:W2:Y:S04]  /*2f3f0*/  LDL.LU R16, [R1+0x3f0] ;  /* 0x0003f00001107983 */ /* 0x000ea80000300800 */
[----:B------:R-:W2:Y:S04]  /*2f400*/  LDL.LU R17, [R1+0x3f4] ;  /* 0x0003f40001117983 */ /* 0x000ea80000300800 */
[----:B0-----:R-:W2:Y:S04]  /*2f410*/  LDL.LU R18, [R1+0x3f8] ;  /* 0x0003f80001127983 */ /* 0x001ea80000300800 */
[----:B------:R-:W2:Y:S02]  /*2f420*/  LDL.LU R19, [R1+0x3fc] ;  /* 0x0003fc0001137983 */ /* 0x000ea40000300800 */
[----:B--2---:R-:W-:-:S15]  /*2f430*/  HMMA.16816.F32.BF16 R16, R24, R14, R16 ;  /* 0x0000000e1810723c */ /* 0x004fde0000041810 */
[----:B------:R-:W-:-:S04]  /*2f440*/  NOP ;  /* 0x0000000000007918 */ /* 0x000fc80000000000 */
[----:B------:R-:W-:Y:S04]  /*2f450*/  STL.64 [R1+0x3f0], R16 ;  /* 0x0003f01001007387 */ /* 0x000fe80000100a00 */
[----:B------:R-:W-:Y:S04]  /*2f460*/  STL.64 [R1+0x3f8], R18 ;  /* 0x0003f81201007387 */ /* 0x000fe80000100a00 */
[----:B------:R0:W-:Y:S04]  /*2f470*/  STL.64 [R1+0x2840], R14 ;  /* 0x0028400e01007387 */ /* 0x0001e80000100a00 */
[----:B------:R-:W2:Y:S04]  /*2f480*/  LDL.LU R12, [R1+0x3e0] ;  /* 0x0003e000010c7983 */ /* 0x000ea80000300800 */
[----:B------:R-:W2:Y:S04]  /*2f490*/  LDL.LU R13, [R1+0x3e4] ;  /* 0x0003e400010d7983 */ /* 0x000ea80000300800 */
[----:B0-----:R-:W2:Y:S04]  /*2f4a0*/  LDL.LU R14, [R1+0x3e8] ;  /* 0x0003e800010e7983 */ /* 0x001ea80000300800 */
[----:B------:R-:W2:Y:S02]  /*2f4b0*/  LDL.LU R15, [R1+0x3ec] ;  /* 0x0003ec00010f7983 */ /* 0x000ea40000300800 */
[----:B--2---:R-:W-:-:S15]  /*2f4c0*/  HMMA.16816.F32.BF16 R12, R24, R10, R12 ;  /* 0x0000000a180c723c */ /* 0x004fde000004180c */
[----:B------:R-:W-:-:S04]  /*2f4d0*/  NOP ;  /* 0x0000000000007918 */ /* 0x000fc80000000000 */
[----:B------:R-:W-:Y:S04]  /*2f4e0*/  STL.64 [R1+0x3e0], R12 ;  /* 0x0003e00c01007387 */ /* 0x000fe80000100a00 */
[----:B------:R0:W-:Y:S04]  /*2f4f0*/  STL.64 [R1+0x3e8], R14 ;  /* 0x0003e80e01007387 */ /* 0x0001e80000100a00 */
[----:B0-----:R-:W2:Y:S04]  /*2f500*/  LDL.64 R14, [R1+0x68] ;  /* 0x00006800010e7983 */ /* 0x001ea80000100a00 */
[----:B--2---:R0:W-:Y:S04]  /*2f510*/  STL.64 [R1+0x28c0], R14 ;  /* 0x0028c00e01007387 */ /* 0x0041e80000100a00 */
[----:B------:R-:W2:Y:S04]  /*2f520*/  LDL.LU R12, [R1+0xe80] ;  /* 0x000e8000010c7983 */ /* 0x000ea80000300800 */
[----:B------:R-:W2:Y:S04]  /*2f530*/  LDL.LU R13, [R1+0xe84] ;  /* 0x000e8400010d7983 */ /* 0x000ea80000300800 */
[----:B0-----:R-:W4:Y:S04]  /*2f540*/  LDL.LU R14, [R1+0xe88] ;  /* 0x000e8800010e7983 */ /* 0x001f280000300800 */
[----:B------:R-:W4:Y:S04]  /*2f550*/  LDL.LU R15, [R1+0xe8c] ;  /* 0x000e8c00010f7983 */ /* 0x000f280000300800 */
[----:B----4-:R-:W-:Y:S04]  /*2f560*/  STL.64 [R1+0x28e0], R14 ;  /* 0x0028e00e01007387 */ /* 0x010fe80000100a00 */
[----:B--2---:R0:W-:Y:S04]  /*2f570*/  STL.64 [R1+0x28d8], R12 ;  /* 0x0028d80c01007387 */ /* 0x0041e80000100a00 */
[----:B0-----:R-:W2:Y:S04]  /*2f580*/  LDL.LU R12, [R1+0xea0] ;  /* 0x000ea000010c7983 */ /* 0x001ea80000300800 */
[----:B------:R-:W2:Y:S04]  /*2f590*/  LDL.LU R13, [R1+0xea4] ;  /* 0x000ea400010d7983 */ /* 0x000ea80000300800 */
[----:B------:R-:W4:Y:S04]  /*2f5a0*/  LDL.LU R14, [R1+0xea8] ;  /* 0x000ea800010e7983 */ /* 0x000f280000300800 */
[----:B------:R-:W4:Y:S01]  /*2f5b0*/  LDL.LU R15, [R1+0xeac] ;  /* 0x000eac00010f7983 */ /* 0x000f220000300800 */
[----:B---3--:R-:W-:Y:S03]  /*2f5c0*/  HMMA.16816.F32.BF16 R24, R24, R6, R20 ;  /* 0x000000061818723c */ /* 0x008fe60000041814 */
[----:B------:R-:W-:Y:S04]  /*2f5d0*/  LDSM.16.MT88.4 R20, [R28+UR6+0x2000] ;  /* 0x002000061c14783b */ /* 0x000fe80008004200 */
[----:B----4-:R-:W-:Y:S04]  /*2f5e0*/  STL.64 [R1+0x2900], R14 ;  /* 0x0029000e01007387 */ /* 0x010fe80000100a00 */
[----:B--2---:R0:W-:Y:S04]  /*2f5f0*/  STL.64 [R1+0x28f8], R12 ;  /* 0x0028f80c01007387 */ /* 0x0041e80000100a00 */
[----:B0-----:R-:W2:Y:S04]  /*2f600*/  LDL.LU R12, [R1+0x10a0] ;  /* 0x0010a000010c7983 */ /* 0x001ea80000300800 */
[----:B------:R-:W2:Y:S04]  /*2f610*/  LDL.LU R13, [R1+0x10a4] ;  /* 0x0010a400010d7983 */ /* 0x000ea80000300800 */
[----:B------:R-:W2:Y:S04]  /*2f620*/  LDL.LU R14, [R1+0x10a8] ;  /* 0x0010a800010e7983 */ /* 0x000ea80000300800 */
[----:B------:R-:W2:Y:S04]  /*2f630*/  LDL.LU R15, [R1+0x10ac] ;  /* 0x0010ac00010f7983 */ /* 0x000ea80000300800 */
[----:B------:R0:W-:Y:S04]  /*2f640*/  STL [R1+0x2804], R10 ;  /* 0x0028040a01007387 */ /* 0x0001e80000100800 */
[----:B------:R1:W-:Y:S04]  /*2f650*/  STL [R1+0x2800], R11 ;  /* 0x0028000b01007387 */ /* 0x0003e80000100800 */
[----:B------:R-:W3:Y:S04]  /*2f660*/  LDL.LU R8, [R1+0xfa0] ;  /* 0x000fa00001087983 */ /* 0x000ee80000300800 */
[----:B------:R-:W3:Y:S04]  /*2f670*/  LDL.LU R9, [R1+0xfa4] ;  /* 0x000fa40001097983 */ /* 0x000ee80000300800 */
[----:B0-----:R-:W3:Y:S04]  /*2f680*/  LDL.LU R10, [R1+0xfa8] ;  /* 0x000fa800010a7983 */ /* 0x001ee80000300800 */
[----:B-1----:R-:W3:Y:S04]  /*2f690*/  LDL.LU R11, [R1+0xfac] ;  /* 0x000fac00010b7983 */ /* 0x002ee80000300800 */
[----:B------:R-:W-:Y:S04]  /*2f6a0*/  STL.64 [R1+0xf0], R24 ;  /* 0x0000f01801007387 */ /* 0x000fe80000100a00 */
[----:B------:R-:W-:Y:S04]  /*2f6b0*/  STL.64 [R1+0xf8], R26 ;  /* 0x0000f81a01007387 */ /* 0x000fe80000100a00 */
[----:B------:R-:W0:Y:S01]  /*2f6c0*/  LDSM.16.MT88.4 R24, [R28+UR6+0x2080] ;  /* 0x002080061c18783b */ /* 0x000e220008004200 */
[----:B------:R-:W-:-:S02]  /*2f6d0*/  IMAD.MOV.U32 R18, RZ, RZ, R2 ;  /* 0x000000ffff127224 */ /* 0x000fc400078e0002 */
[----:B------:R-:W-:Y:S01]  /*2f6e0*/  IMAD.MOV.U32 R19, RZ, RZ, R0 ;  /* 0x000000ffff137224 */ /* 0x000fe200078e0000 */
[----:B------:R-:W-:Y:S04]  /*2f6f0*/  STL [R1+0x2808], R28 ;  /* 0x0028081c01007387 */ /* 0x000fe80000100800 */
[----:B0-----:R-:W-:Y:S04]  /*2f700*/  STL.64 [R1+0x27e8], R26 ;  /* 0x0027e81a01007387 */ /* 0x001fe80000100a00 */
[----:B------:R0:W-:Y:S04]  /*2f710*/  STL.64 [R1+0x27e0], R24 ;  /* 0x0027e01801007387 */ /* 0x0001e80000100a00 */
[----:B0-----:R-:W4:Y:S04]  /*2f720*/  LDL.LU R24, [R1+0xe90] ;  /* 0x000e900001187983 */ /* 0x001f280000300800 */
[----:B------:R-:W4:Y:S04]  /*2f730*/  LDL.LU R25, [R1+0xe94] ;  /* 0x000e940001197983 */ /* 0x000f280000300800 */
[----:B------:R-:W4:Y:S04]  /*2f740*/  LDL.LU R26, [R1+0xe98] ;  /* 0x000e9800011a7983 */ /* 0x000f280000300800 */
[----:B------:R-:W4:Y:S01]  /*2f750*/  LDL.LU R27, [R1+0xe9c] ;  /* 0x000e9c00011b7983 */ /* 0x000f220000300800 */
[----:B--2---:R-:W-:Y:S03]  /*2f760*/  HMMA.16816.F32.BF16 R16, R20, R18, R12 ;  /* 0x000000121410723c */ /* 0x004fe6000004180c */
[----:B------:R-:W2:Y:S04]  /*2f770*/  LDL.LU.64 R14, [R1+0x2900] ;  /* 0x00290000010e7983 */ /* 0x000ea80000300a00 */
[----:B------:R-:W2:-:S12]  /*2f780*/  LDL.LU.64 R12, [R1+0x28f8] ;  /* 0x0028f800010c7983 */ /* 0x000e980000300a00 */
[----:B------:R-:W-:Y:S04]  /*2f790*/  STL.64 [R1+0x10a0], R16 ;  /* 0x0010a01001007387 */ /* 0x000fe80000100a00 */
[----:B------:R0:W-:Y:S04]  /*2f7a0*/  STL.64 [R1+0x10a8], R18 ;  /* 0x0010a81201007387 */ /* 0x0001e80000100a00 */
[----:B0-----:R-:W3:Y:S02]  /*2f7b0*/  LDL.LU.64 R18, [R1+0x28f0] ;  /* 0x0028f00001127983 */ /* 0x001ee40000300a00 */
[----:B---3--:R-:W-:Y:S01]  /*2f7c0*/  HMMA.16816.F32.BF16 R8, R20, R18, R8 ;  /* 0x000000121408723c */ /* 0x008fe20000041808 */
[----:B------:R-:W-:-:S15]  /*2f7d0*/  IMAD.MOV.U32 R5, RZ, RZ, R19 ;  /* 0x000000ffff057224 */ /* 0x000fde00078e0013 */
[----:B------:R-:W-:-:S03]  /*2f7e0*/  NOP ;  /* 0x0000000000007918 */ /* 0x000fc60000000000 */
[----:B------:R0:W-:Y:S04]  /*2f7f0*/  STL.64 [R1+0xfa0], R8 ;  /* 0x000fa00801007387 */ /* 0x0001e80000100a00 */
[----:B------:R-:W-:Y:S01]  /*2f800*/  STL.64 [R1+0xfa8], R10 ;  /* 0x000fa80a01007387 */ /* 0x000fe20000100a00 */
[----:B0-----:R-:W-:-:S03]  /*2f810*/  IMAD.MOV.U32 R8, RZ, RZ, R18 ;  /* 0x000000ffff087224 */ /* 0x001fc600078e0012 */
        /* <DEDUP_REMOVED lines=9> */
[----:B------:R-:W4:Y:S02]  /*2f8b0*/  LDL.LU.64 R18, [R1+0x28d0] ;  /* 0x0028d00001127983 */ /* 0x000f240000300a00 */
[----:B----4-:R-:W-:Y:S01]  /*2f8c0*/  HMMA.16816.F32.BF16 R24, R20, R18, R24 ;  /* 0x000000121418723c */ /* 0x010fe20000041818 */
[----:B------:R-:W-:-:S15]  /*2f8d0*/  IMAD.MOV.U32 R9, RZ, RZ, R19 ;  /* 0x000000ffff097224 */ /* 0x000fde00078e0013 */
[----:B------:R-:W-:-:S03]  /*2f8e0*/  NOP ;  /* 0x0000000000007918 */ /* 0x000fc60000000000 */
[----:B------:R0:W-:Y:S04]  /*2f8f0*/  STL.64 [R1+0xe90], R24 ;  /* 0x000e901801007387 */ /* 0x0001e80000100a00 */
[----:B------:R-:W-:Y:S01]  /*2f900*/  STL.64 [R1+0xe98], R26 ;  /* 0x000e981a01007387 */ /* 0x000fe20000100a00 */
[----:B0-----:R-:W-:-:S03]  /*2f910*/  IMAD.MOV.U32 R24, RZ, RZ, R18 ;  /* 0x000000ffff187224 */ /* 0x001fc600078e0012 */
[----:B------:R-:W2:Y:S04]  /*2f920*/  LDL.LU.64 R18, [R1+0x28c8] ;  /* 0x0028c80001127983 */ /* 0x000ea80000300a00 */
[----:B------:R0:W-:Y:S04]  /*2f930*/  STL.64 [R1+0x2868], R8 ;  /* 0x0028680801007387 */ /* 0x0001e80000100a00 */
[----:B0-----:R-:W3:Y:S04]  /*2f940*/  LDL.LU R8, [R1+0xe70] ;  /* 0x000e700001087983 */ /* 0x001ee80000300800 */
[----:B------:R-:W3:Y:S04]  /*2f950*/  LDL.LU R9, [R1+0xe74] ;  /* 0x000e740001097983 */ /* 0x000ee80000300800 */
[----:B------:R-:W3:Y:S04]  /*2f960*/  LDL.LU R10, [R1+0xe78] ;  /* 0x000e7800010a7983 */ /* 0x000ee80000300800 */
[----:B------:R-:W3:Y:S01]  /*2f970*/  LDL.LU R11, [R1+0xe7c] ;  /* 0x000e7c00010b7983 */ /* 0x000ee20000300800 */
[----:B--2---:R-:W-:Y:S01]  /*2f980*/  HMMA.16816.F32.BF16 R12, R20, R18, R12 ;  /* 0x00000012140c723c */ /* 0x004fe2000004180c */
[----:B------:R-:W-:-:S02]  /*2f990*/  IMAD.MOV.U32 R26, RZ, RZ, R18 ;  /* 0x000000ffff1a7224 */ /* 0x000fc400078e0012 */
[----:B------:R-:W-:-:S15]  /*2f9a0*/  IMAD.MOV.U32 R25, RZ, RZ, R19 ;  /* 0x000000ffff197224 */ /* 0x000fde00078e0013 */
[----:B------:R-:W-:Y:S01]  /*2f9b0*/  NOP ;  /* 0x0000000000007918 */ /* 0x000fe20000000000 */
[----:B------:R-:W-:Y:S04]  /*2f9c0*/  STL.64 [R1+0xe80], R12 ;  /* 0x000e800c01007387 */ /* 0x000fe80000100a00 */
[----:B------:R0:W-:Y:S04]  /*2f9d0*/  STL.64 [R1+0xe88], R14 ;  /* 0x000e880e01007387 */ /* 0x0001e80000100a00 */
[----:B0-----:R-:W3:Y:S04]  /*2f9e0*/  LDL.LU.64 R14, [R1+0x28c0] ;  /* 0x0028c000010e7983 */ /* 0x001ee80000300a00 */
[----:B------:R-:W2:Y:S04]  /*2f9f0*/  LDL.LU R16, [R1+0xe50] ;  /* 0x000e500001107983 */ /* 0x000ea80000300800 */
[----:B------:R-:W2:Y:S04]  /*2fa00*/  LDL.LU R17, [R1+0xe54] ;  /* 0x000e540001117983 */ /* 0x000ea80000300800 */
[----:B------:R-:W4:Y:S04]  /*2fa10*/  LDL.LU R18, [R1+0xe58] ;  /* 0x000e580001127983 */ /* 0x000f280000300800 */
[----:B------:R-:W4:Y:S01]  /*2fa20*/  LDL.LU R19, [R1+0xe5c] ;  /* 0x000e5c0001137983 */ /* 0x000f220000300800 */
[----:B---3--:R-:W-:Y:S03]  /*2fa30*/  HMMA.16816.F32.BF16 R8, R20, R14, R8 ;  /* 0x0000000e1408723c */ /* 0x008fe60000041808 */
[----:B----4-:R0:W-:Y:S04]  /*2fa40*/  STL.64 [R1+0x28b0], R18 ;  /* 0x0028b01201007387 */ /* 0x0101e80000100a00 */
[----:B--2---:R-:W-:Y:S01]  /*2fa50*/  STL.64 [R1+0x28a8], R16 ;  /* 0x0028a81001007387 */ /* 0x004fe20000100a00 */
[----:B------:R-:W-:-:S02]  /*2fa60*/  IMAD.MOV.U32 R4, RZ, RZ, R14 ;  /* 0x000000ffff047224 */ /* 0x000fc400078e000e */
[----:B------:R-:W-:Y:S01]  /*2fa70*/  IMAD.MOV.U32 R3, RZ, RZ, R15 ;  /* 0x000000ffff037224 */ /* 0x000fe200078e000f */
[----:B0-----:R-:W2:Y:S04]  /*2fa80*/  LDL.64 R18, [R1+0x58] ;  /* 0x0000580001127983 */ /* 0x001ea80000100a00 */
[----:B------:R-:W-:Y:S04]  /*2fa90*/  STL [R1+0x2888], R26 ;  /* 0x0028881a01007387 */ /* 0x000fe80000100800 */
[----:B------:R-:W-:Y:S04]  /*2faa0*/  STL.64 [R1+0x2880], R24 ;  /* 0x0028801801007387 */ /* 0x000fe80000100a00 */
[----:B------:R0:W-:Y:S04]  /*2fab0*/  STL.64 [R1+0xe70], R8 ;  /* 0x000e700801007387 */ /* 0x0001e80000100a00 */
[----:B------:R1:W-:Y:S04]  /*2fac0*/  STL.64 [R1+0xe78], R10 ;  /* 0x000e780a01007387 */ /* 0x0003e80000100a00 */
[----:B------:R-:W3:Y:S04]  /*2fad0*/  LDL.LU R12, [R1+0xe10] ;  /* 0x000e1000010c7983 */ /* 0x000ee80000300800 */
[----:B------:R-:W3:Y:S04]  /*2fae0*/  LDL.LU R13, [R1+0xe14] ;  /* 0x000e1400010d7983 */ /* 0x000ee80000300800 */
[----:B------:R-:W4:Y:S04]  /*2faf0*/  LDL.LU R14, [R1+0xe18] ;  /* 0x000e1800010e7983 */ /* 0x000f280000300800 */
[----:B------:R-:W4:Y:S04]  /*2fb00*/  LDL.LU R15, [R1+0xe1c] ;  /* 0x000e1c00010f7983 */ /* 0x000f280000300800 */
[----:B0-----:R-:W2:Y:S04]  /*2fb10*/  LDL.LU R8, [R1+0xe30] ;  /* 0x000e300001087983 */ /* 0x001ea80000300800 */
[----:B------:R-:W2:Y:S04]  /*2fb20*/  LDL.LU R9, [R1+0xe34] ;  /* 0x000e340001097983 */ /* 0x000ea80000300800 */
[----:B-1----:R-:W2:Y:S04]  /*2fb30*/  LDL.LU R10, [R1+0xe38] ;  /* 0x000e3800010a7983 */ /* 0x002ea80000300800 */
[----:B------:R-:W2:Y:S04]  /*2fb40*/  LDL.LU R11, [R1+0xe3c] ;  /* 0x000e3c00010b7983 */ /* 0x000ea80000300800 */
[----:B------:R-:W2:Y:S04]  /*2fb50*/  LDL.LU R24, [R1+0xe40] ;  /* 0x000e400001187983 */ /* 0x000ea80000300800 */
[----:B------:R-:W2:Y:S04]  /*2fb60*/  LDL.LU R25, [R1+0xe44] ;  /* 0x000e440001197983 */ /* 0x000ea80000300800 */
[----:B------:R-:W2:Y:S04]  /*2fb70*/  LDL.LU R26, [R1+0xe48] ;  /* 0x000e4800011a7983 */ /* 0x000ea80000300800 */
[----:B------:R-:W2:Y:S04]  /*2fb80*/  LDL.LU R27, [R1+0xe4c] ;  /* 0x000e4c00011b7983 */ /* 0x000ea80000300800 */
[----:B--2---:R0:W-:Y:S04]  /*2fb90*/  STL.64 [R1+0x2898], R26 ;  /* 0x0028981a01007387 */ /* 0x0041e80000100a00 */
[----:B------:R1:W-:Y:S04]  /*2fba0*/  STL.64 [R1+0x2890], R24 ;  /* 0x0028901801007387 */ /* 0x0003e80000100a00 */
[----:B0-----:R-:W2:Y:S04]  /*2fbb0*/  LDL.64 R26, [R1+0x48] ;  /* 0x00004800011a7983 */ /* 0x001ea80000100a00 */
[----:B--2---:R0:W-:Y:S04]  /*2fbc0*/  STL.64 [R1+0x28b8], R26 ;  /* 0x0028b81a01007387 */ /* 0x0041e80000100a00 */
[----:B-1----:R-:W2:Y:S04]  /*2fbd0*/  LDL.LU R24, [R1+0xe60] ;  /* 0x000e600001187983 */ /* 0x002ea80000300800 */
[----:B------:R-:W2:Y:S04]  /*2fbe0*/  LDL.LU R25, [R1+0xe64] ;  /* 0x000e640001197983 */ /* 0x000ea80000300800 */
[----:B0-----:R-:W2:Y:S04]  /*2fbf0*/  LDL.LU R26, [R1+0xe68] ;  /* 0x000e6800011a7983 */ /* 0x001ea80000300800 */
[----:B------:R-:W2:Y:S04]  /*2fc00*/  LDL.LU R27, [R1+0xe6c] ;  /* 0x000e6c00011b7983 */ /* 0x000ea80000300800 */
[----:B------:R0:W-:Y:S04]  /*2fc10*/  STL.64 [R1+0x2878], R10 ;  /* 0x0028780a01007387 */ /* 0x0001e80000100a00 */
[----:B------:R-:W-:Y:S04]  /*2fc20*/  STL.64 [R1+0x2870], R8 ;  /* 0x0028700801007387 */ /* 0x000fe80000100a00 */
[----:B0-----:R-:W2:Y:S04]  /*2fc30*/  LDL.64 R10, [R1+0x38] ;  /* 0x00003800010a7983 */ /* 0x001ea80000100a00 */
[----:B----4-:R0:W-:Y:S04]  /*2fc40*/  STL.64 [R1+0x2850], R14 ;  /* 0x0028500e01007387 */ /* 0x0101e80000100a00 */
[----:B---3--:R-:W-:Y:S04]  /*2fc50*/  STL.64 [R1+0x2848], R12 ;  /* 0x0028480c01007387 */ /* 0x008fe80000100a00 */
[----:B0-----:R-:W3:Y:S01]  /*2fc60*/  LDL.64 R14, [R1+0x18] ;  /* 0x00001800010e7983 */ /* 0x001ee20000100a00 */
[----:B--2---:R-:W-:Y:S03]  /*2fc70*/  HMMA.16816.F32.BF16 R24, R20, R18, R24 ;  /* 0x000000121418723c */ /* 0x004fe60000041818 */
[----:B---3--:R0:W-:Y:S04]  /*2fc80*/  STL.64 [R1+0x2860], R14 ;  /* 0x0028600e01007387 */ /* 0x0081e80000100a00 */
[----:B0-----:R-:W2:Y:S04]  /*2fc90*/  LDL.64 R14, [R1+0x28] ;  /* 0x00002800010e7983 */ /* 0x001ea80000100a00 */
[----:B------:R-:W-:Y:S04]  /*2fca0*/  STL.64 [R1+0x27f8], R6 ;  /* 0x0027f80601007387 */ /* 0x000fe80000100a00 */
[----:B------:R0:W-:Y:S04]  /*2fcb0*/  STL [R1+0x27f0], R4 ;  /* 0x0027f00401007387 */ /* 0x0001e80000100800 */
[----:B------:R-:W-:Y:S04]  /*2fcc0*/  STL.64 [R1+0xe60], R24 ;  /* 0x000e601801007387 */ /* 0x000fe80000100a00 */
[----:B------:R1:W-:Y:S01]  /*2fcd0*/  STL.64 [R1+0xe68], R26 ;  /* 0x000e681a01007387 */ /* 0x0003e20000100a00 */
[----:B0-----:R-:W-:-:S02]  /*2fce0*/  IMAD.MOV.U32 R4, RZ, RZ, R19 ;  /* 0x000000ffff047224 */ /* 0x001fc400078e0013 */
[----:B------:R-:W-:Y:S01]  /*2fcf0*/  IMAD.MOV.U32 R6, RZ, RZ, R18 ;  /* 0x000000ffff067224 */ /* 0x000fe200078e0012 */
[----:B-1----:R-:W3:Y:S04]  /*2fd00*/  LDL.LU.64 R26, [R1+0x28b8] ;  /* 0x0028b800011a7983 */ /* 0x002ee80000300a00 */
        /* <DEDUP_REMOVED lines=8> */
[----:B-1----:R-:W3:Y:S04]  /*2fd90*/  LDL.LU.64 R18, [R1+0x28a0] ;  /* 0x0028a00001127983 */ /* 0x002ee80000300a00 */
[----:B------:R-:W4:Y:S04]  /*2fda0*/  LDL.LU.64 R26, [R1+0x2898] ;  /* 0x00289800011a7983 */ /* 0x000f280000300a00 */
[----:B------:R-:W4:Y:S04]  /*2fdb0*/  LDL.LU.64 R24, [R1+0x2890] ;  /* 0x0028900001187983 */ /* 0x000f280000300a00 */
[----:B------:R-:W-:Y:S04]  /*2fdc0*/  STL.64 [R1+0x2818], R6 ;  /* 0x0028180601007387 */ /* 0x000fe80000100a00 */
[----:B------:R0:W-:Y:S04]  /*2fdd0*/  STL.64 [R1+0x2810], R4 ;  /* 0x0028100401007387 */ /* 0x0001e80000100a00 */
[----:B0-----:R-:W2:Y:S04]  /*2fde0*/  LDL.LU R4, [R1+0xdf0] ;  /* 0x000df00001047983 */ /* 0x001ea80000300800 */
[----:B------:R-:W2:Y:S04]  /*2fdf0*/  LDL.LU R5, [R1+0xdf4] ;  /* 0x000df40001057983 */ /* 0x000ea80000300800 */
[----:B------:R-:W2:Y:S04]  /*2fe00*/  LDL.LU R6, [R1+0xdf8] ;  /* 0x000df80001067983 */ /* 0x000ea80000300800 */
[----:B------:R-:W2:Y:S04]  /*2fe10*/  LDL.LU R7, [R1+0xdfc] ;  /* 0x000dfc0001077983 */ /* 0x000ea80000300800 */
[----:B--2---:R-:W-:Y:S04]  /*2fe20*/  STL.64 [R1+0x2828], R6 ;  /* 0x0028280601007387 */ /* 0x004fe80000100a00 */
[----:B------:R0:W-:Y:S04]  /*2fe30*/  STL.64 [R1+0x2820], R4 ;  /* 0x0028200401007387 */ /* 0x0001e80000100a00 */
[----:B0-----:R-:W2:Y:S04]  /*2fe40*/  LDL.LU R4, [R1+0xe00] ;  /* 0x000e000001047983 */ /* 0x001ea80000300800 */
[----:B------:R-:W2:Y:S04]  /*2fe50*/  LDL.LU R5, [R1+0xe04] ;  /* 0x000e040001057983 */ /* 0x000ea80000300800 */
[----:B------:R-:W2:Y:S04]  /*2fe60*/  LDL.LU R6, [R1+0xe08] ;  /* 0x000e080001067983 */ /* 0x000ea80000300800 */
[----:B------:R-:W2:Y:S01]  /*2fe70*/  LDL.LU R7, [R1+0xe0c] ;  /* 0x000e0c0001077983 */ /* 0x000ea20000300800 */
[----:B----4-:R-:W-:Y:S03]  /*2fe80*/  HMMA.16816.F32.BF16 R24, R20, R10, R24 ;  /* 0x0000000a1418723c */ /* 0x010fe60000041818 */
[----:B--2---:R0:W-:Y:S04]  /*2fe90*/  STL.64 [R1+0x2838], R6 ;  /* 0x0028380601007387 */ /* 0x0041e80000100a00 */
[----:B------:R1:W-:Y:S04]  /*2fea0*/  STL.64 [R1+0x2830], R4 ;  /* 0x0028300401007387 */ /* 0x0003e80000100a00 */
[----:B0-----:R-:W2:Y:S01]  /*2feb0*/  LDL.64 R6, [R1+0x8] ;  /* 0x0000080001067983 */ /* 0x001ea20000100a00 */
[----:B------:R-:W-:-:S03]  /*2fec0*/  IMAD.MOV.U32 R17, RZ, RZ, R11 ;  /* 0x000000ffff117224 */ /* 0x000fc600078e000b */
[----:B--2---:R0:W-:Y:S04]  /*2fed0*/  STL.64 [R1+0x2858], R6 ;  /* 0x0028580601007387 */ /* 0x0041e80000100a00 */
[----:B-1----:R-:W2:Y:S04]  /*2fee0*/  LDL.LU R4, [R1+0xe20] ;  /* 0x000e200001047983 */ /* 0x002ea80000300800 */
[----:B------:R-:W2:Y:S04]  /*2fef0*/  LDL.LU R5, [R1+0xe24] ;  /* 0x000e240001057983 */ /* 0x000ea80000300800 */
[----:B0-----:R-:W2:Y:S04]  /*2ff00*/  LDL.LU R6, [R1+0xe28] ;  /* 0x000e280001067983 */ /* 0x001ea80000300800 */
[----:B------:R-:W2:Y:S04]  /*2ff10*/  LDL.LU R7, [R1+0xe2c] ;  /* 0x000e2c0001077983 */ /* 0x000ea80000300800 */
[----:B------:R-:W-:Y:S04]  /*2ff20*/  STL.64 [R1+0xe40], R24 ;  /* 0x000e401801007387 */ /* 0x000fe80000100a00 */
[----:B------:R0:W-:Y:S04]  /*2ff30*/  STL.64 [R1+0xe48], R26 ;  /* 0x000e481a01007387 */ /* 0x0001e80000100a00 */
[----:B0-----:R-:W4:Y:S04]  /*2ff40*/  LDL.LU R26, [R1+0x2888] ;  /* 0x00288800011a7983 */ /* 0x001f280000300800 */
[----:B------:R-:W2:Y:S01]  /*2ff50*/  LDL.LU.64 R24, [R1+0x2880] ;  /* 0x0028800001187983 */ /* 0x000ea20000300a00 */
[----:B------:R-:W-:-:S03]  /*2ff60*/  IMAD.MOV.U32 R27, RZ, RZ, R10 ;  /* 0x000000ffff1b7224 */ /* 0x000fc600078e000a */
[----:B------:R-:W2:Y:S04]  /*2ff70*/  LDL.LU.64 R10, [R1+0x2878] ;  /* 0x00287800010a7983 */ /* 0x000ea80000300a00 */
[----:B------:R-:W2:Y:S01]  /*2ff80*/  LDL.LU.64 R8, [R1+0x2870] ;  /* 0x0028700001087983 */ /* 0x000ea20000300a00 */
[----:B------:R-:W-:Y:S01]  /*2ff90*/  IMAD.MOV.U32 R29, RZ, RZ, R15 ;  /* 0x000000ffff1d7224 */ /* 0x000fe200078e000f */
[----:B--2---:R-:W-:-:S15]  /*2ffa0*/  HMMA.16816.F32.BF16 R8, R20, R14, R8 ;  /* 0x0000000e1408723c */ /* 0x004fde0000041808 */
[----:B------:R-:W-:-:S04]  /*2ffb0*/  NOP ;  /* 0x0000000000007918 */ /* 0x000fc80000000000 */
[----:B------:R0:W-:Y:S04]  /*2ffc0*/  STL.64 [R1+0xe30], R8 ;  /* 0x000e300801007387 */ /* 0x0001e80000100a00 */
[----:B------:R1:W-:Y:S04]  /*2ffd0*/  STL.64 [R1+0xe38], R10 ;  /* 0x000e380a01007387 */ /* 0x0003e80000100a00 */
[----:B0-----:R-:W2:Y:S01]  /*2ffe0*/  LDL.LU.64 R8, [R1+0x2868] ;  /* 0x0028680001087983 */ /* 0x001ea20000300a00 */
        /* <DEDUP_REMOVED lines=14> */
[----:B------:R1:W-:Y:S01]  /*300d0*/  STL.64 [R1+0xe18], R14 ;  /* 0x000e180e01007387 */ /* 0x0003e20000100a00 */
[----:B0-----:R-:W-:-:S03]  /*300e0*/  IMAD.MOV.U32 R13, RZ, RZ, R6 ;  /* 0x000000ffff0d7224 */ /* 0x001fc600078e0006 */
[----:B-1----:R-:W2:Y:S01]  /*300f0*/  LDL.LU.64 R14, [R1+0x2840] ;  /* 0x00284000010e7983 */ /* 0x002ea20000300a00 */
[----:B------:R-:W-:-:S03]  /*30100*/  IMAD.MOV.U32 R12, RZ, RZ, R7 ;  /* 0x000000ffff0c7224 */ /* 0x000fc600078e0007 */
[----:B------:R-:W3:Y:S04]  /*30110*/  LDL.LU.64 R6, [R1+0x2838] ;  /* 0x0028380001067983 */ /* 0x000ee80000300a00 */
[----:B------:R-:W3:Y:S02]  /*30120*/  LDL.LU.64 R4, [R1+0x2830] ;  /* 0x0028300001047983 */ /* 0x000ee40000300a00 */
[----:B---3--:R-:W-:-:S15]  /*30130*/  HMMA.16816.F32.BF16 R4, R20, R18, R4 ;  /* 0x000000121404723c */ /* 0x008fde0000041804 */
[----:B------:R-:W-:-:S04]  /*30140*/  NOP ;  /* 0x0000000000007918 */ /* 0x000fc80000000000 */
[----:B------:R-:W-:Y:S04]  /*30150*/  STL.64 [R1+0xe00], R4 ;  /* 0x000e000401007387 */ /* 0x000fe80000100a00 */
[----:B------:R0:W-:Y:S04]  /*30160*/  STL.64 [R1+0xe08], R6 ;  /* 0x000e080601007387 */ /* 0x0001e80000100a00 */
[----:B0-----:R-:W2:Y:S04]  /*30170*/  LDL.LU.64 R6, [R1+0x2828] ;  /* 0x0028280001067983 */ /* 0x001ea80000300a00 */
[----:B------:R-:W2:Y:S04]  /*30180*/  LDL.LU.64 R4, [R1+0x2820] ;  /* 0x0028200001047983 */ /* 0x000ea80000300a00 */
[----:B------:R0:W-:Y:S02]  /*30190*/  STL.64 [R1+0x26d0], R18 ;  /* 0x0026d01201007387 */ /* 0x0001e40000100a00 */
[----:B0-----:R-:W-:-:S02]  /*301a0*/  IMAD.MOV.U32 R18, RZ, RZ, R13 ;  /* 0x000000ffff127224 */ /* 0x001fc400078e000d */
[----:B------:R-:W-:Y:S01]  /*301b0*/  IMAD.MOV.U32 R19, RZ, RZ, R12 ;  /* 0x000000ffff137224 */ /* 0x000fe200078e000c */
[----:B--2---:R-:W-:-:S15]  /*301c0*/  HMMA.16816.F32.BF16 R4, R20, R14, R4 ;  /* 0x0000000e1404723c */ /* 0x004fde0000041804 */
[----:B------:R-:W-:-:S04]  /*301d0*/  NOP ;  /* 0x0000000000007918 */ /* 0x000fc80000000000 */
[----:B------:R-:W-:Y:S04]  /*301e0*/  STL.64 [R1+0xdf0], R4 ;  /* 0x000df00401007387 */ /* 0x000fe80000100a00 */
[----:B------:R0:W-:Y:S04]  /*301f0*/  STL.64 [R1+0xdf8], R6 ;  /* 0x000df80601007387 */ /* 0x0001e80000100a00 */
[----:B0-----:R-:W2:Y:S04]  /*30200*/  LDL.LU.64 R6, [R1+0x2818] ;  /* 0x0028180001067983 */ /* 0x001ea80000300a00 */
[----:B------:R-:W3:Y:S04]  /*30210*/  LDL.LU.64 R4, [R1+0x2810] ;  /* 0x0028100001047983 */ /* 0x000ee80000300a00 */
[----:B------:R-:W-:Y:S04]  /*30220*/  STL.64 [R1+0x26e8], R18 ;  /* 0x0026e81201007387 */ /* 0x000fe80000100a00 */
[----:B------:R0:W-:Y:S04]  /*30230*/  STL.64 [R1+0x26c8], R14 ;  /* 0x0026c80e01007387 */ /* 0x0001e80000100a00 */
[----:B------:R-:W2:Y:S04]  /*30240*/  LDL.LU R12, [R1+0x6d0] ;  /* 0x0006d000010c7983 */ /* 0x000ea80000300800 */
[----:B------:R-:W2:Y:S04]  /*30250*/  LDL.LU R13, [R1+0x6d4] ;  /* 0x0006d400010d7983 */ /* 0x000ea80000300800 */
        /* <DEDUP_REMOVED lines=14> */
[----:B------:R-:W-:Y:S01]  /*30340*/  IMAD.MOV.U32 R19, RZ, RZ, R29 ;  /* 0x000000ffff137224 */ /* 0x000fe200078e001d */
        /* <DEDUP_REMOVED lines=21> */
[----:B---3--:R-:W-:Y:S01]  /*304a0*/  IMAD.MOV.U32 R19, RZ, RZ, R4 ;  /* 0x000000ffff137224 */ /* 0x008fe200078e0004 */
[----:B--2---:R-:W-:Y:S04]  /*304b0*/  STL.64 [R1+0x2728], R14 ;  /* 0x0027280e01007387 */ /* 0x004fe80000100a00 */
[----:B------:R0:W-:Y:S04]  /*304c0*/  STL.64 [R1+0x2720], R12 ;  /* 0x0027200c01007387 */ /* 0x0001e80000100a00 */
[----:B0-----:R-:W2:Y:S04]  /*304d0*/  LDL.LU R12, [R1+0x710] ;  /* 0x00071000010c7983 */ /* 0x001ea80000300800 */
[----:B------:R-:W2:Y:S04]  /*304e0*/  LDL.LU R13, [R1+0x714] ;  /* 0x00071400010d7983 */ /* 0x000ea80000300800 */
[----:B------:R-:W3:Y:S04]  /*304f0*/  LDL.LU R14, [R1+0x718] ;  /* 0x00071800010e7983 */ /* 0x000ee80000300800 */
        /* <DEDUP_REMOVED lines=8> */
[----:B----4-:R-:W-:-:S02]  /*30580*/  IMAD.MOV.U32 R18, RZ, RZ, R26 ;  /* 0x000000ffff127224 */ /* 0x010fc400078e001a */
[----:B------:R-:W-:-:S05]  /*30590*/  IMAD.MOV.U32 R19, RZ, RZ, R25 ;  /* 0x000000ffff137224 */ /* 0x000fca00078e0019 */
[----:B------:R0:W-:Y:S04]  /*305a0*/  STL.64 [R1+0x2788], R18 ;  /* 0x0027881201007387 */ /* 0x0001e80000100a00 */
[----:B---3--:R-:W-:Y:S04]  /*305b0*/  STL.64 [R1+0x2740], R14 ;  /* 0x0027400e01007387 */ /* 0x008fe80000100a00 */
[----:B------:R1:W-:Y:S01]  /*305c0*/  STL.64 [R1+0x2738], R12 ;  /* 0x0027380c01007387 */ /* 0x0003e20000100a00 */
[----:B0-----:R-:W-:Y:S02]  /*305d0*/  IMAD.MOV.U32 R18, RZ, RZ, R24 ;  /* 0x000000ffff127224 */ /* 0x001fe400078e0018 */
[----:B------:R-:W-:Y:S01]  /*305e0*/  IMAD.MOV.U32 R19, RZ, RZ, R9 ;  /* 0x000000ffff137224 */ /* 0x000fe200078e0009 */
[----:B-1----:R-:W2:Y:S04]  /*305f0*/  LDL.LU R12, [R1+0x720] ;  /* 0x00072000010c7983 */ /* 0x002ea80000300800 */
[----:B------:R-:W2:Y:S04]  /*30600*/  LDL.LU R13, [R1+0x724] ;  /* 0x00072400010d7983 */ /* 0x000ea80000300800 */
[----:B------:R-:W3:Y:S04]  /*30610*/  LDL.LU R14, [R1+0x728] ;  /* 0x00072800010e7983 */ /* 0x000ee80000300800 */
[----:B------:R-:W3:Y:S04]  /*30620*/  LDL.LU R15, [R1+0x72c] ;  /* 0x00072c00010f7983 */ /* 0x000ee80000300800 */
[----:B------:R0:W-:Y:S04]  /*30630*/  STL.64 [R1+0x27a0], R18 ;  /* 0x0027a01201007387 */ /* 0x0001e80000100a00 */
[----:B------:R-:W4:Y:S04]  /*30640*/  LDL.LU R16, [R1+0x770] ;  /* 0x0007700001107983 */ /* 0x000f280000300800 */
[----:B------:R-:W4:Y:S04]  /*30650*/  LDL.LU R17, [R1+0x774] ;  /* 0x0007740001117983 */ /* 0x000f280000300800 */
[----:B0-----:R-:W2:Y:S04]  /*30660*/  LDL.LU R18, [R1+0x778] ;  /* 0x0007780001127983 */ /* 0x001ea80000300800 */
[----:B------:R-:W2:Y:S04]  /*30670*/  LDL.LU R19, [R1+0x77c] ;  /* 0x00077c0001137983 */ /* 0x000ea80000300800 */
[----:B--2---:R0:W-:Y:S04]  /*30680*/  STL.64 [R1+0x27b0], R18 ;  /* 0x0027b01201007387 */ /* 0x0041e80000100a00 */
[----:B----4-:R-:W-:Y:S04]  /*30690*/  STL.64 [R1+0x27a8], R16 ;  /* 0x0027a81001007387 */ /* 0x010fe80000100a00 */
[----:B------:R-:W2:Y:S01]  /*306a0*/  LDL.LU R4, [R1+0xde0] ;  /* 0x000de00001047983 */ /* 0x000ea20000300800 */
[----:B0-----:R-:W-:-:S02]  /*306b0*/  IMAD.MOV.U32 R18, RZ, RZ, R8 ;  /* 0x000000ffff127224 */ /* 0x001fc400078e0008 */
[----:B------:R-:W-:Y:S02]  /*306c0*/  IMAD.MOV.U32 R19, RZ, RZ, R5 ;  /* 0x000000ffff137224 */ /* 0x000fe400078e0005 */
[----:B------:R-:W2:Y:S04]  /*306d0*/  LDL.LU R5, [R1+0xde4] ;  /* 0x000de40001057983 */ /* 0x000ea80000300800 */
[----:B------:R-:W2:Y:S04]  /*306e0*/  LDL.LU R6, [R1+0xde8] ;  /* 0x000de80001067983 */ /* 0x000ea80000300800 */
[----:B------:R-:W2:Y:S04]  /*306f0*/  LDL.LU R7, [R1+0xdec] ;  /* 0x000dec0001077983 */ /* 0x000ea80000300800 */
[----:B------:R-:W-:Y:S04]  /*30700*/  STL.64 [R1+0x27c8], R18 ;  /* 0x0027c81201007387 */ /* 0x000fe80000100a00 */
[----:B---3--:R-:W-:Y:S04]  /*30710*/  STL.64 [R1+0x2758], R14 ;  /* 0x0027580e01007387 */ /* 0x008fe80000100a00 */
[----:B------:R0:W-:Y:S04]  /*30720*/  STL.64 [R1+0x2750], R12 ;  /* 0x0027500c01007387 */ /* 0x0001e80000100a00 */
[----:B0-----:R-:W3:Y:S04]  /*30730*/  LDL.LU R12, [R1+0x730] ;  /* 0x00073000010c7983 */ /* 0x001ee80000300800 */
[----:B------:R-:W3:Y:S04]  /*30740*/  LDL.LU R13, [R1+0x734] ;  /* 0x00073400010d7983 */ /* 0x000ee80000300800 */
[----:B------:R-:W4:Y:S04]  /*30750*/  LDL.LU R14, [R1+0x738] ;  /* 0x00073800010e7983 */ /* 0x000f280000300800 */
[----:B------:R-:W4:Y:S04]  /*30760*/  LDL.LU R15, [R1+0x73c] ;  /* 0x00073c00010f7983 */ /* 0x000f280000300800 */
[----:B------:R-:W2:Y:S04]  /*30770*/  LDL.LU R24, [R1+0x870] ;  /* 0x0008700001187983 */ /* 0x000ea80000300800 */
[----:B------:R-:W2:Y:S04]  /*30780*/  LDL.LU R25, [R1+0x874] ;  /* 0x0008740001197983 */ /* 0x000ea80000300800 */
[----:B------:R-:W2:Y:S04]  /*30790*/  LDL.LU R26, [R1+0x878] ;  /* 0x00087800011a7983 */ /* 0x000ea80000300800 */
[----:B------:R-:W2:Y:S04]  /*307a0*/  LDL.LU R27, [R1+0x87c] ;  /* 0x00087c00011b7983 */ /* 0x000ea80000300800 */
[----:B------:R-:W2:Y:S04]  /*307b0*/  LDL.64 R18, [R1+0xb8] ;  /* 0x0000b80001127983 */ /* 0x000ea80000100a00 */
[----:B----4-:R-:W-:Y:S04]  /*307c0*/  STL.64 [R1+0x2780], R14 ;  /* 0x0027800e01007387 */ /* 0x010fe80000100a00 */
[----:B---3--:R0:W-:Y:S04]  /*307d0*/  STL.64 [R1+0x2778], R12 ;  /* 0x0027780c01007387 */ /* 0x0081e80000100a00 */
[----:B0-----:R-:W3:Y:S04]  /*307e0*/  LDL.LU R12, [R1+0x750] ;  /* 0x00075000010c7983 */ /* 0x001ee80000300800 */
[----:B------:R-:W3:Y:S04]  /*307f0*/  LDL.LU R13, [R1+0x754] ;  /* 0x00075400010d7983 */ /* 0x000ee80000300800 */
[----:B------:R-:W4:Y:S04]  /*30800*/  LDL.LU R14, [R1+0x758] ;  /* 0x00075800010e7983 */ /* 0x000f280000300800 */
[----:B------:R-:W4:Y:S04]  /*30810*/  LDL.LU R15, [R1+0x75c] ;  /* 0x00075c00010f7983 */ /* 0x000f280000300800 */
[----:B----4-:R-:W-:Y:S04]  /*30820*/  STL.64 [R1+0x2798], R14 ;  /* 0x0027980e01007387 */ /* 0x010fe80000100a00 */
[----:B---3--:R0:W-:Y:S04]  /*30830*/  STL.64 [R1+0x2790], R12 ;  /* 0x0027900c01007387 */ /* 0x0081e80000100a00 */
[----:B0-----:R-:W3:Y:S04]  /*30840*/  LDL.LU R12, [R1+0x760] ;  /* 0x00076000010c7983 */ /* 0x001ee80000300800 */
[----:B------:R-:W3:Y:S04]  /*30850*/  LDL.LU R13, [R1+0x764] ;  /* 0x00076400010d7983 */ /* 0x000ee80000300800 */
[----:B------:R-:W4:Y:S04]  /*30860*/  LDL.LU R14, [R1+0x768] ;  /* 0x00076800010e7983 */ /* 0x000f280000300800 */
[----:B------:R-:W4:Y:S01]  /*30870*/  LDL.LU R15, [R1+0x76c] ;  /* 0x00076c00010f7983 */ /* 0x000f220000300800 */
[C---:B--2---:R-:W-:Y:S03]  /*30880*/  HMMA.16816.F32.BF16 R4, R20.reuse, R10, R4 ;  /* 0x0000000a1404723c */ /* 0x044fe60000041804 */
[----:B----4-:R-:W-:Y:S04]  /*30890*/  STL.64 [R1+0x27c0], R14 ;  /* 0x0027c00e01007387 */ /* 0x010fe80000100a00 */
[----:B---3--:R0:W-:Y:S04]  /*308a0*/  STL.64 [R1+0x27b8], R12 ;  /* 0x0027b80c01007387 */ /* 0x0081e80000100a00 */
        /* <DEDUP_REMOVED lines=13> */
[----:B------:R-:W4:Y:S04]  /*30980*/  LDL.LU R4, [R1+0x27f0] ;  /* 0x0027f00001047983 */ /* 0x000f280000300800 */
[----:B------:R0:W-:Y:S04]  /*30990*/  STL.64 [R1+0x26c0], R10 ;  /* 0x0026c00a01007387 */ /* 0x0001e80000100a00 */
[----:B------:R-:W2:Y:S04]  /*309a0*/  LDL.LU R8, [R1+0x6c0] ;  /* 0x0006c00001087983 */ /* 0x000ea80000300800 */
[----:B------:R-:W2:Y:S04]  /*309b0*/  LDL.LU R9, [R1+0x6c4] ;  /* 0x0006c40001097983 */ /* 0x000ea80000300800 */
[----:B0-----:R-:W2:Y:S04]  /*309c0*/  LDL.LU R10, [R1+0x6c8] ;  /* 0x0006c800010a7983 */ /* 0x001ea80000300800 */
[----:B------:R-:W2:Y:S01]  /*309d0*/  LDL.LU R11, [R1+0x6cc] ;  /* 0x0006cc00010b7983 */ /* 0x000ea20000300800 */
        /* <DEDUP_REMOVED lines=93> */
[----:B--2---:R-:W-:-:S15]  /*30fb0*/  HMMA.16816.F32.BF16 R12, R24, R18, R12 ;  /* 0x00000012180c723c */ /* 0x004fde000004180c */
[----:B------:R-:W-:-:S04]  /*30fc0*/  NOP ;  /* 0x0000000000007918 */ /* 0x000fc80000000000 */
[----:B------:R-:W-:Y:S04]  /*30fd0*/  STL.64 [R1+0x6d0], R12 ;  /* 0x0006d00c01007387 */ /* 0x000fe80000100a00 */
[----:B------:R0:W-:Y:S04]  /*30fe0*/  STL.64 [R1+0x6d8], R14 ;  /* 0x0006d80e01007387 */ /* 0x0001e80000100a00 */
[----:B0-----:R-:W2:Y:S04]  /*30ff0*/  LDL.LU.64 R14, [R1+0x26c8] ;  /* 0x0026c800010e7983 */ /* 0x001ea80000300a00 */
[----:B------:R0:W-:Y:S04]  /*31000*/  STL.64 [R1+0x2608], R18 ;  /* 0x0026081201007387 */ /* 0x0001e80000100a00 */
[----:B0-----:R-:W2:Y:S04]  /*31010*/  LDL.64 R18, [R1+0x98] ;  /* 0x0000980001127983 */ /* 0x001ea80000100a00 */
[----:B--2---:R0:W-:Y:S04]  /*31020*/  STL.64 [R1+0x26a0], R18 ;  /* 0x0026a01201007387 */ /* 0x0041e80000100a00 */
[----:B0-----:R-:W2:Y:S01]  /*31030*/  LDL.64 R18, [R1+0xa8] ;  /* 0x0000a80001127983 */ /* 0x001ea20000100a00 */
[----:B------:R-:W-:Y:S03]  /*31040*/  HMMA.16816.F32.BF16 R8, R24, R14, R8 ;  /* 0x0000000e1808723c */ /* 0x000fe60000041808 */
[----:B--2---:R-:W-:-:S15]  /*31050*/  STL.64 [R1+0x26a8], R18 ;  /* 0x0026a81201007387 */ /* 0x004fde0000100a00 */
[----:B------:R-:W-:Y:S01]  /*31060*/  NOP ;  /* 0x0000000000007918 */ /* 0x000fe20000000000 */
[----:B------:R-:W-:Y:S04]  /*31070*/  STL.64 [R1+0x6c0], R8 ;  /* 0x0006c00801007387 */ /* 0x000fe80000100a00 */
[----:B------:R0:W-:Y:S04]  /*31080*/  STL.64 [R1+0x6c8], R10 ;  /* 0x0006c80a01007387 */ /* 0x0001e80000100a00 */
[----:B0-----:R-:W3:Y:S04]  /*31090*/  LDL.LU.64 R10, [R1+0x26c0] ;  /* 0x0026c000010a7983 */ /* 0x001ee80000300a00 */
[----:B------:R-:W-:Y:S04]  /*310a0*/  STL [R1+0x25f0], R14 ;  /* 0x0025f00e01007387 */ /* 0x000fe80000100800 */
[----:B------:R0:W-:Y:S04]  /*310b0*/  STL [R1+0x25ec], R15 ;  /* 0x0025ec0f01007387 */ /* 0x0001e80000100800 */
[----:B0-----:R-:W2:Y:S01]  /*310c0*/  LDL.64 R14, [R1+0x78] ;  /* 0x00007800010e7983 */ /* 0x001ea20000100a00 */
[----:B---3--:R-:W-:Y:S03]  /*310d0*/  HMMA.16816.F32.BF16 R4, R24, R10, R4 ;  /* 0x0000000a1804723c */ /* 0x008fe60000041804 */
[----:B--2---:R0:W-:Y:S04]  /*310e0*/  STL.64 [R1+0x26b0], R14 ;  /* 0x0026b00e01007387 */ /* 0x0041e80000100a00 */
[----:B------:R-:W2:Y:S04]  /*310f0*/  LDL.LU R12, [R1+0x1020] ;  /* 0x00102000010c7983 */ /* 0x000ea80000300800 */
[----:B------:R-:W2:Y:S04]  /*31100*/  LDL.LU R13, [R1+0x1024] ;  /* 0x00102400010d7983 */ /* 0x000ea80000300800 */
[----:B0-----:R-:W2:Y:S04]  /*31110*/  LDL.LU R14, [R1+0x1028] ;  /* 0x00102800010e7983 */ /* 0x001ea80000300800 */
[----:B------:R-:W2:Y:S04]  /*31120*/  LDL.LU R15, [R1+0x102c] ;  /* 0x00102c00010f7983 */ /* 0x000ea80000300800 */
[----:B------:R-:W-:Y:S04]  /*31130*/  STL.64 [R1+0x6b0], R4 ;  /* 0x0006b00401007387 */ /* 0x000fe80000100a00 */
[----:B------:R0:W-:Y:S04]  /*31140*/  STL.64 [R1+0x6b8], R6 ;  /* 0x0006b80601007387 */ /* 0x0001e80000100a00 */
[----:B0-----:R-:W4:Y:S04]  /*31150*/  LDL.LU.64 R6, [R1+0x26b8] ;  /* 0x0026b80001067983 */ /* 0x001f280000300a00 */
[----:B------:R0:W-:Y:S04]  /*31160*/  STL [R1+0x25e4], R10 ;  /* 0x0025e40a01007387 */ /* 0x0001e80000100800 */
[----:B------:R1:W-:Y:S04]  /*31170*/  STL [R1+0x25e0], R11 ;  /* 0x0025e00b01007387 */ /* 0x0003e80000100800 */
[----:B------:R-:W3:Y:S04]  /*31180*/  LDL.LU R8, [R1+0xb00] ;  /* 0x000b000001087983 */ /* 0x000ee80000300800 */
[----:B------:R-:W3:Y:S04]  /*31190*/  LDL.LU R9, [R1+0xb04] ;  /* 0x000b040001097983 */ /* 0x000ee80000300800 */
[----:B0-----:R-:W3:Y:S04]  /*311a0*/  LDL.LU R10, [R1+0xb08] ;  /* 0x000b0800010a7983 */ /* 0x001ee80000300800 */
[----:B-1----:R-:W3:Y:S01]  /*311b0*/  LDL.LU R11, [R1+0xb0c] ;  /* 0x000b0c00010b7983 */ /* 0x002ee20000300800 */
[----:B------:R-:W-:-:S02]  /*311c0*/  IMAD.MOV.U32 R18, RZ, RZ, R2 ;  /* 0x000000ffff127224 */ /* 0x000fc400078e0002 */
[----:B------:R-:W-:Y:S01]  /*311d0*/  IMAD.MOV.U32 R19, RZ, RZ, R0 ;  /* 0x000000ffff137224 */ /* 0x000fe200078e0000 */
[----:B----4-:R-:W-:Y:S01]  /*311e0*/  HMMA.16816.F32.BF16 R20, R24, R6, R20 ;  /* 0x000000061814723c */ /* 0x010fe20000041814 */
[----:B------:R0:W-:Y:S04]  /*311f0*/  STL.64 [R1+0x25d8], R6 ;  /* 0x0025d80601007387 */ /* 0x0001e80000100a00 */
[----:B------:R-:W4:Y:S04]  /*31200*/  LDL.LU R4, [R1+0xb20] ;  /* 0x000b200001047983 */ /* 0x000f280000300800 */
[----:B------:R-:W1:Y:S10]  /*31210*/  LDSM.16.MT88.4 R24, [R28+UR6+0x2180] ;  /* 0x002180061c18783b */ /* 0x000e740008004200 */
[----:B------:R-:W-:Y:S04]  /*31220*/  STL.64 [R1+0x120], R20 ;  /* 0x0001201401007387 */ /* 0x000fe80000100a00 */
[----:B------:R-:W-:Y:S04]  /*31230*/  STL.64 [R1+0x128], R22 ;  /* 0x0001281601007387 */ /* 0x000fe80000100a00 */
[----:B------:R-:W2:Y:S04]  /*31240*/  LDSM.16.MT88.4 R20, [R28+UR6+0x2100] ;  /* 0x002100061c14783b */ /* 0x000ea80008004200 */
[----:B------:R-:W4:Y:S04]  /*31250*/  LDL.LU R5, [R1+0xb24] ;  /* 0x000b240001057983 */ /* 0x000f280000300800 */
[----:B0-----:R-:W4:Y:S04]  /*31260*/  LDL.LU R6, [R1+0xb28] ;  /* 0x000b280001067983 */ /* 0x001f280000300800 */
[----:B------:R-:W4:Y:S04]  /*31270*/  LDL.LU R7, [R1+0xb2c] ;  /* 0x000b2c0001077983 */ /* 0x000f280000300800 */
[----:B-1----:R-:W-:Y:S04]  /*31280*/  STL.64 [R1+0x25d0], R26 ;  /* 0x0025d01a01007387 */ /* 0x002fe80000100a00 */
[----:B------:R0:W-:Y:S04]  /*31290*/  STL.64 [R1+0x25c8], R24 ;  /* 0x0025c81801007387 */ /* 0x0001e80000100a00 */
[----:B0-----:R-:W3:Y:S04]  /*312a0*/  LDL.LU R24, [R1+0xaf0] ;  /* 0x000af00001187983 */ /* 0x001ee80000300800 */
[----:B------:R-:W3:Y:S04]  /*312b0*/  LDL.LU R25, [R1+0xaf4] ;  /* 0x000af40001197983 */ /* 0x000ee80000300800 */
[----:B------:R-:W3:Y:S04]  /*312c0*/  LDL.LU R26, [R1+0xaf8] ;  /* 0x000af800011a7983 */ /* 0x000ee80000300800 */
[----:B------:R-:W3:Y:S01]  /*312d0*/  LDL.LU R27, [R1+0xafc] ;  /* 0x000afc00011b7983 */ /* 0x000ee20000300800 */
[----:B--2---:R-:W-:Y:S03]  /*312e0*/  HMMA.16816.F32.BF16 R16, R20, R18, R12 ;  /* 0x000000121410723c */ /* 0x004fe6000004180c */
[----:B------:R-:W2:-:S15]  /*312f0*/  LDL.LU.64 R14, [R1+0x26b0] ;  /* 0x0026b000010e7983 */ /* 0x000e9e0000300a00 */
[----:B------:R-:W-:Y:S01]  /*31300*/  NOP ;  /* 0x0000000000007918 */ /* 0x000fe20000000000 */
[----:B------:R-:W-:Y:S04]  /*31310*/  STL.64 [R1+0x1020], R16 ;  /* 0x0010201001007387 */ /* 0x000fe80000100a00 */
[----:B------:R0:W-:Y:S04]  /*31320*/  STL.64 [R1+0x1028], R18 ;  /* 0x0010281201007387 */ /* 0x0001e80000100a00 */
[----:B0-----:R-:W4:Y:S02]  /*31330*/  LDL.LU.64 R18, [R1+0x26a8] ;  /* 0x0026a80001127983 */ /* 0x001f240000300a00 */
[----:B----4-:R-:W-:Y:S01]  /*31340*/  HMMA.16816.F32.BF16 R4, R20, R18, R4 ;  /* 0x000000121404723c */ /* 0x010fe20000041804 */
[----:B------:R-:W-:-:S15]  /*31350*/  IMAD.MOV.U32 R3, RZ, RZ, R19 ;  /* 0x000000ffff037224 */ /* 0x000fde00078e0013 */
[----:B------:R-:W-:-:S03]  /*31360*/  NOP ;  /* 0x0000000000007918 */ /* 0x000fc60000000000 */
[----:B------:R0:W-:Y:S04]  /*31370*/  STL.64 [R1+0xb20], R4 ;  /* 0x000b200401007387 */ /* 0x0001e80000100a00 */
[----:B------:R-:W-:Y:S01]  /*31380*/  STL.64 [R1+0xb28], R6 ;  /* 0x000b280601007387 */ /* 0x000fe20000100a00 */
[----:B0-----:R-:W-:-:S03]  /*31390*/  IMAD.MOV.U32 R4, RZ, RZ, R18 ;  /* 0x000000ffff047224 */ /* 0x001fc600078e0012 */
[----:B------:R-:W4:Y:S04]  /*313a0*/  LDL.LU.64 R18, [R1+0x26a0] ;  /* 0x0026a00001127983 */ /* 0x000f280000300a00 */
[----:B------:R-:W-:Y:S04]  /*313b0*/  STL [R1+0x25f4], R3 ;  /* 0x0025f40301007387 */ /* 0x000fe80000100800 */
[----:B------:R0:W-:Y:S04]  /*313c0*/  STL [R1+0x25e8], R4 ;  /* 0x0025e80401007387 */ /* 0x0001e80000100800 */
[----:B0-----:R-:W4:Y:S04]  /*313d0*/  LDL.LU R4, [R1+0xb10] ;  /* 0x000b100001047983 */ /* 0x001f280000300800 */
[----:B------:R-:W4:Y:S04]  /*313e0*/  LDL.LU R5, [R1+0xb14] ;  /* 0x000b140001057983 */ /* 0x000f280000300800 */
[----:B------:R-:W4:Y:S04]  /*313f0*/  LDL.LU R6, [R1+0xb18] ;  /* 0x000b180001067983 */ /* 0x000f280000300800 */
[----:B------:R-:W4:Y:S04]  /*31400*/  LDL.LU R7, [R1+0xb1c] ;  /* 0x000b1c0001077983 */ /* 0x000f280000300800 */
[----:B------:R-:W2:Y:S01]  /*31410*/  LDL R28, [R1+0x1a70] ;  /* 0x001a7000011c7983 */ /* 0x000ea20000100800 */
[----:B----4-:R-:W-:-:S15]  /*31420*/  HMMA.16816.F32.BF16 R4, R20, R18, R4 ;  /* 0x000000121404723c */ /* 0x010fde0000041804 */
[----:B------:R-:W-:-:S04]  /*31430*/  NOP ;  /* 0x0000000000007918 */ /* 0x000fc80000000000 */
[----:B------:R0:W-:Y:S04]  /*31440*/  STL.64 [R1+0xb10], R4 ;  /* 0x000b100401007387 */ /* 0x0001e80000100a00 */
[----:B------:R1:W-:Y:S01]  /*31450*/  STL.64 [R1+0xb18], R6 ;  /* 0x000b180601007387 */ /* 0x0003e20000100a00 */
[----:B0-----:R-:W-:Y:S02]  /*31460*/  IMAD.MOV.U32 R5, RZ, RZ, R19 ;  /* 0x000000ffff057224 */ /* 0x001fe400078e0013 */
[----:B-1----:R-:W-:Y:S02]  /*31470*/  IMAD.MOV.U32 R6, RZ, RZ, R18 ;  /* 0x000000ffff067224 */ /* 0x002fe400078e0012 */
[----:B------:R-:W4:Y:S04]  /*31480*/  LDL.64 R18, [R1+0x8] ;  /* 0x0000080001127983 */ /* 0x000f280000100a00 */
[----:B----4-:R0:W-:Y:S04]  /*31490*/  STL.64 [R1+0x2620], R18 ;  /* 0x0026201201007387 */ /* 0x0101e80000100a00 */
[----:B0-----:R-:W3:Y:S02]  /*314a0*/  LDL.64 R18, [R1+0x88] ;  /* 0x0000880001127983 */ /* 0x001ee40000100a00 */
[----:B---3--:R-:W-:Y:S01]  /*314b0*/  HMMA.16816.F32.BF16 R8, R20, R18, R8 ;  /* 0x000000121408723c */ /* 0x008fe20000041808 */
[----:B------:R-:W-:-:S15]  /*314c0*/  IMAD.MOV.U32 R7, RZ, RZ, R19 ;  /* 0x000000ffff077224 */ /* 0x000fde00078e0013 */
[----:B------:R-:W-:-:S03]  /*314d0*/  NOP ;  /* 0x0000000000007918 */ /* 0x000fc60000000000 */
[----:B------:R0:W-:Y:S04]  /*314e0*/  STL.64 [R1+0xb00], R8 ;  /* 0x000b000801007387 */ /* 0x0001e80000100a00 */
[----:B------:R-:W-:Y:S04]  /*314f0*/  STL.64 [R1+0xb08], R10 ;  /* 0x000b080a01007387 */ /* 0x000fe80000100a00 */
[----:B------:R-:W-:Y:S04]  /*31500*/  STL.64 [R1+0x2640], R6 ;  /* 0x0026400601007387 */ /* 0x000fe80000100a00 */
[----:B------:R2:W-:Y:S01]  /*31510*/  STL [R1+0x2638], R5 ;  /* 0x0026380501007387 */ /* 0x0005e20000100800 */
[----:B0-----:R-:W-:-:S03]  /*31520*/  IMAD.MOV.U32 R8, RZ, RZ, R18 ;  /* 0x000000ffff087224 */ /* 0x001fc600078e0012 */
[----:B------:R-:W3:Y:S01]  /*31530*/  LDL.64 R18, [R1+0x18] ;  /* 0x0000180001127983 */ /* 0x000ee20000100a00 */
[----:B--2---:R-:W-:Y:S01]  /*31540*/  HMMA.16816.F32.BF16 R4, R20, R14, R24 ;  /* 0x0000000e1404723c */ /* 0x004fe20000041818 */
[----:B------:R-:W-:Y:S02]  /*31550*/  IMAD.MOV.U32 R24, RZ, RZ, R14 ;  /* 0x000000ffff187224 */ /* 0x000fe400078e000e */
[----:B------:R-:W-:Y:S01]  /*31560*/  IMAD.MOV.U32 R9, RZ, RZ, R15 ;  /* 0x000000ffff097224 */ /* 0x000fe200078e000f */
[----:B---3--:R-:W-:-:S15]  /*31570*/  STL.64 [R1+0x2648], R18 ;  /* 0x0026481201007387 */ /* 0x008fde0000100a00 */
[----:B------:R-:W-:Y:S04]  /*31580*/  STL.64 [R1+0xaf0], R4 ;  /* 0x000af00401007387 */ /* 0x000fe80000100a00 */
[----:B------:R-:W-:Y:S04]  /*31590*/  STL.64 [R1+0xaf8], R6 ;  /* 0x000af80601007387 */ /* 0x000fe80000100a00 */
[----:B------:R0:W-:Y:S04]  /*315a0*/  STL [R1+0x2698], R24 ;  /* 0x0026981801007387 */ /* 0x0001e80000100800 */
[----:B0-----:R-:W2:Y:S04]  /*315b0*/  LDL.LU R24, [R1+0xae0] ;  /* 0x000ae00001187983 */ /* 0x001ea80000300800 */
[----:B------:R-:W2:Y:S04]  /*315c0*/  LDL.LU R25, [R1+0xae4] ;  /* 0x000ae40001197983 */ /* 0x000ea80000300800 */
[----:B------:R-:W2:Y:S04]  /*315d0*/  LDL.LU R26, [R1+0xae8] ;  /* 0x000ae800011a7983 */ /* 0x000ea80000300800 */
[----:B------:R-:W2:Y:S04]  /*315e0*/  LDL.LU R27, [R1+0xaec] ;  /* 0x000aec00011b7983 */ /* 0x000ea80000300800 */
[----:B------:R0:W-:Y:S04]  /*315f0*/  STL.64 [R1+0x2670], R8 ;  /* 0x0026700801007387 */ /* 0x0001e80000100a00 */
[----:B------:R-:W3:Y:S04]  /*31600*/  LDL.LU R16, [R1+0xaa0] ;  /* 0x000aa00001107983 */ /* 0x000ee80000300800 */
[----:B------:R-:W3:Y:S04]  /*31610*/  LDL.LU R17, [R1+0xaa4] ;  /* 0x000aa40001117983 */ /* 0x000ee80000300800 */
[----:B------:R-:W4:Y:S04]  /*31620*/  LDL.LU R18, [R1+0xaa8] ;  /* 0x000aa80001127983 */ /* 0x000f280000300800 */
[----:B------:R-:W4:Y:S04]  /*31630*/  LDL.LU R19, [R1+0xaac] ;  /* 0x000aac0001137983 */ /* 0x000f280000300800 */
[----:B------:R-:W2:Y:S04]  /*31640*/  LDL.LU R12, [R1+0xab0] ;  /* 0x000ab000010c7983 */ /* 0x000ea80000300800 */
[----:B------:R-:W2:Y:S04]  /*31650*/  LDL.LU R13, [R1+0xab4] ;  /* 0x000ab400010d7983 */ /* 0x000ea80000300800 */
[----:B------:R-:W2:Y:S04]  /*31660*/  LDL.LU R14, [R1+0xab8] ;  /* 0x000ab800010e7983 */ /* 0x000ea80000300800 */
[----:B------:R-:W2:Y:S04]  /*31670*/  LDL.LU R15, [R1+0xabc] ;  /* 0x000abc00010f7983 */ /* 0x000ea80000300800 */
[----:B0-----:R-:W2:Y:S04]  /*31680*/  LDL.LU R8, [R1+0xac0] ;  /* 0x000ac00001087983 */ /* 0x001ea80000300800 */
[----:B------:R-:W2:Y:S04]  /*31690*/  LDL.LU R9, [R1+0xac4] ;  /* 0x000ac40001097983 */ /* 0x000ea80000300800 */
[----:B------:R-:W2:Y:S04]  /*316a0*/  LDL.LU R10, [R1+0xac8] ;  /* 0x000ac800010a7983 */ /* 0x000ea80000300800 */
[----:B------:R-:W2:Y:S04]  /*316b0*/  LDL.LU R11, [R1+0xacc] ;  /* 0x000acc00010b7983 */ /* 0x000ea80000300800 */
[----:B--2---:R0:W-:Y:S04]  /*316c0*/  STL.64 [R1+0x2680], R10 ;  /* 0x0026800a01007387 */ /* 0x0041e80000100a00 */
[----:B------:R-:W-:Y:S04]  /*316d0*/  STL.64 [R1+0x2678], R8 ;  /* 0x0026780801007387 */ /* 0x000fe80000100a00 */
[----:B0-----:R-:W2:Y:S04]  /*316e0*/  LDL.64 R10, [R1+0x58] ;  /* 0x00005800010a7983 */ /* 0x001ea80000100a00 */
[----:B--2---:R0:W-:Y:S04]  /*316f0*/  STL.64 [R1+0x2690], R10 ;  /* 0x0026900a01007387 */ /* 0x0041e80000100a00 */
[----:B0-----:R-:W2:Y:S04]  /*31700*/  LDL.64 R10, [R1+0x68] ;  /* 0x00006800010a7983 */ /* 0x001ea80000100a00 */
[----:B------:R0:W-:Y:S04]  /*31710*/  STL.64 [R1+0x2668], R14 ;  /* 0x0026680e01007387 */ /* 0x0001e80000100a00 */
[----:B------:R1:W-:Y:S04]  /*31720*/  STL.64 [R1+0x2660], R12 ;  /* 0x0026600c01007387 */ /* 0x0003e80000100a00 */
[----:B0-----:R-:W3:Y:S01]  /*31730*/  LDL.64 R14, [R1+0x48] ;  /* 0x00004800010e7983 */ /* 0x001ee20000100a00 */
[----:B--2---:R-:W-:Y:S03]  /*31740*/  HMMA.16816.F32.BF16 R24, R20, R10, R24 ;  /* 0x0000000a1418723c */ /* 0x004fe60000041818 */
[----:B---3--:R0:W-:Y:S04]  /*31750*/  STL.64 [R1+0x2688], R14 ;  /* 0x0026880e01007387 */ /* 0x0081e80000100a00 */
[----:B-1----:R-:W2:Y:S04]  /*31760*/  LDL.LU R12, [R1+0xad0] ;  /* 0x000ad000010c7983 */ /* 0x002ea80000300800 */
[----:B------:R-:W2:Y:S04]  /*31770*/  LDL.LU R13, [R1+0xad4] ;  /* 0x000ad400010d7983 */ /* 0x000ea80000300800 */
[----:B0-----:R-:W2:Y:S04]  /*31780*/  LDL.LU R14, [R1+0xad8] ;  /* 0x000ad800010e7983 */ /* 0x001ea80000300800 */
[----:B------:R-:W2:Y:S04]  /*31790*/  LDL.LU R15, [R1+0xadc] ;  /* 0x000adc00010f7983 */ /* 0x000ea80000300800 */
[----:B----4-:R0:W-:Y:S04]  /*317a0*/  STL.64 [R1+0x2658], R18 ;  /* 0x0026581201007387 */ /* 0x0101e80000100a00 */
[----:B------:R-:W-:Y:S04]  /*317b0*/  STL.64 [R1+0x2650], R16 ;  /* 0x0026501001007387 */ /* 0x000fe80000100a00 */
[----:B------:R-:W3:Y:S04]  /*317c0*/  LDL.64 R6, [R1+0x28] ;  /* 0x0000280001067983 */ /* 0x000ee80000100a00 */
[----:B0-----:R-:W4:Y:S04]  /*317d0*/  LDL.64 R18, [R1+0x38] ;  /* 0x0000380001127983 */ /* 0x001f280000100a00 */
[----:B------:R0:W-:Y:S04]  /*317e0*/  STL.64 [R1+0xae0], R24 ;  /* 0x000ae01801007387 */ /* 0x0001e80000100a00 */
[----:B------:R1:W-:Y:S04]  /*317f0*/  STL.64 [R1+0xae8], R26 ;  /* 0x000ae81a01007387 */ /* 0x0003e80000100a00 */
[----:B0-----:R-:W2:Y:S01]  /*31800*/  LDL.LU R24, [R1+0x2698] ;  /* 0x0026980001187983 */ /* 0x001ea20000300800 */
[----:B-1----:R-:W-:-:S02]  /*31810*/  IMAD.MOV.U32 R26, RZ, RZ, R10 ;  /* 0x000000ffff1a7224 */ /* 0x002fc400078e000a */
[----:B------:R-:W-:Y:S02]  /*31820*/  IMAD.MOV.U32 R25, RZ, RZ, R11 ;  /* 0x000000ffff197224 */ /* 0x000fe400078e000b */
        /* <DEDUP_REMOVED lines=22> */
[----:B------:R-:W-:Y:S03]  /*31990*/  HMMA.16816.F32.BF16 R8, R20, R14, R8 ;  /* 0x0000000e1408723c */ /* 0x000fe60000041808 */
[----:B--2---:R-:W-:Y:S04]  /*319a0*/  STL.64 [R1+0x2630], R26 ;  /* 0x0026301a01007387 */ /* 0x004fe80000100a00 */
[----:B------:R0:W-:Y:S04]  /*319b0*/  STL.64 [R1+0x2628], R24 ;  /* 0x0026281801007387 */ /* 0x0001e80000100a00 */
[----:B0-----:R-:W2:Y:S04]  /*319c0*/  LDL.LU R24, [R1+0xa90] ;  /* 0x000a900001187983 */ /* 0x001ea80000300800 */
[----:B------:R-:W2:Y:S04]  /*319d0*/  LDL.LU R25, [R1+0xa94] ;  /* 0x000a940001197983 */ /* 0x000ea80000300800 */
[----:B------:R-:W2:Y:S04]  /*319e0*/  LDL.LU R26, [R1+0xa98] ;  /* 0x000a9800011a7983 */ /* 0x000ea80000300800 */
[----:B------:R-:W2:Y:S04]  /*319f0*/  LDL.LU R27, [R1+0xa9c] ;  /* 0x000a9c00011b7983 */ /* 0x000ea80000300800 */
[----:B------:R0:W-:Y:S04]  /*31a00*/  STL.64 [R1+0xac0], R8 ;  /* 0x000ac00801007387 */ /* 0x0001e80000100a00 */
[----:B------:R1:W-:Y:S04]  /*31a10*/  STL.64 [R1+0xac8], R10 ;  /* 0x000ac80a01007387 */ /* 0x0003e80000100a00 */
[----:B0-----:R-:W2:Y:S01]  /*31a20*/  LDL.LU.64 R8, [R1+0x2670] ;  /* 0x0026700001087983 */ /* 0x001ea20000300a00 */
[----:B-1----:R-:W-:-:S02]  /*31a30*/  IMAD.MOV.U32 R10, RZ, RZ, R14 ;  /* 0x000000ffff0a7224 */ /* 0x002fc400078e000e */
[----:B------:R-:W-:Y:S02]  /*31a40*/  IMAD.MOV.U32 R11, RZ, RZ, R15 ;  /* 0x000000ffff0b7224 */ /* 0x000fe400078e000f */
[----:B------:R-:W4:Y:S04]  /*31a50*/  LDL.LU.64 R14, [R1+0x2668] ;  /* 0x00266800010e7983 */ /* 0x000f280000300a00 */
[----:B------:R-:W4:Y:S02]  /*31a60*/  LDL.LU.64 R12, [R1+0x2660] ;  /* 0x00266000010c7983 */ /* 0x000f240000300a00 */
[----:B----4-:R-:W-:-:S15]  /*31a70*/  HMMA.16816.F32.BF16 R12, R20, R18, R12 ;  /* 0x00000012140c723c */ /* 0x010fde000004180c */
[----:B------:R-:W-:-:S04]  /*31a80*/  NOP ;  /* 0x0000000000007918 */ /* 0x000fc80000000000 */
[----:B------:R0:W-:Y:S04]  /*31a90*/  STL.64 [R1+0xab0], R12 ;  /* 0x000ab00c01007387 */ /* 0x0001e80000100a00 */
[----:B------:R-:W-:Y:S01]  /*31aa0*/  STL.64 [R1+0xab8], R14 ;  /* 0x000ab80e01007387 */ /* 0x000fe20000100a00 */
[----:B0-----:R-:W-:Y:S02]  /*31ab0*/  IMAD.MOV.U32 R13, RZ, RZ, R18 ;  /* 0x000000ffff0d7224 */ /* 0x001fe400078e0012 */
[----:B------:R-:W-:Y:S02]  /*31ac0*/  IMAD.MOV.U32 R12, RZ, RZ, R19 ;  /* 0x000000ffff0c7224 */ /* 0x000fe400078e0013 */
[----:B------:R-:W3:Y:S04]  /*31ad0*/  LDL.LU.64 R18, [R1+0x2658] ;  /* 0x0026580001127983 */ /* 0x000ee80000300a00 */
[----:B------:R-:W3:Y:S02]  /*31ae0*/  LDL.LU.64 R16, [R1+0x2650] ;  /* 0x0026500001107983 */ /* 0x000ee40000300a00 */
[----:B---3--:R-:W-:-:S15]  /*31af0*/  HMMA.16816.F32.BF16 R16, R20, R6, R16 ;  /* 0x000000061410723c */ /* 0x008fde0000041810 */
[----:B------:R-:W-:-:S04]  /*31b00*/  NOP ;  /* 0x0000000000007918 */ /* 0x000fc80000000000 */
[----:B------:R-:W-:Y:S04]  /*31b10*/  STL.64 [R1+0xaa0], R16 ;  /* 0x000aa01001007387 */ /* 0x000fe80000100a00 */
[----:B------:R0:W-:Y:S04]  /*31b20*/  STL.64 [R1+0xaa8], R18 ;  /* 0x000aa81201007387 */ /* 0x0001e80000100a00 */
[----:B0-----:R-:W2:Y:S01]  /*31b30*/  LDL.LU.64 R18, [R1+0x2648] ;  /* 0x0026480001127983 */ /* 0x001ea20000300a00 */
[----:B------:R-:W-:Y:S02]  /*31b40*/  IMAD.MOV.U32 R15, RZ, RZ, R6 ;  /* 0x000000ffff0f7224 */ /* 0x000fe400078e0006 */
[----:B------:R-:W-:-:S02]  /*31b50*/  IMAD.MOV.U32 R4, RZ, RZ, R7 ;  /* 0x000000ffff047224 */ /* 0x000fc400078e0007 */
[----:B------:R-:W3:Y:S04]  /*31b60*/  LDL.LU.64 R6, [R1+0x2640] ;  /* 0x0026400001067983 */ /* 0x000ee80000300a00 */
[----:B------:R-:W4:Y:S01]  /*31b70*/  LDL.LU R5, [R1+0x2638] ;  /* 0x0026380001057983 */ /* 0x000f220000300800 */
        /* <DEDUP_REMOVED lines=48> */
[----:B------:R0:W-:Y:S02]  /*31e80*/  STL.64 [R1+0xa68], R18 ;  /* 0x000a681201007387 */ /* 0x0001e40000100a00 */
[----:B0-----:R-:W-:Y:S02]  /*31e90*/  IMAD.MOV.U32 R18, RZ, RZ, R13 ;  /* 0x000000ffff127224 */ /* 0x001fe400078e000d */
[----:B------:R-:W-:-:S05]  /*31ea0*/  IMAD.MOV.U32 R19, RZ, RZ, R12 ;  /* 0x000000ffff137224 */ /* 0x000fca00078e000c */
        /* <DEDUP_REMOVED lines=10> */
[----:B------:R0:W-:Y:S02]  /*31f50*/  STL.64 [R1+0x2520], R18 ;  /* 0x0025201201007387 */ /* 0x0001e40000100a00 */
[----:B0-----:R-:W-:-:S02]  /*31f60*/  IMAD.MOV.U32 R18, RZ, RZ, R29 ;  /* 0x000000ffff127224 */ /* 0x001fc400078e001d */
        /* <DEDUP_REMOVED lines=36> */
[----:B----4-:R-:W-:-:S05]  /*321b0*/  IMAD.MOV.U32 R19, RZ, RZ, R5 ;  /* 0x000000ffff137224 */ /* 0x010fca00078e0005 */
        /* <DEDUP_REMOVED lines=9> */
[----:B------:R-:W4:Y:S01]  /*32250*/  LDL.LU R26, [R1+0x4e8] ;  /* 0x0004e800011a7983 */ /* 0x000f220000300800 */
[----:B------:R-:W-:-:S02]  /*32260*/  IMAD.MOV.U32 R18, RZ, RZ, R4 ;  /* 0x000000ffff127224 */ /* 0x000fc400078e0004 */
[----:B------:R-:W-:Y:S01]  /*32270*/  IMAD.MOV.U32 R19, RZ, RZ, R3 ;  /* 0x000000ffff137224 */ /* 0x000fe200078e0003 */
[----:B------:R-:W4:Y:S04]  /*32280*/  LDL.LU R27, [R1+0x4ec] ;  /* 0x0004ec00011b7983 */ /* 0x000f280000300800 */
[----:B------:R-:W4:Y:S04]  /*32290*/  LDL.LU R4, [R1+0xa50] ;  /* 0x000a500001047983 */ /* 0x000f280000300800 */
[----:B------:R-:W4:Y:S04]  /*322a0*/  LDL.LU R5, [R1+0xa54] ;  /* 0x000a540001057983 */ /* 0x000f280000300800 */
[----:B------:R-:W4:Y:S04]  /*322b0*/  LDL.LU R6, [R1+0xa58] ;  /* 0x000a580001067983 */ /* 0x000f280000300800 */
[----:B------:R-:W4:Y:S04]  /*322c0*/  LDL.LU R7, [R1+0xa5c] ;  /* 0x000a5c0001077983 */ /* 0x000f280000300800 */
[----:B------:R0:W-:Y:S04]  /*322d0*/  STL.64 [R1+0x25b0], R18 ;  /* 0x0025b01201007387 */ /* 0x0001e80000100a00 */
[----:B0-----:R-:W4:Y:S04]  /*322e0*/  LDL.64 R18, [R1+0xb8] ;  /* 0x0000b80001127983 */ /* 0x001f280000100a00 */
        /* <DEDUP_REMOVED lines=36> */
[----:B------:R-:W2:-:S13]  /*32530*/  LDL.LU.64 R24, [R1+0x25c8] ;  /* 0x0025c80001187983 */ /* 0x000e9a0000300a00 */
[----:B------:R0:W-:Y:S04]  /*32540*/  STL.64 [R1+0x4e0], R20 ;  /* 0x0004e01401007387 */ /* 0x0001e80000100a00 */
[----:B------:R1:W-:Y:S04]  /*32550*/  STL.64 [R1+0x4e8], R22 ;  /* 0x0004e81601007387 */ /* 0x0003e80000100a00 */
[----:B0-----:R-:W3:Y:S04]  /*32560*/  LDL.LU R20, [R1+0x320] ;  /* 0x0003200001147983 */ /* 0x001ee80000300800 */
[----:B------:R-:W3:Y:S04]  /*32570*/  LDL.LU R21, [R1+0x324] ;  /* 0x0003240001157983 */ /* 0x000ee80000300800 */
[----:B-1----:R-:W3:Y:S04]  /*32580*/  LDL.LU R22, [R1+0x328] ;  /* 0x0003280001167983 */ /* 0x002ee80000300800 */
[----:B------:R-:W3:Y:S04]  /*32590*/  LDL.LU R23, [R1+0x32c] ;  /* 0x00032c0001177983 */ /* 0x000ee80000300800 */
        /* <DEDUP_REMOVED lines=71> */
[----:B0-----:R-:W4:Y:S04]  /*32a10*/  LDL.LU.64 R18, [R1+0x24c8] ;  /* 0x0024c80001127983 */ /* 0x001f280000300a00 */
[----:B------:R-:W4:Y:S02]  /*32a20*/  LDL.LU.64 R16, [R1+0x24c0] ;  /* 0x0024c00001107983 */ /* 0x000f240000300a00 */
[----:B----4-:R-:W-:Y:S02]  /*32a30*/  HMMA.16816.F32.BF16 R4, R24, R6, R16 ;  /* 0x000000061804723c */ /* 0x010fe40000041810 */
[----:B------:R-:W3:-:S15]  /*32a40*/  LDL.LU.64 R18, [R1+0x24b8] ;  /* 0x0024b80001127983 */ /* 0x000ede0000300a00 */
[----:B------:R-:W-:Y:S02]  /*32a50*/  NOP ;  /* 0x0000000000007918 */ /* 0x000fe40000000000 */
[----:B------:R0:W-:Y:S04]  /*32a60*/  STL.64 [R1+0x330], R4 ;  /* 0x0003300401007387 */ /* 0x0001e80000100a00 */
[----:B------:R1:W-:Y:S04]  /*32a70*/  STL.64 [R1+0x338], R6 ;  /* 0x0003380601007387 */ /* 0x0003e80000100a00 */
[----:B0-----:R-:W4:Y:S04]  /*32a80*/  LDL.LU R4, [R1+0x300] ;  /* 0x0003000001047983 */ /* 0x001f280000300800 */
[----:B------:R-:W4:Y:S04]  /*32a90*/  LDL.LU R5, [R1+0x304] ;  /* 0x0003040001057983 */ /* 0x000f280000300800 */
[----:B-1----:R-:W4:Y:S04]  /*32aa0*/  LDL.LU R6, [R1+0x308] ;  /* 0x0003080001067983 */ /* 0x002f280000300800 */
[----:B------:R-:W4:Y:S01]  /*32ab0*/  LDL.LU R7, [R1+0x30c] ;  /* 0x00030c0001077983 */ /* 0x000f220000300800 */
        /* <DEDUP_REMOVED lines=9> */
[----:B0-----:R-:W2:Y:S04]  /*32b50*/  LDL.64 R18, [R1+0x78] ;  /* 0x0000780001127983 */ /* 0x001ea80000100a00 */
[----:B--2---:R0:W-:Y:S04]  /*32b60*/  STL.64 [R1+0x2478], R18 ;  /* 0x0024781201007387 */ /* 0x0041e80000100a00 */
[----:B0-----:R-:W2:Y:S04]  /*32b70*/  LDL.64 R18, [R1+0x88] ;  /* 0x0000880001127983 */ /* 0x001ea80000100a00 */
[----:B--2---:R0:W-:Y:S04]  /*32b80*/  STL.64 [R1+0x2488], R18 ;  /* 0x0024881201007387 */ /* 0x0041e80000100a00 */
        /* <DEDUP_REMOVED lines=10> */
[----:B0-----:R-:W2:Y:S04]  /*32c30*/  LDL.64 R18, [R1+0xa8] ;  /* 0x0000a80001127983 */ /* 0x001ea80000100a00 */
[----:B--2---:R-:W-:Y:S04]  /*32c40*/  STL.64 [R1+0x2498], R18 ;  /* 0x0024981201007387 */ /* 0x004fe80000100a00 */
[----:B------:R0:W-:Y:S04]  /*32c50*/  STL.64 [R1+0x23f0], R14 ;  /* 0x0023f00e01007387 */ /* 0x0001e80000100a00 */
[----:B0-----:R-:W2:Y:S01]  /*32c60*/  LDL.64 R14, [R1+0x68] ;  /* 0x00006800010e7983 */ /* 0x001ea20000100a00 */
[----:B----4-:R-:W-:Y:S03]  /*32c70*/  HMMA.16816.F32.BF16 R4, R24, R10, R4 ;  /* 0x0000000a1804723c */ /* 0x010fe60000041804 */
        /* <DEDUP_REMOVED lines=14> */
[----:B------:R0:W-:Y:S04]  /*32d60*/  STL [R1+0x23b4], R10 ;  /* 0x0023b40a01007387 */ /* 0x0001e80000100800 */
[----:B------:R1:W-:Y:S04]  /*32d70*/  STL [R1+0x23b0], R11 ;  /* 0x0023b00b01007387 */ /* 0x0003e80000100800 */
[----:B------:R-:W4:Y:S04]  /*32d80*/  LDL.LU R8, [R1+0xdb0] ;  /* 0x000db00001087983 */ /* 0x000f280000300800 */
[----:B------:R-:W4:Y:S04]  /*32d90*/  LDL.LU R9, [R1+0xdb4] ;  /* 0x000db40001097983 */ /* 0x000f280000300800 */
[----:B0-----:R-:W4:Y:S04]  /*32da0*/  LDL.LU R10, [R1+0xdb8] ;  /* 0x000db800010a7983 */ /* 0x001f280000300800 */
[----:B-1----:R-:W4:Y:S01]  /*32db0*/  LDL.LU R11, [R1+0xdbc] ;  /* 0x000dbc00010b7983 */ /* 0x002f220000300800 */
[----:B------:R-:W-:-:S02]  /*32dc0*/  IMAD.MOV.U32 R18, RZ, RZ, R2 ;  /* 0x000000ffff127224 */ /* 0x000fc400078e0002 */
[----:B------:R-:W-:Y:S01]  /*32dd0*/  IMAD.MOV.U32 R19, RZ, RZ, R0 ;  /* 0x000000ffff137224 */ /* 0x000fe200078e0000 */
[----:B---3--:R-:W-:Y:S01]  /*32de0*/  HMMA.16816.F32.BF16 R20, R24, R6, R20 ;  /* 0x000000061814723c */ /* 0x008fe20000041814 */
[----:B------:R0:W-:Y:S04]  /*32df0*/  STL.64 [R1+0x23a8], R6 ;  /* 0x0023a80601007387 */ /* 0x0001e80000100a00 */
[----:B------:R-:W3:Y:S04]  /*32e00*/  LDL.LU R4, [R1+0xf90] ;  /* 0x000f900001047983 */ /* 0x000ee80000300800 */
[----:B------:R-:W1:Y:S10]  /*32e10*/  LDSM.16.MT88.4 R24, [R28+UR6+0x2080] ;  /* 0x002080061c18783b */ /* 0x000e740008004200 */
[----:B------:R-:W-:Y:S04]  /*32e20*/  STL.64 [R1+0xe0], R20 ;  /* 0x0000e01401007387 */ /* 0x000fe80000100a00 */
[----:B------:R-:W-:Y:S04]  /*32e30*/  STL.64 [R1+0xe8], R22 ;  /* 0x0000e81601007387 */ /* 0x000fe80000100a00 */
[----:B------:R-:W2:Y:S04]  /*32e40*/  LDSM.16.MT88.4 R20, [R28+UR6+0x2000] ;  /* 0x002000061c14783b */ /* 0x000ea80008004200 */
[----:B------:R-:W3:Y:S04]  /*32e50*/  LDL.LU R5, [R1+0xf94] ;  /* 0x000f940001057983 */ /* 0x000ee80000300800 */
[----:B0-----:R-:W3:Y:S04]  /*32e60*/  LDL.LU R6, [R1+0xf98] ;  /* 0x000f980001067983 */ /* 0x001ee80000300800 */
[----:B------:R-:W3:Y:S04]  /*32e70*/  LDL.LU R7, [R1+0xf9c] ;  /* 0x000f9c0001077983 */ /* 0x000ee80000300800 */
[----:B------:R-:W-:Y:S04]  /*32e80*/  STL [R1+0x23b8], R28 ;  /* 0x0023b81c01007387 */ /* 0x000fe80000100800 */
[----:B-1----:R-:W-:Y:S04]  /*32e90*/  STL.64 [R1+0x23a0], R26 ;  /* 0x0023a01a01007387 */ /* 0x002fe80000100a00 */
[----:B------:R0:W-:Y:S04]  /*32ea0*/  STL.64 [R1+0x2398], R24 ;  /* 0x0023981801007387 */ /* 0x0001e80000100a00 */
[----:B0-----:R-:W3:Y:S04]  /*32eb0*/  LDL.LU R24, [R1+0xda0] ;  /* 0x000da00001187983 */ /* 0x001ee80000300800 */
[----:B------:R-:W3:Y:S04]  /*32ec0*/  LDL.LU R25, [R1+0xda4] ;  /* 0x000da40001197983 */ /* 0x000ee80000300800 */
[----:B------:R-:W3:Y:S04]  /*32ed0*/  LDL.LU R26, [R1+0xda8] ;  /* 0x000da800011a7983 */ /* 0x000ee80000300800 */
[----:B------:R-:W3:Y:S01]  /*32ee0*/  LDL.LU R27, [R1+0xdac] ;  /* 0x000dac00011b7983 */ /* 0x000ee20000300800 */
        /* <DEDUP_REMOVED lines=12> */
[----:B------:R-:W3:Y:S04]  /*32fb0*/  LDL.LU.64 R18, [R1+0x2490] ;  /* 0x0024900001127983 */ /* 0x000ee80000300a00 */
[----:B------:R0:W-:Y:S04]  /*32fc0*/  STL [R1+0x23bc], R4 ;  /* 0x0023bc0401007387 */ /* 0x0001e80000100800 */
[----:B0-----:R-:W3:Y:S04]  /*32fd0*/  LDL.LU R4, [R1+0xdd0] ;  /* 0x000dd00001047983 */ /* 0x001ee80000300800 */
[----:B------:R-:W3:Y:S04]  /*32fe0*/  LDL.LU R5, [R1+0xdd4] ;  /* 0x000dd40001057983 */ /* 0x000ee80000300800 */
[----:B------:R-:W3:Y:S04]  /*32ff0*/  LDL.LU R6, [R1+0xdd8] ;  /* 0x000dd80001067983 */ /* 0x000ee80000300800 */
[----:B------:R-:W3:Y:S02]  /*33000*/  LDL.LU R7, [R1+0xddc] ;  /* 0x000ddc0001077983 */ /* 0x000ee40000300800 */
[----:B---3--:R-:W-:-:S15]  /*33010*/  HMMA.16816.F32.BF16 R4, R20, R18, R4 ;  /* 0x000000121404723c */ /* 0x008fde0000041804 */
[----:B------:R-:W-:-:S04]  /*33020*/  NOP ;  /* 0x0000000000007918 */ /* 0x000fc80000000000 */
[----:B------:R0:W-:Y:S04]  /*33030*/  STL.64 [R1+0xdd0], R4 ;  /* 0x000dd00401007387 */ /* 0x0001e80000100a00 */
[----:B------:R1:W-:Y:S01]  /*33040*/  STL.64 [R1+0xdd8], R6 ;  /* 0x000dd80601007387 */ /* 0x0003e20000100a00 */
[----:B0-----:R-:W-:Y:S02]  /*33050*/  IMAD.MOV.U32 R5, RZ, RZ, R19 ;  /* 0x000000ffff057224 */ /* 0x001fe400078e0013 */
[----:B-1----:R-:W-:Y:S02]  /*33060*/  IMAD.MOV.U32 R6, RZ, RZ, R18 ;  /* 0x000000ffff067224 */ /* 0x002fe400078e0012 */
        /* <DEDUP_REMOVED lines=8> */
[----:B------:R-:W4:Y:S02]  /*330f0*/  LDL.LU.64 R18, [R1+0x2478] ;  /* 0x0024780001127983 */ /* 0x000f240000300a00 */
[----:B----4-:R-:W-:Y:S01]  /*33100*/  HMMA.16816.F32.BF16 R8, R20, R18, R8 ;  /* 0x000000121408723c */ /* 0x010fe20000041808 */
[----:B------:R-:W-:-:S15]  /*33110*/  IMAD.MOV.U32 R7, RZ, RZ, R19 ;  /* 0x000000ffff077224 */ /* 0x000fde00078e0013 */
[----:B------:R-:W-:-:S03]  /*33120*/  NOP ;  /* 0x0000000000007918 */ /* 0x000fc60000000000 */
[----:B------:R0:W-:Y:S04]  /*33130*/  STL.64 [R1+0xdb0], R8 ;  /* 0x000db00801007387 */ /* 0x0001e80000100a00 */
[----:B------:R-:W-:Y:S01]  /*33140*/  STL.64 [R1+0xdb8], R10 ;  /* 0x000db80a01007387 */ /* 0x000fe20000100a00 */
[----:B0-----:R-:W-:-:S03]  /*33150*/  IMAD.MOV.U32 R8, RZ, RZ, R18 ;  /* 0x000000ffff087224 */ /* 0x001fc600078e0012 */
[----:B------:R-:W3:Y:S04]  /*33160*/  LDL.LU.64 R18, [R1+0x2470] ;  /* 0x0024700001127983 */ /* 0x000ee80000300a00 */
[----:B------:R-:W-:Y:S04]  /*33170*/  STL.64 [R1+0x2410], R6 ;  /* 0x0024100601007387 */ /* 0x000fe80000100a00 */
[----:B------:R2:W-:Y:S02]  /*33180*/  STL [R1+0x2408], R5 ;  /* 0x0024080501007387 */ /* 0x0005e40000100800 */
[----:B--2---:R-:W-:Y:S01]  /*33190*/  HMMA.16816.F32.BF16 R4, R20, R14, R24 ;  /* 0x0000000e1404723c */ /* 0x004fe20000041818 */
[----:B------:R-:W-:-:S02]  /*331a0*/  IMAD.MOV.U32 R16, RZ, RZ, R14 ;  /* 0x000000ffff107224 */ /* 0x000fc400078e000e */
[----:B------:R-:W-:-:S15]  /*331b0*/  IMAD.MOV.U32 R9, RZ, RZ, R15 ;  /* 0x000000ffff097224 */ /* 0x000fde00078e000f */
[----:B------:R-:W-:Y:S01]  /*331c0*/  NOP ;  /* 0x0000000000007918 */ /* 0x000fe20000000000 */
[----:B------:R-:W-:Y:S04]  /*331d0*/  STL.64 [R1+0xda0], R4 ;  /* 0x000da00401007387 */ /* 0x000fe80000100a00 */
[----:B------:R-:W-:Y:S04]  /*331e0*/  STL.64 [R1+0xda8], R6 ;  /* 0x000da80601007387 */ /* 0x000fe80000100a00 */
[----:B---3--:R0:W-:Y:S04]  /*331f0*/  STL.64 [R1+0x2468], R18 ;  /* 0x0024681201007387 */ /* 0x0081e80000100a00 */
[----:B------:R-:W-:Y:S04]  /*33200*/  STL [R1+0x2460], R16 ;  /* 0x0024601001007387 */ /* 0x000fe80000100800 */
[----:B------:R1:W-:Y:S04]  /*33210*/  STL.64 [R1+0x2428], R8 ;  /* 0x0024280801007387 */ /* 0x0003e80000100a00 */
[----:B------:R-:W2:Y:S04]  /*33220*/  LDL.LU R12, [R1+0xd40] ;  /* 0x000d4000010c7983 */ /* 0x000ea80000300800 */
[----:B------:R-:W2:Y:S04]  /*33230*/  LDL.LU R13, [R1+0xd44] ;  /* 0x000d4400010d7983 */ /* 0x000ea80000300800 */
[----:B------:R-:W3:Y:S04]  /*33240*/  LDL.LU R14, [R1+0xd48] ;  /* 0x000d4800010e7983 */ /* 0x000ee80000300800 */
[----:B------:R-:W3:Y:S04]  /*33250*/  LDL.LU R15, [R1+0xd4c] ;  /* 0x000d4c00010f7983 */ /* 0x000ee80000300800 */
[----:B------:R-:W4:Y:S04]  /*33260*/  LDL.LU R24, [R1+0xd90] ;  /* 0x000d900001187983 */ /* 0x000f280000300800 */
[----:B------:R-:W4:Y:S04]  /*33270*/  LDL.LU R25, [R1+0xd94] ;  /* 0x000d940001197983 */ /* 0x000f280000300800 */
[----:B------:R-:W4:Y:S04]  /*33280*/  LDL.LU R26, [R1+0xd98] ;  /* 0x000d9800011a7983 */ /* 0x000f280000300800 */
[----:B------:R-:W4:Y:S04]  /*33290*/  LDL.LU R27, [R1+0xd9c] ;  /* 0x000d9c00011b7983 */ /* 0x000f280000300800 */
[----:B0-----:R-:W4:Y:S04]  /*332a0*/  LDL.64 R18, [R1+0x58] ;  /* 0x0000580001127983 */ /* 0x001f280000100a00 */
[----:B------:R-:W2:Y:S04]  /*332b0*/  LDL.LU R4, [R1+0xd50] ;  /* 0x000d500001047983 */ /* 0x000ea80000300800 */
[----:B------:R-:W2:Y:S04]  /*332c0*/  LDL.LU R5, [R1+0xd54] ;  /* 0x000d540001057983 */ /* 0x000ea80000300800 */
[----:B------:R-:W2:Y:S04]  /*332d0*/  LDL.LU R6, [R1+0xd58] ;  /* 0x000d580001067983 */ /* 0x000ea80000300800 */
[----:B------:R-:W2:Y:S04]  /*332e0*/  LDL.LU R7, [R1+0xd5c] ;  /* 0x000d5c0001077983 */ /* 0x000ea80000300800 */
[----:B-1----:R-:W2:Y:S04]  /*332f0*/  LDL.LU R8, [R1+0xd60] ;  /* 0x000d600001087983 */ /* 0x002ea80000300800 */
        /* <DEDUP_REMOVED lines=10> */
[----:B0-----:R-:W2:Y:S04]  /*333a0*/  LDL.64 R6, [R1+0x28] ;  /* 0x0000280001067983 */ /* 0x001ea80000100a00 */
[----:B--2---:R0:W-:Y:S04]  /*333b0*/  STL.64 [R1+0x2440], R6 ;  /* 0x0024400601007387 */ /* 0x0041e80000100a00 */
[----:B-1----:R-:W2:Y:S04]  /*333c0*/  LDL.LU R4, [R1+0xd70] ;  /* 0x000d700001047983 */ /* 0x002ea80000300800 */
[----:B------:R-:W2:Y:S04]  /*333d0*/  LDL.LU R5, [R1+0xd74] ;  /* 0x000d740001057983 */ /* 0x000ea80000300800 */
[----:B0-----:R-:W2:Y:S04]  /*333e0*/  LDL.LU R6, [R1+0xd78] ;  /* 0x000d780001067983 */ /* 0x001ea80000300800 */
[----:B------:R-:W2:Y:S01]  /*333f0*/  LDL.LU R7, [R1+0xd7c] ;  /* 0x000d7c0001077983 */ /* 0x000ea20000300800 */
[----:B----4-:R-:W-:Y:S01]  /*33400*/  HMMA.16816.F32.BF16 R24, R20, R18, R24 ;  /* 0x000000121418723c */ /* 0x010fe20000041818 */
[----:B------:R-:W-:-:S02]  /*33410*/  IMAD.MOV.U32 R17, RZ, RZ, R19 ;  /* 0x000000ffff117224 */ /* 0x000fc400078e0013 */
[----:B--2---:R-:W-:Y:S04]  /*33420*/  STL.64 [R1+0x2458], R6 ;  /* 0x0024580601007387 */ /* 0x004fe80000100a00 */
[----:B------:R0:W-:Y:S04]  /*33430*/  STL.64 [R1+0x2450], R4 ;  /* 0x0024500401007387 */ /* 0x0001e80000100a00 */
[----:B0-----:R-:W2:Y:S04]  /*33440*/  LDL.LU R4, [R1+0xd80] ;  /* 0x000d800001047983 */ /* 0x001ea80000300800 */
[----:B------:R-:W2:Y:S04]  /*33450*/  LDL.LU R5, [R1+0xd84] ;  /* 0x000d840001057983 */ /* 0x000ea80000300800 */
[----:B------:R-:W2:Y:S04]  /*33460*/  LDL.LU R6, [R1+0xd88] ;  /* 0x000d880001067983 */ /* 0x000ea80000300800 */
[----:B------:R-:W2:Y:S04]  /*33470*/  LDL.LU R7, [R1+0xd8c] ;  /* 0x000d8c0001077983 */ /* 0x000ea80000300800 */
[----:B---3--:R0:W-:Y:S04]  /*33480*/  STL.64 [R1+0x2400], R14 ;  /* 0x0024000e01007387 */ /* 0x0081e80000100a00 */
[----:B------:R-:W-:Y:S04]  /*33490*/  STL.64 [R1+0x23f8], R12 ;  /* 0x0023f80c01007387 */ /* 0x000fe80000100a00 */
[----:B0-----:R-:W3:Y:S04]  /*334a0*/  LDL.64 R14, [R1+0x18] ;  /* 0x00001800010e7983 */ /* 0x001ee80000100a00 */
[----:B------:R0:W-:Y:S04]  /*334b0*/  STL.64 [R1+0xd90], R24 ;  /* 0x000d901801007387 */ /* 0x0001e80000100a00 */
[----:B------:R1:W-:Y:S01]  /*334c0*/  STL.64 [R1+0xd98], R26 ;  /* 0x000d981a01007387 */ /* 0x0003e20000100a00 */
[----:B0-----:R-:W-:-:S03]  /*334d0*/  IMAD.MOV.U32 R24, RZ, RZ, R18 ;  /* 0x000000ffff187224 */ /* 0x001fc600078e0012 */
[----:B------:R-:W4:Y:S04]  /*334e0*/  LDL.LU.64 R18, [R1+0x2468] ;  /* 0x0024680001127983 */ /* 0x000f280000300a00 */
[----:B------:R-:W3:Y:S01]  /*334f0*/  LDL.LU R16, [R1+0x2460] ;  /* 0x0024600001107983 */ /* 0x000ee20000300800 */
[----:B-1----:R-:W-:Y:S02]  /*33500*/  IMAD.MOV.U32 R26, RZ, RZ, R10 ;  /* 0x000000ffff1a7224 */ /* 0x002fe400078e000a */
[----:B------:R-:W-:Y:S01]  /*33510*/  IMAD.MOV.U32 R25, RZ, RZ, R11 ;  /* 0x000000ffff197224 */ /* 0x000fe200078e000b */
[C---:B--2---:R-:W-:Y:S01]  /*33520*/  HMMA.16816.F32.BF16 R4, R20.reuse, R10, R4 ;  /* 0x0000000a1404723c */ /* 0x044fe20000041804 */
[----:B----4-:R0:W-:Y:S04]  /*33530*/  STL.64 [R1+0x23e8], R18 ;  /* 0x0023e81201007387 */ /* 0x0101e80000100a00 */
[----:B---3--:R-:W-:Y:S04]  /*33540*/  STL.64 [R1+0x23e0], R16 ;  /* 0x0023e01001007387 */ /* 0x008fe80000100a00 */
[----:B0-----:R-:W2:Y:S10]  /*33550*/  LDL.64 R18, [R1+0x8] ;  /* 0x0000080001127983 */ /* 0x001eb40000100a00 */
[----:B------:R-:W-:Y:S04]  /*33560*/  STL.64 [R1+0xd80], R4 ;  /* 0x000d800401007387 */ /* 0x000fe80000100a00 */
[----:B------:R0:W-:Y:S04]  /*33570*/  STL.64 [R1+0xd88], R6 ;  /* 0x000d880601007387 */ /* 0x0001e80000100a00 */
[----:B0-----:R-:W3:Y:S04]  /*33580*/  LDL.LU.64 R6, [R1+0x2458] ;  /* 0x0024580001067983 */ /* 0x001ee80000300a00 */
[----:B------:R-:W3:Y:S04]  /*33590*/  LDL.LU.64 R4, [R1+0x2450] ;  /* 0x0024500001047983 */ /* 0x000ee80000300a00 */
        /* <DEDUP_REMOVED lines=9> */
[----:B------:R-:W3:Y:S04]  /*33630*/  LDL.LU.64 R8, [R1+0x2430] ;  /* 0x0024300001087983 */ /* 0x000ee80000300a00 */
[----:B------:R-:W-:Y:S04]  /*33640*/  STL.64 [R1+0x23c8], R26 ;  /* 0x0023c81a01007387 */ /* 0x000fe80000100a00 */
[----:B------:R0:W-:Y:S04]  /*33650*/  STL.64 [R1+0x23c0], R24 ;  /* 0x0023c01801007387 */ /* 0x0001e80000100a00 */
[----:B0-----:R-:W4:Y:S04]  /*33660*/  LDL.LU R24, [R1+0xd20] ;  /* 0x000d200001187983 */ /* 0x001f280000300800 */
[----:B------:R-:W4:Y:S04]  /*33670*/  LDL.LU R25, [R1+0xd24] ;  /* 0x000d240001197983 */ /* 0x000f280000300800 */
[----:B------:R-:W2:Y:S04]  /*33680*/  LDL.LU R26, [R1+0xd28] ;  /* 0x000d2800011a7983 */ /* 0x000ea80000300800 */
[----:B------:R-:W2:Y:S01]  /*33690*/  LDL.LU R27, [R1+0xd2c] ;  /* 0x000d2c00011b7983 */ /* 0x000ea20000300800 */
[----:B---3--:R-:W-:Y:S03]  /*336a0*/  HMMA.16816.F32.BF16 R8, R20, R6, R8 ;  /* 0x000000061408723c */ /* 0x008fe60000041808 */
[----:B--2---:R-:W-:Y:S04]  /*336b0*/  STL.64 [R1+0x23d8], R26 ;  /* 0x0023d81a01007387 */ /* 0x004fe80000100a00 */
[----:B----4-:R0:W-:Y:S04]  /*336c0*/  STL.64 [R1+0x23d0], R24 ;  /* 0x0023d01801007387 */ /* 0x0101e80000100a00 */
[----:B0-----:R-:W2:Y:S04]  /*336d0*/  LDL.LU R24, [R1+0xd30] ;  /* 0x000d300001187983 */ /* 0x001ea80000300800 */
[----:B------:R-:W2:Y:S04]  /*336e0*/  LDL.LU R25, [R1+0xd34] ;  /* 0x000d340001197983 */ /* 0x000ea80000300800 */
[----:B------:R-:W2:Y:S04]  /*336f0*/  LDL.LU R26, [R1+0xd38] ;  /* 0x000d3800011a7983 */ /* 0x000ea80000300800 */
[----:B------:R-:W2:Y:S04]  /*33700*/  LDL.LU R27, [R1+0xd3c] ;  /* 0x000d3c00011b7983 */ /* 0x000ea80000300800 */
[----:B------:R0:W-:Y:S04]  /*33710*/  STL.64 [R1+0xd60], R8 ;  /* 0x000d600801007387 */ /* 0x0001e80000100a00 */
[----:B------:R1:W-:Y:S04]  /*33720*/  STL.64 [R1+0xd68], R10 ;  /* 0x000d680a01007387 */ /* 0x0003e80000100a00 */
[----:B0-----:R-:W3:Y:S01]  /*33730*/  LDL.LU.64 R8, [R1+0x2428] ;  /* 0x0024280001087983 */ /* 0x001ee20000300a00 */
[----:B-1----:R-:W-:-:S02]  /*33740*/  IMAD.MOV.U32 R10, RZ, RZ, R6 ;  /* 0x000000ffff0a7224 */ /* 0x002fc400078e0006 */
[----:B------:R-:W-:Y:S02]  /*33750*/  IMAD.MOV.U32 R11, RZ, RZ, R7 ;  /* 0x000000ffff0b7224 */ /* 0x000fe400078e0007 */
[----:B------:R-:W4:Y:S04]  /*33760*/  LDL.LU.64 R6, [R1+0x2420] ;  /* 0x0024200001067983 */ /* 0x000f280000300a00 */
[----:B------:R-:W4:Y:S01]  /*33770*/  LDL.LU.64 R4, [R1+0x2418] ;  /* 0x0024180001047983 */ /* 0x000f220000300a00 */
[----:B------:R-:W-:Y:S01]  /*33780*/  IMAD.MOV.U32 R28, RZ, RZ, R15 ;  /* 0x000000ffff1c7224 */ /* 0x000fe200078e000f */
[----:B----4-:R-:W-:-:S15]  /*33790*/  HMMA.16816.F32.BF16 R4, R20, R14, R4 ;  /* 0x0000000e1404723c */ /* 0x010fde0000041804 */
[----:B------:R-:W-:-:S04]  /*337a0*/  NOP ;  /* 0x0000000000007918 */ /* 0x000fc80000000000 */
[----:B------:R0:W-:Y:S04]  /*337b0*/  STL.64 [R1+0xd50], R4 ;  /* 0x000d500401007387 */ /* 0x0001e80000100a00 */
[----:B------:R1:W-:Y:S01]  /*337c0*/  STL.64 [R1+0xd58], R6 ;  /* 0x000d580601007387 */ /* 0x0003e20000100a00 */
[----:B0-----:R-:W-:-:S03]  /*337d0*/  IMAD.MOV.U32 R4, RZ, RZ, R14 ;  /* 0x000000ffff047224 */ /* 0x001fc600078e000e */
[----:B-1----:R-:W4:Y:S04]  /*337e0*/  LDL.LU.64 R6, [R1+0x2410] ;  /* 0x0024100001067983 */ /* 0x002f280000300a00 */
[----:B------:R-:W2:Y:S04]  /*337f0*/  LDL.LU R5, [R1+0x2408] ;  /* 0x0024080001057983 */ /* 0x000ea80000300800 */
        /* <DEDUP_REMOVED lines=9> */
[----:B------:R-:W2:Y:S04]  /*33890*/  LDL.LU.64 R18, [R1+0x23e8] ;  /* 0x0023e80001127983 */ /* 0x000ea80000300a00 */
[----:B------:R-:W3:Y:S01]  /*338a0*/  LDL.LU.64 R16, [R1+0x23e0] ;  /* 0x0023e00001107983 */ /* 0x000ee20000300a00 */
[----:B--2---:R-:W-:-:S15]  /*338b0*/  HMMA.16816.F32.BF16 R24, R20, R18, R24 ;  /* 0x000000121418723c */ /* 0x004fde0000041818 */
        /* <DEDUP_REMOVED lines=83> */
[----:B------:R-:W2:Y:S04]  /*33df0*/  LDL.LU R18, [R1+0x698] ;  /* 0x0006980001127983 */ /* 0x000ea80000300800 */
[----:B------:R-:W2:Y:S04]  /*33e00*/  LDL.LU R19, [R1+0x69c] ;  /* 0x00069c0001137983 */ /* 0x000ea80000300800 */
[----:B--2---:R0:W-:Y:S04]  /*33e10*/  STL.64 [R1+0x2360], R18 ;  /* 0x0023601201007387 */ /* 0x0041e80000100a00 */
[----:B----4-:R-:W-:Y:S01]  /*33e20*/  STL.64 [R1+0x2358], R16 ;  /* 0x0023581001007387 */ /* 0x010fe20000100a00 */
[----:B0-----:R-:W-:-:S02]  /*33e30*/  IMAD.MOV.U32 R18, RZ, RZ, R6 ;  /* 0x000000ffff127224 */ /* 0x001fc400078e0006 */
[----:B------:R-:W-:-:S05]  /*33e40*/  IMAD.MOV.U32 R19, RZ, RZ, R5 ;  /* 0x000000ffff137224 */ /* 0x000fca00078e0005 */
[----:B------:R0:W-:Y:S02]  /*33e50*/  STL.64 [R1+0x2378], R18 ;  /* 0x0023781201007387 */ /* 0x0001e40000100a00 */
[----:B0-----:R-:W-:Y:S02]  /*33e60*/  IMAD.MOV.U32 R18, RZ, RZ, R4 ;  /* 0x000000ffff127224 */ /* 0x001fe400078e0004 */
[----:B------:R-:W-:Y:S01]  /*33e70*/  IMAD.MOV.U32 R19, RZ, RZ, R3 ;  /* 0x000000ffff137224 */ /* 0x000fe200078e0003 */
[----:B------:R-:W2:Y:S04]  /*33e80*/  LDL.LU R4, [R1+0xd10] ;  /* 0x000d100001047983 */ /* 0x000ea80000300800 */
[----:B------:R-:W2:Y:S04]  /*33e90*/  LDL.LU R5, [R1+0xd14] ;  /* 0x000d140001057983 */ /* 0x000ea80000300800 */
[----:B------:R-:W2:Y:S04]  /*33ea0*/  LDL.LU R6, [R1+0xd18] ;  /* 0x000d180001067983 */ /* 0x000ea80000300800 */
[----:B------:R-:W2:Y:S04]  /*33eb0*/  LDL.LU R7, [R1+0xd1c] ;  /* 0x000d1c0001077983 */ /* 0x000ea80000300800 */
[----:B------:R0:W-:Y:S04]  /*33ec0*/  STL.64 [R1+0x2390], R18 ;  /* 0x0023901201007387 */ /* 0x0001e80000100a00 */
[----:B------:R-:W4:Y:S04]  /*33ed0*/  LDL.LU R16, [R1+0x1050] ;  /* 0x0010500001107983 */ /* 0x000f280000300800 */
[----:B------:R-:W4:Y:S04]  /*33ee0*/  LDL.LU R17, [R1+0x1054] ;  /* 0x0010540001117983 */ /* 0x000f280000300800 */
[----:B0-----:R-:W4:Y:S04]  /*33ef0*/  LDL.LU R18, [R1+0x1058] ;  /* 0x0010580001127983 */ /* 0x001f280000300800 */
[----:B------:R-:W4:Y:S04]  /*33f00*/  LDL.LU R19, [R1+0x105c] ;  /* 0x00105c0001137983 */ /* 0x000f280000300800 */
[----:B------:R-:W2:Y:S04]  /*33f10*/  LDL.LU R24, [R1+0x860] ;  /* 0x0008600001187983 */ /* 0x000ea80000300800 */
[----:B------:R-:W2:Y:S04]  /*33f20*/  LDL.LU R25, [R1+0x864] ;  /* 0x0008640001197983 */ /* 0x000ea80000300800 */
[----:B------:R-:W2:Y:S04]  /*33f30*/  LDL.LU R26, [R1+0x868] ;  /* 0x00086800011a7983 */ /* 0x000ea80000300800 */
[----:B------:R-:W2:Y:S04]  /*33f40*/  LDL.LU R27, [R1+0x86c] ;  /* 0x00086c00011b7983 */ /* 0x000ea80000300800 */
[----:B---3--:R-:W-:Y:S04]  /*33f50*/  STL.64 [R1+0x2330], R14 ;  /* 0x0023300e01007387 */ /* 0x008fe80000100a00 */
[----:B------:R0:W-:Y:S04]  /*33f60*/  STL.64 [R1+0x2328], R12 ;  /* 0x0023280c01007387 */ /* 0x0001e80000100a00 */
[----:B0-----:R-:W3:Y:S04]  /*33f70*/  LDL.LU R12, [R1+0x670] ;  /* 0x00067000010c7983 */ /* 0x001ee80000300800 */
[----:B------:R-:W3:Y:S04]  /*33f80*/  LDL.LU R13, [R1+0x674] ;  /* 0x00067400010d7983 */ /* 0x000ee80000300800 */
[----:B------:R-:W2:Y:S04]  /*33f90*/  LDL.LU R14, [R1+0x678] ;  /* 0x00067800010e7983 */ /* 0x000ea80000300800 */
[----:B------:R-:W2:Y:S04]  /*33fa0*/  LDL.LU R15, [R1+0x67c] ;  /* 0x00067c00010f7983 */ /* 0x000ea80000300800 */
[----:B--2---:R-:W-:Y:S04]  /*33fb0*/  STL.64 [R1+0x2348], R14 ;  /* 0x0023480e01007387 */ /* 0x004fe80000100a00 */
[----:B---3--:R0:W-:Y:S04]  /*33fc0*/  STL.64 [R1+0x2340], R12 ;  /* 0x0023400c01007387 */ /* 0x0081e80000100a00 */
[----:B0-----:R-:W2:Y:S04]  /*33fd0*/  LDL.LU R12, [R1+0x680] ;  /* 0x00068000010c7983 */ /* 0x001ea80000300800 */
[----:B------:R-:W2:Y:S04]  /*33fe0*/  LDL.LU R13, [R1+0x684] ;  /* 0x00068400010d7983 */ /* 0x000ea80000300800 */
[----:B------:R-:W3:Y:S04]  /*33ff0*/  LDL.LU R14, [R1+0x688] ;  /* 0x00068800010e7983 */ /* 0x000ee80000300800 */
[----:B------:R-:W3:Y:S01]  /*34000*/  LDL.LU R15, [R1+0x68c] ;  /* 0x00068c00010f7983 */ /* 0x000ee20000300800 */
[C---:B------:R-:W-:Y:S03]  /*34010*/  HMMA.16816.F32.BF16 R4, R20.reuse, R10, R4 ;  /* 0x0000000a1404723c */ /* 0x040fe60000041804 */
        /* <DEDUP_REMOVED lines=15> */
[----:B------:R0:W-:Y:S04]  /*34110*/  STL.64 [R1+0x2280], R10 ;  /* 0x0022800a01007387 */ /* 0x0001e80000100a00 */
[----:B------:R-:W2:Y:S04]  /*34120*/  LDL.LU R8, [R1+0x5f0] ;  /* 0x0005f00001087983 */ /* 0x000ea80000300800 */
[----:B------:R-:W2:Y:S04]  /*34130*/  LDL.LU R9, [R1+0x5f4] ;  /* 0x0005f40001097983 */ /* 0x000ea80000300800 */
[----:B0-----:R-:W2:Y:S04]  /*34140*/  LDL.LU R10, [R1+0x5f8] ;  /* 0x0005f800010a7983 */ /* 0x001ea80000300800 */
[----:B------:R-:W2:Y:S01]  /*34150*/  LDL.LU R11, [R1+0x5fc] ;  /* 0x0005fc00010b7983 */ /* 0x000ea20000300800 */
[----:B---3--:R-:W-:Y:S03]  /*34160*/  HMMA.16816.F32.BF16 R20, R20, R6, R24 ;  /* 0x000000061414723c */ /* 0x008fe60000041818 */
[----:B------:R-:W4:Y:S04]  /*34170*/  LDL.LU.64 R26, [R1+0x23a0] ;  /* 0x0023a000011a7983 */ /* 0x000f280000300a00 */
[----:B------:R-:W4:-:S12]  /*34180*/  LDL.LU.64 R24, [R1+0x2398] ;  /* 0x0023980001187983 */ /* 0x000f180000300a00 */
[----:B------:R-:W-:Y:S04]  /*34190*/  STL.64 [R1+0x860], R20 ;  /* 0x0008601401007387 */ /* 0x000fe80000100a00 */
[----:B------:R-:W-:Y:S04]  /*341a0*/  STL.64 [R1+0x868], R22 ;  /* 0x0008681601007387 */ /* 0x000fe80000100a00 */
[----:B------:R0:W-:Y:S04]  /*341b0*/  STL.64 [R1+0x2278], R6 ;  /* 0x0022780601007387 */ /* 0x0001e80000100a00 */
[----:B0-----:R-:W4:Y:S02]  /*341c0*/  LDL.64 R6, [R1+0xb8] ;  /* 0x0000b80001067983 */ /* 0x001f240000100a00 */
[----:B----4-:R-:W-:-:S15]  /*341d0*/  HMMA.16816.F32.BF16 R16, R24, R6, R16 ;  /* 0x000000061810723c */ /* 0x010fde0000041810 */
[----:B------:R-:W-:-:S04]  /*341e0*/  NOP ;  /* 0x0000000000007918 */ /* 0x000fc80000000000 */
[----:B------:R-:W-:Y:S04]  /*341f0*/  STL.64 [R1+0x1050], R16 ;  /* 0x0010501001007387 */ /* 0x000fe80000100a00 */
[----:B------:R0:W-:Y:S04]  /*34200*/  STL.64 [R1+0x1058], R18 ;  /* 0x0010581201007387 */ /* 0x0001e80000100a00 */
[----:B0-----:R-:W2:Y:S01]  /*34210*/  LDL.LU.64 R18, [R1+0x2390] ;  /* 0x0023900001127983 */ /* 0x001ea20000300a00 */
[----:B------:R-:W-:-:S03]  /*34220*/  IMAD.MOV.U32 R22, RZ, RZ, R2 ;  /* 0x000000ffff167224 */ /* 0x000fc600078e0002 */
[----:B------:R-:W3:Y:S01]  /*34230*/  LDL.LU R4, [R1+0x5e0] ;  /* 0x0005e00001047983 */ /* 0x000ee20000300800 */
[----:B------:R-:W-:Y:S02]  /*34240*/  IMAD.MOV.U32 R23, RZ, RZ, R0 ;  /* 0x000000ffff177224 */ /* 0x000fe400078e0000 */
[----:B------:R-:W-:Y:S01]  /*34250*/  IMAD.MOV.U32 R2, RZ, RZ, R6 ;  /* 0x000000ffff027224 */ /* 0x000fe200078e0006 */
[----:B------:R-:W3:Y:S01]  /*34260*/  LDL.LU R5, [R1+0x5e4] ;  /* 0x0005e40001057983 */ /* 0x000ee20000300800 */
[----:B------:R-:W-:-:S03]  /*34270*/  IMAD.MOV.U32 R0, RZ, RZ, R7 ;  /* 0x000000ffff007224 */ /* 0x000fc600078e0007 */
[----:B------:R-:W3:Y:S04]  /*34280*/  LDL.LU R6, [R1+0x5e8] ;  /* 0x0005e80001067983 */ /* 0x000ee80000300800 */
        /* <DEDUP_REMOVED lines=13> */
[----:B------:R-:W4:Y:S02]  /*34360*/  LDL.LU.64 R16, [R1+0x2358] ;  /* 0x0023580001107983 */ /* 0x000f240000300a00 */
[----:B----4-:R-:W-:Y:S02]  /*34370*/  HMMA.16816.F32.BF16 R20, R24, R22, R16 ;  /* 0x000000161814723c */ /* 0x010fe40000041810 */
[----:B------:R-:W2:-:S15]  /*34380*/  LDL.LU.64 R18, [R1+0x2350] ;  /* 0x0023500001127983 */ /* 0x000e9e0000300a00 */
[----:B------:R-:W-:Y:S02]  /*34390*/  NOP ;  /* 0x0000000000007918 */ /* 0x000fe40000000000 */
        /* <DEDUP_REMOVED lines=71> */
[----:B------:R-:W2:Y:S04]  /*34810*/  LDL.LU R12, [R1+0x1010] ;  /* 0x00101000010c7983 */ /* 0x000ea80000300800 */
[----:B------:R-:W2:Y:S04]  /*34820*/  LDL.LU R13, [R1+0x1014] ;  /* 0x00101400010d7983 */ /* 0x000ea80000300800 */
[----:B0-----:R-:W2:Y:S04]  /*34830*/  LDL.LU R14, [R1+0x1018] ;  /* 0x00101800010e7983 */ /* 0x001ea80000300800 */
[----:B------:R-:W2:Y:S01]  /*34840*/  LDL.LU R15, [R1+0x101c] ;  /* 0x00101c00010f7983 */ /* 0x000ea20000300800 */
[----:B---3--:R-:W-:-:S15]  /*34850*/  HMMA.16816.F32.BF16 R4, R24, R10, R4 ;  /* 0x0000000a1804723c */ /* 0x008fde0000041804 */
[----:B------:R-:W-:-:S04]  /*34860*/  NOP ;  /* 0x0000000000007918 */ /* 0x000fc80000000000 */
        /* <DEDUP_REMOVED lines=17> */
[----:B--2---:R-:W-:Y:S03]  /*34980*/  HMMA.16816.F32.BF16 R16, R20, R18, R12 ;  /* 0x000000121410723c */ /* 0x004fe6000004180c */
[----:B0-----:R-:W-:Y:S04]  /*34990*/  STL.64 [R1+0x2190], R26 ;  /* 0x0021901a01007387 */ /* 0x001fe80000100a00 */
[----:B------:R0:W-:-:S12]  /*349a0*/  STL.64 [R1+0x2188], R24 ;  /* 0x0021881801007387 */ /* 0x0001d80000100a00 */
[----:B------:R-:W-:Y:S01]  /*349b0*/  IMAD.MOV.U32 R13, RZ, RZ, R19 ;  /* 0x000000ffff0d7224 */ /* 0x000fe200078e0013 */
[----:B0-----:R-:W2:Y:S04]  /*349c0*/  LDL.LU R24, [R1+0xa30] ;  /* 0x000a300001187983 */ /* 0x001ea80000300800 */
[----:B------:R-:W2:Y:S04]  /*349d0*/  LDL.LU R25, [R1+0xa34] ;  /* 0x000a340001197983 */ /* 0x000ea80000300800 */
[----:B------:R-:W2:Y:S04]  /*349e0*/  LDL.LU R26, [R1+0xa38] ;  /* 0x000a3800011a7983 */ /* 0x000ea80000300800 */
[----:B------:R-:W2:Y:S04]  /*349f0*/  LDL.LU R27, [R1+0xa3c] ;  /* 0x000a3c00011b7983 */ /* 0x000ea80000300800 */
[----:B------:R-:W4:Y:S04]  /*34a00*/  LDL.LU R14, [R1+0x2270] ;  /* 0x00227000010e7983 */ /* 0x000f280000300800 */
[----:B------:R-:W-:Y:S04]  /*34a10*/  STL.64 [R1+0x1010], R16 ;  /* 0x0010101001007387 */ /* 0x000fe80000100a00 */
[----:B------:R0:W-:Y:S04]  /*34a20*/  STL.64 [R1+0x1018], R18 ;  /* 0x0010181201007387 */ /* 0x0001e80000100a00 */
[----:B0-----:R-:W3:Y:S01]  /*34a30*/  LDL.LU.64 R18, [R1+0x2268] ;  /* 0x0022680001127983 */ /* 0x001ee20000300a00 */
[----:B------:R-:W-:-:S05]  /*34a40*/  IMAD.MOV.U32 R12, RZ, RZ, R17 ;  /* 0x000000ffff0c7224 */ /* 0x000fca00078e0011 */
[----:B------:R-:W-:Y:S04]  /*34a50*/  STL [R1+0x1a98], R12 ;  /* 0x001a980c01007387 */ /* 0x000fe80000100800 */
[----:B------:R-:W-:Y:S01]  /*34a60*/  STL [R1+0x1a94], R13 ;  /* 0x001a940d01007387 */ /* 0x000fe20000100800 */
[----:B---3--:R-:W-:Y:S03]  /*34a70*/  HMMA.16816.F32.BF16 R8, R20, R18, R8 ;  /* 0x000000121408723c */ /* 0x008fe60000041808 */
[----:B----4-:R0:W-:Y:S01]  /*34a80*/  STL [R1+0x2208], R14 ;  /* 0x0022080e01007387 */ /* 0x0101e20000100800 */
[----:B------:R-:W-:-:S03]  /*34a90*/  IMAD.MOV.U32 R5, RZ, RZ, R19 ;  /* 0x000000ffff057224 */ /* 0x000fc600078e0013 */
[----:B0-----:R-:W3:-:S12]  /*34aa0*/  LDL.64 R14, [R1+0x78] ;  /* 0x00007800010e7983 */ /* 0x001ed80000100a00 */
[----:B------:R0:W-:Y:S04]  /*34ab0*/  STL.64 [R1+0xa40], R8 ;  /* 0x000a400801007387 */ /* 0x0001e80000100a00 */
[----:B------:R-:W-:Y:S01]  /*34ac0*/  STL.64 [R1+0xa48], R10 ;  /* 0x000a480a01007387 */ /* 0x000fe20000100a00 */
[----:B0-----:R-:W-:-:S03]  /*34ad0*/  IMAD.MOV.U32 R8, RZ, RZ, R18 ;  /* 0x000000ffff087224 */ /* 0x001fc600078e0012 */
[----:B------:R-:W2:Y:S04]  /*34ae0*/  LDL.LU.64 R18, [R1+0x2260] ;  /* 0x0022600001127983 */ /* 0x000ea80000300a00 */
[----:B------:R-:W-:Y:S04]  /*34af0*/  STL [R1+0x21b4], R5 ;  /* 0x0021b40501007387 */ /* 0x000fe80000100800 */
[----:B------:R2:W-:Y:S04]  /*34b00*/  STL [R1+0x21b0], R8 ;  /* 0x0021b00801007387 */ /* 0x0005e80000100800 */
[----:B------:R-:W4:Y:S01]  /*34b10*/  LDL R28, [R1+0x1a6c] ;  /* 0x001a6c00011c7983 */ /* 0x000f220000100800 */
[----:B--2---:R-:W-:Y:S01]  /*34b20*/  HMMA.16816.F32.BF16 R8, R20, R18, R24 ;  /* 0x000000121408723c */ /* 0x004fe20000041818 */
[----:B------:R-:W-:-:S15]  /*34b30*/  IMAD.MOV.U32 R24, RZ, RZ, R18 ;  /* 0x000000ffff187224 */ /* 0x000fde00078e0012 */
[----:B------:R-:W-:-:S03]  /*34b40*/  NOP ;  /* 0x0000000000007918 */ /* 0x000fc60000000000 */
[----:B------:R0:W-:Y:S04]  /*34b50*/  STL.64 [R1+0xa30], R8 ;  /* 0x000a300801007387 */ /* 0x0001e80000100a00 */
[----:B------:R-:W-:Y:S04]  /*34b60*/  STL.64 [R1+0xa38], R10 ;  /* 0x000a380a01007387 */ /* 0x000fe80000100a00 */
[----:B------:R1:W-:Y:S01]  /*34b70*/  STL [R1+0x2258], R24 ;  /* 0x0022581801007387 */ /* 0x0003e20000100800 */
[----:B0-----:R-:W-:-:S03]  /*34b80*/  IMAD.MOV.U32 R9, RZ, RZ, R19 ;  /* 0x000000ffff097224 */ /* 0x001fc600078e0013 */
[----:B-1----:R-:W3:Y:S04]  /*34b90*/  LDL.LU R24, [R1+0xa10] ;  /* 0x000a100001187983 */ /* 0x002ee80000300800 */
[----:B------:R-:W3:Y:S04]  /*34ba0*/  LDL.LU R25, [R1+0xa14] ;  /* 0x000a140001197983 */ /* 0x000ee80000300800 */
[----:B------:R-:W3:Y:S04]  /*34bb0*/  LDL.LU R26, [R1+0xa18] ;  /* 0x000a1800011a7983 */ /* 0x000ee80000300800 */
[----:B------:R-:W3:Y:S04]  /*34bc0*/  LDL.LU R27, [R1+0xa1c] ;  /* 0x000a1c00011b7983 */ /* 0x000ee80000300800 */
[----:B------:R-:W-:Y:S04]  /*34bd0*/  STL [R1+0x2230], R9 ;  /* 0x0022300901007387 */ /* 0x000fe80000100800 */
[----:B------:R-:W2:Y:S04]  /*34be0*/  LDL.64 R18, [R1+0x8] ;  /* 0x0000080001127983 */ /* 0x000ea80000100a00 */
[----:B------:R-:W3:Y:S04]  /*34bf0*/  LDL.64 R10, [R1+0x88] ;  /* 0x00008800010a7983 */ /* 0x000ee80000100a00 */
[----:B--2---:R0:W-:Y:S04]  /*34c00*/  STL.64 [R1+0x21e8], R18 ;  /* 0x0021e81201007387 */ /* 0x0041e80000100a00 */
[----:B------:R-:W3:Y:S04]  /*34c10*/  LDL.LU R16, [R1+0xa20] ;  /* 0x000a200001107983 */ /* 0x000ee80000300800 */
[----:B------:R-:W3:Y:S04]  /*34c20*/  LDL.LU R17, [R1+0xa24] ;  /* 0x000a240001117983 */ /* 0x000ee80000300800 */
[----:B0-----:R-:W3:Y:S04]  /*34c30*/  LDL.LU R18, [R1+0xa28] ;  /* 0x000a280001127983 */ /* 0x001ee80000300800 */
[----:B------:R-:W3:Y:S02]  /*34c40*/  LDL.LU R19, [R1+0xa2c] ;  /* 0x000a2c0001137983 */ /* 0x000ee40000300800 */
[----:B---3--:R-:W-:-:S15]  /*34c50*/  HMMA.16816.F32.BF16 R16, R20, R10, R16 ;  /* 0x0000000a1410723c */ /* 0x008fde0000041810 */
[----:B------:R-:W-:-:S04]  /*34c60*/  NOP ;  /* 0x0000000000007918 */ /* 0x000fc80000000000 */
[----:B------:R-:W-:Y:S04]  /*34c70*/  STL.64 [R1+0xa20], R16 ;  /* 0x000a201001007387 */ /* 0x000fe80000100a00 */
[----:B------:R0:W-:Y:S04]  /*34c80*/  STL.64 [R1+0xa28], R18 ;  /* 0x000a281201007387 */ /* 0x0001e80000100a00 */
[----:B0-----:R-:W2:Y:S01]  /*34c90*/  LDL.64 R18, [R1+0x18] ;  /* 0x0000180001127983 */ /* 0x001ea20000100a00 */
[----:B------:R-:W-:Y:S02]  /*34ca0*/  IMAD.MOV.U32 R4, RZ, RZ, R10 ;  /* 0x000000ffff047224 */ /* 0x000fe400078e000a */
[----:B------:R-:W-:-:S02]  /*34cb0*/  IMAD.MOV.U32 R3, RZ, RZ, R11 ;  /* 0x000000ffff037224 */ /* 0x000fc400078e000b */
[----:B------:R-:W-:Y:S01]  /*34cc0*/  HMMA.16816.F32.BF16 R8, R20, R14, R24 ;  /* 0x0000000e1408723c */ /* 0x000fe20000041818 */
[----:B--2---:R-:W-:Y:S04]  /*34cd0*/  STL.64 [R1+0x2200], R18 ;  /* 0x0022001201007387 */ /* 0x004fe80000100a00 */
[----:B------:R-:W-:Y:S04]  /*34ce0*/  STL.64 [R1+0x21a0], R6 ;  /* 0x0021a00601007387 */ /* 0x000fe80000100a00 */
[----:B------:R0:W-:Y:S10]  /*34cf0*/  STL [R1+0x2198], R4 ;  /* 0x0021980401007387 */ /* 0x0001f40000100800 */
[----:B------:R-:W-:Y:S04]  /*34d00*/  STL.64 [R1+0xa10], R8 ;  /* 0x000a100801007387 */ /* 0x000fe80000100a00 */
[----:B------:R-:W-:Y:S04]  /*34d10*/  STL.64 [R1+0xa18], R10 ;  /* 0x000a180a01007387 */ /* 0x000fe80000100a00 */
[----:B------:R-:W2:Y:S04]  /*34d20*/  LDL.LU R24, [R1+0xa00] ;  /* 0x000a000001187983 */ /* 0x000ea80000300800 */
[----:B------:R-:W2:Y:S04]  /*34d30*/  LDL.LU R25, [R1+0xa04] ;  /* 0x000a040001197983 */ /* 0x000ea80000300800 */
[----:B------:R-:W2:Y:S04]  /*34d40*/  LDL.LU R26, [R1+0xa08] ;  /* 0x000a0800011a7983 */ /* 0x000ea80000300800 */
[----:B------:R-:W2:Y:S01]  /*34d50*/  LDL.LU R27, [R1+0xa0c] ;  /* 0x000a0c00011b7983 */ /* 0x000ea20000300800 */
[----:B0-----:R-:W-:-:S02]  /*34d60*/  IMAD.MOV.U32 R4, RZ, RZ, R15 ;  /* 0x000000ffff047224 */ /* 0x001fc400078e000f */
[----:B------:R-:W-:-:S05]  /*34d70*/  IMAD.MOV.U32 R6, RZ, RZ, R14 ;  /* 0x000000ffff067224 */ /* 0x000fca00078e000e */
[----:B------:R0:W-:Y:S04]  /*34d80*/  STL [R1+0x2254], R6 ;  /* 0x0022540601007387 */ /* 0x0001e80000100800 */
[----:B------:R-:W-:Y:S04]  /*34d90*/  STL [R1+0x2250], R4 ;  /* 0x0022500401007387 */ /* 0x000fe80000100800 */
[----:B0-----:R-:W2:Y:S04]  /*34da0*/  LDL.64 R6, [R1+0x68] ;  /* 0x0000680001067983 */ /* 0x001ea80000100a00 */
[----:B------:R-:W3:Y:S04]  /*34db0*/  LDL.LU R12, [R1+0x9c0] ;  /* 0x0009c000010c7983 */ /* 0x000ee80000300800 */
[----:B------:R-:W3:Y:S04]  /*34dc0*/  LDL.LU R13, [R1+0x9c4] ;  /* 0x0009c400010d7983 */ /* 0x000ee80000300800 */
[----:B------:R-:W2:Y:S04]  /*34dd0*/  LDL.LU R14, [R1+0x9c8] ;  /* 0x0009c800010e7983 */ /* 0x000ea80000300800 */
[----:B------:R-:W2:Y:S04]  /*34de0*/  LDL.LU R15, [R1+0x9cc] ;  /* 0x0009cc00010f7983 */ /* 0x000ea80000300800 */
[----:B------:R-:W2:Y:S04]  /*34df0*/  LDL.LU R8, [R1+0x9e0] ;  /* 0x0009e00001087983 */ /* 0x000ea80000300800 */
[----:B------:R-:W2:Y:S04]  /*34e00*/  LDL.LU R9, [R1+0x9e4] ;  /* 0x0009e40001097983 */ /* 0x000ea80000300800 */
[----:B------:R-:W2:Y:S04]  /*34e10*/  LDL.LU R10, [R1+0x9e8] ;  /* 0x0009e800010a7983 */ /* 0x000ea80000300800 */
[----:B------:R-:W2:Y:S04]  /*34e20*/  LDL.LU R11, [R1+0x9ec] ;  /* 0x0009ec00010b7983 */ /* 0x000ea80000300800 */
[----:B--2---:R0:W-:Y:S04]  /*34e30*/  STL.64 [R1+0x2240], R10 ;  /* 0x0022400a01007387 */ /* 0x0041e80000100a00 */
[----:B------:R-:W-:Y:S04]  /*34e40*/  STL.64 [R1+0x2238], R8 ;  /* 0x0022380801007387 */ /* 0x000fe80000100a00 */
[----:B0-----:R-:W2:Y:S04]  /*34e50*/  LDL.64 R10, [R1+0x58] ;  /* 0x00005800010a7983 */ /* 0x001ea80000100a00 */
[----:B------:R0:W-:Y:S04]  /*34e60*/  STL.64 [R1+0x2218], R14 ;  /* 0x0022180e01007387 */ /* 0x0001e80000100a00 */
[----:B---3--:R-:W-:Y:S04]  /*34e70*/  STL.64 [R1+0x2210], R12 ;  /* 0x0022100c01007387 */ /* 0x008fe80000100a00 */
[----:B0-----:R-:W3:Y:S04]  /*34e80*/  LDL.64 R14, [R1+0x38] ;  /* 0x00003800010e7983 */ /* 0x001ee80000100a00 */
[----:B---3--:R0:W-:Y:S04]  /*34e90*/  STL.64 [R1+0x2228], R14 ;  /* 0x0022280e01007387 */ /* 0x0081e80000100a00 */
[----:B0-----:R-:W3:Y:S01]  /*34ea0*/  LDL.64 R14, [R1+0x48] ;  /* 0x00004800010e7983 */ /* 0x001ee20000100a00 */
[----:B------:R-:W-:Y:S03]  /*34eb0*/  HMMA.16816.F32.BF16 R24, R20, R6, R24 ;  /* 0x000000061418723c */ /* 0x000fe60000041818 */
[----:B---3--:R0:W-:Y:S04]  /*34ec0*/  STL.64 [R1+0x2248], R14 ;  /* 0x0022480e01007387 */ /* 0x0081e80000100a00 */
[----:B------:R-:W2:Y:S04]  /*34ed0*/  LDL.LU R12, [R1+0x9f0] ;  /* 0x0009f000010c7983 */ /* 0x000ea80000300800 */
[----:B------:R-:W2:Y:S04]  /*34ee0*/  LDL.LU R13, [R1+0x9f4] ;  /* 0x0009f400010d7983 */ /* 0x000ea80000300800 */
[----:B0-----:R-:W2:Y:S04]  /*34ef0*/  LDL.LU R14, [R1+0x9f8] ;  /* 0x0009f800010e7983 */ /* 0x001ea80000300800 */
[----:B------:R-:W2:Y:S04]  /*34f00*/  LDL.LU R15, [R1+0x9fc] ;  /* 0x0009fc00010f7983 */ /* 0x000ea80000300800 */
[----:B------:R-:W3:Y:S04]  /*34f10*/  LDL.64 R18, [R1+0x28] ;  /* 0x0000280001127983 */ /* 0x000ee80000100a00 */
[----:B---3--:R0:W-:Y:S04]  /*34f20*/  STL.64 [R1+0x2220], R18 ;  /* 0x0022201201007387 */ /* 0x0081e80000100a00 */
[----:B------:R-:W3:Y:S04]  /*34f30*/  LDL.LU R16, [R1+0x9d0] ;  /* 0x0009d00001107983 */ /* 0x000ee80000300800 */
[----:B------:R-:W3:Y:S04]  /*34f40*/  LDL.LU R17, [R1+0x9d4] ;  /* 0x0009d40001117983 */ /* 0x000ee80000300800 */
[----:B0-----:R-:W3:Y:S04]  /*34f50*/  LDL.LU R18, [R1+0x9d8] ;  /* 0x0009d80001127983 */ /* 0x001ee80000300800 */
[----:B------:R-:W3:Y:S04]  /*34f60*/  LDL.LU R19, [R1+0x9dc] ;  /* 0x0009dc0001137983 */ /* 0x000ee80000300800 */
[----:B------:R0:W-:Y:S04]  /*34f70*/  STL.64 [R1+0xa00], R24 ;  /* 0x000a001801007387 */ /* 0x0001e80000100a00 */
[----:B------:R1:W-:Y:S04]  /*34f80*/  STL.64 [R1+0xa08], R26 ;  /* 0x000a081a01007387 */ /* 0x0003e80000100a00 */
[----:B0-----:R-:W3:Y:S01]  /*34f90*/  LDL.LU R24, [R1+0x2258] ;  /* 0x0022580001187983 */ /* 0x001ee20000300800 */
[----:B------:R-:W-:-:S03]  /*34fa0*/  IMAD.MOV.U32 R25, RZ, RZ, R6 ;  /* 0x000000ffff197224 */ /* 0x000fc600078e0006 */
[----:B------:R-:W3:Y:S04]  /*34fb0*/  LDL.LU R6, [R1+0x2254] ;  /* 0x0022540001067983 */ /* 0x000ee80000300800 */
[----:B------:R-:W4:Y:S01]  /*34fc0*/  LDL.LU R4, [R1+0x2250] ;  /* 0x0022500001047983 */ /* 0x000f220000300800 */
[C---:B--2---:R-:W-:Y:S01]  /*34fd0*/  HMMA.16816.F32.BF16 R12, R20.reuse, R10, R12 ;  /* 0x0000000a140c723c */ /* 0x044fe2000004180c */
[----:B-1----:R-:W-:Y:S02]  /*34fe0*/  IMAD.MOV.U32 R27, RZ, RZ, R10 ;  /* 0x000000ffff1b7224 */ /* 0x002fe400078e000a */
[----:B------:R-:W-:Y:S01]  /*34ff0*/  IMAD.MOV.U32 R26, RZ, RZ, R11 ;  /* 0x000000ffff1a7224 */ /* 0x000fe200078e000b */
[----:B---3--:R-:W-:Y:S04]  /*35000*/  STL.64 [R1+0x21f8], R6 ;  /* 0x0021f80601007387 */ /* 0x008fe80000100a00 */
[----:B----4-:R0:W-:Y:S04]  /*35010*/  STL [R1+0x21f0], R4 ;  /* 0x0021f00401007387 */ /* 0x0101e80000100800 */
[----:B0-----:R-:W2:Y:S04]  /*35020*/  LDL.LU R4, [R1+0x9b0] ;  /* 0x0009b00001047983 */ /* 0x001ea80000300800 */
[----:B------:R-:W2:Y:S04]  /*35030*/  LDL.LU R5, [R1+0x9b4] ;  /* 0x0009b40001057983 */ /* 0x000ea80000300800 */
[----:B------:R-:W2:Y:S04]  /*35040*/  LDL.LU R6, [R1+0x9b8] ;  /* 0x0009b80001067983 */ /* 0x000ea80000300800 */
[----:B------:R-:W2:Y:S04]  /*35050*/  LDL.LU R7, [R1+0x9bc] ;  /* 0x0009bc0001077983 */ /* 0x000ea80000300800 */
        /* <DEDUP_REMOVED lines=42> */
[----:B------:R-:W-:-:S15]  /*35300*/  IMAD.MOV.U32 R15, RZ, RZ, R18 ;  /* 0x000000ffff0f7224 */ /* 0x000fde00078e0012 */
[----:B------:R-:W-:-:S03]  /*35310*/  NOP ;  /* 0x0000000000007918 */ /* 0x000fc60000000000 */
[----:B------:R0:W-:Y:S04]  /*35320*/  STL.64 [R1+0x9b0], R4 ;  /* 0x0009b00401007387 */ /* 0x0001e80000100a00 */
[----:B------:R1:W-:Y:S01]  /*35330*/  STL.64 [R1+0x9b8], R6 ;  /* 0x0009b80601007387 */ /* 0x0003e20000100a00 */
[----:B0-----:R-:W-:-:S03]  /*35340*/  IMAD.MOV.U32 R5, RZ, RZ, R19 ;  /* 0x000000ffff057224 */ /* 0x001fc600078e0013 */
[----:B-1----:R-:W2:Y:S04]  /*35350*/  LDL.LU.64 R6, [R1+0x21f8] ;  /* 0x0021f80001067983 */ /* 0x002ea80000300a00 */
[----:B------:R-:W2:Y:S04]  /*35360*/  LDL.LU R4, [R1+0x21f0] ;  /* 0x0021f00001047983 */ /* 0x000ea80000300800 */
        /* <DEDUP_REMOVED lines=22> */
[----:B------:R1:W-:Y:S01]  /*354d0*/  STL.64 [R1+0x2088], R16 ;  /* 0x0020881001007387 */ /* 0x0003e20000100a00 */
[----:B0-----:R-:W-:-:S02]  /*354e0*/  IMAD.MOV.U32 R18, RZ, RZ, R15 ;  /* 0x000000ffff127224 */ /* 0x001fc400078e000f */
        /* <DEDUP_REMOVED lines=26> */
[----:B------:R-:W-:Y:S01]  /*35690*/  IMAD.MOV.U32 R19, RZ, RZ, R29 ;  /* 0x000000ffff137224 */ /* 0x000fe200078e001d */
        /* <DEDUP_REMOVED lines=9> */
[----:B------:R-:W-:-:S05]  /*35730*/  IMAD.MOV.U32 R19, RZ, RZ, R26 ;  /* 0x000000ffff137224 */ /* 0x000fca00078e001a */
[----:B------:R-:W-:Y:S04]  /*35740*/  STL.64 [R1+0x2100], R18 ;  /* 0x0021001201007387 */ /* 0x000fe80000100a00 */
[----:B----4-:R-:W-:Y:S04]  /*35750*/  STL.64 [R1+0x20c8], R14 ;  /* 0x0020c80e01007387 */ /* 0x010fe80000100a00 */
[----:B--2---:R0:W-:Y:S04]  /*35760*/  STL.64 [R1+0x20c0], R12 ;  /* 0x0020c00c01007387 */ /* 0x0041e80000100a00 */
[----:B0-----:R-:W2:Y:S04]  /*35770*/  LDL.LU R12, [R1+0x280] ;  /* 0x00028000010c7983 */ /* 0x001ea80000300800 */
[----:B------:R-:W2:Y:S04]  /*35780*/  LDL.LU R13, [R1+0x284] ;  /* 0x00028400010d7983 */ /* 0x000ea80000300800 */
[----:B------:R-:W4:Y:S04]  /*35790*/  LDL.LU R14, [R1+0x288] ;  /* 0x00028800010e7983 */ /* 0x000f280000300800 */
[----:B------:R-:W4:Y:S01]  /*357a0*/  LDL.LU R15, [R1+0x28c] ;  /* 0x00028c00010f7983 */ /* 0x000f220000300800 */
[----:B------:R-:W-:-:S02]  /*357b0*/  IMAD.MOV.U32 R18, RZ, RZ, R25 ;  /* 0x000000ffff127224 */ /* 0x000fc400078e0019 */
[----:B------:R-:W-:-:S05]  /*357c0*/  IMAD.MOV.U32 R19, RZ, RZ, R7 ;  /* 0x000000ffff137224 */ /* 0x000fca00078e0007 */
[----:B------:R0:W-:Y:S02]  /*357d0*/  STL.64 [R1+0x2118], R18 ;  /* 0x0021181201007387 */ /* 0x0001e40000100a00 */
[----:B0-----:R-:W-:Y:S02]  /*357e0*/  IMAD.MOV.U32 R18, RZ, RZ, R6 ;  /* 0x000000ffff127224 */ /* 0x001fe400078e0006 */
[----:B------:R-:W-:Y:S01]  /*357f0*/  IMAD.MOV.U32 R19, RZ, RZ, R4 ;  /* 0x000000ffff137224 */ /* 0x000fe200078e0004 */
[----:B----4-:R-:W-:Y:S04]  /*35800*/  STL.64 [R1+0x20e0], R14 ;  /* 0x0020e00e01007387 */ /* 0x010fe80000100a00 */
[----:B--2---:R0:W-:Y:S04]  /*35810*/  STL.64 [R1+0x20d8], R12 ;  /* 0x0020d80c01007387 */ /* 0x0041e80000100a00 */
[----:B0-----:R-:W2:Y:S04]  /*35820*/  LDL.LU R12, [R1+0x290] ;  /* 0x00029000010c7983 */ /* 0x001ea80000300800 */
[----:B------:R-:W2:Y:S04]  /*35830*/  LDL.LU R13, [R1+0x294] ;  /* 0x00029400010d7983 */ /* 0x000ea80000300800 */
[----:B------:R-:W4:Y:S04]  /*35840*/  LDL.LU R14, [R1+0x298] ;  /* 0x00029800010e7983 */ /* 0x000f280000300800 */
[----:B------:R-:W4:Y:S04]  /*35850*/  LDL.LU R15, [R1+0x29c] ;  /* 0x00029c00010f7983 */ /* 0x000f280000300800 */
        /* <DEDUP_REMOVED lines=8> */
[----:B---3--:R-:W-:-:S05]  /*358e0*/  IMAD.MOV.U32 R19, RZ, RZ, R9 ;  /* 0x000000ffff137224 */ /* 0x008fca00078e0009 */
[----:B------:R-:W-:Y:S04]  /*358f0*/  STL.64 [R1+0x2158], R18 ;  /* 0x0021581201007387 */ /* 0x000fe80000100a00 */
[----:B----4-:R-:W-:Y:S04]  /*35900*/  STL.64 [R1+0x20f8], R14 ;  /* 0x0020f80e01007387 */ /* 0x010fe80000100a00 */
[----:B------:R0:W-:Y:S04]  /*35910*/  STL.64 [R1+0x20f0], R12 ;  /* 0x0020f00c01007387 */ /* 0x0001e80000100a00 */
        /* <DEDUP_REMOVED lines=14> */
[----:B------:R-:W-:Y:S04]  /*35a00*/  STL.64 [R1+0x2170], R18 ;  /* 0x0021701201007387 */ /* 0x000fe80000100a00 */
[----:B---3--:R-:W-:Y:S04]  /*35a10*/  STL.64 [R1+0x2110], R14 ;  /* 0x0021100e01007387 */ /* 0x008fe80000100a00 */
[----:B--2---:R0:W-:Y:S04]  /*35a20*/  STL.64 [R1+0x2108], R12 ;  /* 0x0021080c01007387 */ /* 0x0041e80000100a00 */
[----:B0-----:R-:W2:Y:S04]  /*35a30*/  LDL.LU R12, [R1+0x2b0] ;  /* 0x0002b000010c7983 */ /* 0x001ea80000300800 */
[----:B------:R-:W2:Y:S04]  /*35a40*/  LDL.LU R13, [R1+0x2b4] ;  /* 0x0002b400010d7983 */ /* 0x000ea80000300800 */
[----:B------:R-:W3:Y:S04]  /*35a50*/  LDL.LU R14, [R1+0x2b8] ;  /* 0x0002b800010e7983 */ /* 0x000ee80000300800 */
[----:B------:R-:W3:Y:S04]  /*35a60*/  LDL.LU R15, [R1+0x2bc] ;  /* 0x0002bc00010f7983 */ /* 0x000ee80000300800 */
[----:B------:R-:W2:Y:S04]  /*35a70*/  LDL.64 R18, [R1+0xb8] ;  /* 0x0000b80001127983 */ /* 0x000ea80000100a00 */
        /* <DEDUP_REMOVED lines=29> */
[----:B------:R-:W-:Y:S01]  /*35c50*/  STL.64 [R1+0x2078], R10 ;  /* 0x0020780a01007387 */ /* 0x000fe20000100a00 */
[----:B---3--:R-:W-:Y:S03]  /*35c60*/  HMMA.16816.F32.BF16 R20, R20, R6, R24 ;  /* 0x000000061414723c */ /* 0x008fe60000041818 */
[----:B------:R-:W2:Y:S04]  /*35c70*/  LDL.LU.64 R26, [R1+0x2190] ;  /* 0x00219000011a7983 */ /* 0x000ea80000300a00 */
[----:B------:R-:W2:-:S12]  /*35c80*/  LDL.LU.64 R24, [R1+0x2188] ;  /* 0x0021880001187983 */ /* 0x000e980000300a00 */
        /* <DEDUP_REMOVED lines=29> */
[----:B0-----:R-:W2:Y:S04]  /*35e60*/  LDL.LU.64 R18, [R1+0x2140] ;  /* 0x0021400001127983 */ /* 0x001ea80000300a00 */
[----:B------:R-:W2:Y:S01]  /*35e70*/  LDL.LU.64 R16, [R1+0x2138] ;  /* 0x0021380001107983 */ /* 0x000ea20000300a00 */
[----:B----4-:R-:W-:-:S02]  /*35e80*/  IMAD.MOV.U32 R10, RZ, RZ, R4 ;  /* 0x000000ffff0a7224 */ /* 0x010fc400078e0004 */
[----:B------:R-:W-:-:S07]  /*35e90*/  IMAD.MOV.U32 R11, RZ, RZ, R3 ;  /* 0x000000ffff0b7224 */ /* 0x000fce00078e0003 */
[----:B--2---:R-:W-:Y:S01]  /*35ea0*/  HMMA.16816.F32.BF16 R8, R24, R10, R16 ;  /* 0x0000000a1808723c */ /* 0x004fe20000041810 */
        /* <DEDUP_REMOVED lines=50> */
[----:B------:R-:W2:Y:S02]  /*361d0*/  LDL.LU.64 R16, [R1+0x2088] ;  /* 0x0020880001107983 */ /* 0x000ea40000300a00 */
[----:B--2---:R-:W-:Y:S02]  /*361e0*/  HMMA.16816.F32.BF16 R4, R24, R6, R16 ;  /* 0x000000061804723c */ /* 0x004fe40000041810 */
[----:B------:R-:W3:-:S15]  /*361f0*/  LDL.LU.64 R18, [R1+0x2080] ;  /* 0x0020800001127983 */ /* 0x000ede0000300a00 */
[----:B------:R-:W-:Y:S02]  /*36200*/  NOP ;  /* 0x0000000000007918 */ /* 0x000fe40000000000 */
[----:B------:R0:W-:Y:S04]  /*36210*/  STL.64 [R1+0x250], R4 ;  /* 0x0002500401007387 */ /* 0x0001e80000100a00 */
[----:B------:R1:W-:Y:S04]  /*36220*/  STL.64 [R1+0x258], R6 ;  /* 0x0002580601007387 */ /* 0x0003e80000100a00 */
[----:B0-----:R-:W2:Y:S01]  /*36230*/  LDL.LU R4, [R1+0x220] ;  /* 0x0002200001047983 */ /* 0x001ea20000300800 */
[----:B---3--:R-:W-:-:S15]  /*36240*/  HMMA.16816.F32.BF16 R20, R24, R18, R20 ;  /* 0x000000121814723c */ /* 0x008fde0000041814 */
[----:B------:R-:W-:-:S04]  /*36250*/  NOP ;  /* 0x0000000000007918 */ /* 0x000fc80000000000 */
[----:B------:R0:W-:Y:S04]  /*36260*/  STL.64 [R1+0x240], R20 ;  /* 0x0002401401007387 */ /* 0x0001e80000100a00 */
[----:B------:R3:W-:Y:S04]  /*36270*/  STL.64 [R1+0x248], R22 ;  /* 0x0002481601007387 */ /* 0x0007e80000100a00 */
[----:B------:R-:W2:Y:S04]  /*36280*/  LDL.LU R5, [R1+0x224] ;  /* 0x0002240001057983 */ /* 0x000ea80000300800 */
[----:B-1----:R-:W2:Y:S04]  /*36290*/  LDL.LU R6, [R1+0x228] ;  /* 0x0002280001067983 */ /* 0x002ea80000300800 */
[----:B------:R-:W2:Y:S04]  /*362a0*/  LDL.LU R7, [R1+0x22c] ;  /* 0x00022c0001077983 */ /* 0x000ea80000300800 */
[----:B0-----:R-:W2:Y:S04]  /*362b0*/  LDL.LU R20, [R1+0xd0] ;  /* 0x0000d00001147983 */ /* 0x001ea80000300800 */
[----:B------:R-:W2:Y:S04]  /*362c0*/  LDL.LU R21, [R1+0xd4] ;  /* 0x0000d40001157983 */ /* 0x000ea80000300800 */
[----:B---3--:R-:W3:Y:S04]  /*362d0*/  LDL.LU R22, [R1+0xd8] ;  /* 0x0000d80001167983 */ /* 0x008ee80000300800 */
[----:B------:R-:W3:Y:S04]  /*362e0*/  LDL.LU R23, [R1+0xdc] ;  /* 0x0000dc0001177983 */ /* 0x000ee80000300800 */
[----:B------:R0:W-:Y:S04]  /*362f0*/  STL.64 [R1+0x2030], R18 ;  /* 0x0020301201007387 */ /* 0x0001e80000100a00 */
[----:B------:R-:W2:Y:S04]  /*36300*/  LDL.LU R16, [R1+0xce0] ;  /* 0x000ce00001107983 */ /* 0x000ea80000300800 */
[----:B------:R-:W2:Y:S04]  /*36310*/  LDL.LU R17, [R1+0xce4] ;  /* 0x000ce40001117983 */ /* 0x000ea80000300800 */
[----:B0-----:R-:W2:Y:S04]  /*36320*/  LDL.LU R18, [R1+0xce8] ;  /* 0x000ce80001127983 */ /* 0x001ea80000300800 */
[----:B------:R-:W2:Y:S04]  /*36330*/  LDL.LU R19, [R1+0xcec] ;  /* 0x000cec0001137983 */ /* 0x000ea80000300800 */
[----:B--2---:R0:W-:Y:S04]  /*36340*/  STL.64 [R1+0x2040], R18 ;  /* 0x0020401201007387 */ /* 0x0041e80000100a00 */
[----:B------:R-:W-:Y:S04]  /*36350*/  STL.64 [R1+0x2038], R16 ;  /* 0x0020381001007387 */ /* 0x000fe80000100a00 */
[----:B0-----:R-:W2:Y:S01]  /*36360*/  LDL.64 R18, [R1+0x98] ;  /* 0x0000980001127983 */ /* 0x001ea20000100a00 */
[C---:B----4-:R-:W-:Y:S03]  /*36370*/  HMMA.16816.F32.BF16 R8, R24.reuse, R14, R8 ;  /* 0x0000000e1808723c */ /* 0x050fe60000041808 */
[----:B--2---:R0:W-:Y:S04]  /*36380*/  STL.64 [R1+0x2048], R18 ;  /* 0x0020481201007387 */ /* 0x0041e80000100a00 */
[----:B0-----:R-:W2:Y:S04]  /*36390*/  LDL.64 R18, [R1+0xa8] ;  /* 0x0000a80001127983 */ /* 0x001ea80000100a00 */
[----:B--2---:R-:W-:Y:S08]  /*363a0*/  STL.64 [R1+0x2058], R18 ;  /* 0x0020581201007387 */ /* 0x004ff00000100a00 */
[----:B------:R-:W-:Y:S04]  /*363b0*/  STL.64 [R1+0x230], R8 ;  /* 0x0002300801007387 */ /* 0x000fe80000100a00 */
[----:B------:R0:W-:Y:S04]  /*363c0*/  STL.64 [R1+0x238], R10 ;  /* 0x0002380a01007387 */ /* 0x0001e80000100a00 */
[----:B0-----:R-:W2:Y:S04]  /*363d0*/  LDL.LU.64 R10, [R1+0x2078] ;  /* 0x00207800010a7983 */ /* 0x001ea80000300a00 */
[----:B------:R0:W-:Y:S04]  /*363e0*/  STL.64 [R1+0x1fd8], R14 ;  /* 0x001fd80e01007387 */ /* 0x0001e80000100a00 */
[----:B0-----:R-:W4:Y:S04]  /*363f0*/  LDL.64 R14, [R1+0x78] ;  /* 0x00007800010e7983 */ /* 0x001f280000100a00 */
[----:B----4-:R0:W-:Y:S04]  /*36400*/  STL.64 [R1+0x2050], R14 ;  /* 0x0020500e01007387 */ /* 0x0101e80000100a00 */
[----:B------:R-:W4:Y:S04]  /*36410*/  LDL.LU R12, [R1+0xd00] ;  /* 0x000d0000010c7983 */ /* 0x000f280000300800 */
[----:B------:R-:W4:Y:S04]  /*36420*/  LDL.LU R13, [R1+0xd04] ;  /* 0x000d0400010d7983 */ /* 0x000f280000300800 */
[----:B0-----:R-:W3:Y:S04]  /*36430*/  LDL.LU R14, [R1+0xd08] ;  /* 0x000d0800010e7983 */ /* 0x001ee80000300800 */
[----:B------:R-:W3:Y:S01]  /*36440*/  LDL.LU R15, [R1+0xd0c] ;  /* 0x000d0c00010f7983 */ /* 0x000ee20000300800 */
[----:B--2---:R-:W-:Y:S03]  /*36450*/  HMMA.16816.F32.BF16 R4, R24, R10, R4 ;  /* 0x0000000a1804723c */ /* 0x004fe60000041804 */
[----:B---3--:R-:W-:Y:S04]  /*36460*/  STL.64 [R1+0x2068], R14 ;  /* 0x0020680e01007387 */ /* 0x008fe80000100a00 */
[----:B----4-:R0:W-:Y:S04]  /*36470*/  STL.64 [R1+0x2060], R12 ;  /* 0x0020600c01007387 */ /* 0x0101e80000100a00 */
        /* <DEDUP_REMOVED lines=26> */
[----:B-1----:R0:W-:Y:S04]  /*36620*/  STL.64 [R1+0x1f50], R26 ;  /* 0x001f501a01007387 */ /* 0x0021e80000100a00 */
[----:B------:R-:W-:Y:S04]  /*36630*/  STL.64 [R1+0x1f48], R24 ;  /* 0x001f481801007387 */ /* 0x000fe80000100a00 */
[----:B0-----:R-:W3:Y:S01]  /*36640*/  LDL.64 R26, [R1+0x88] ;  /* 0x00008800011a7983 */ /* 0x001ee20000100a00 */
[----:B--2---:R-:W-:Y:S03]  /*36650*/  HMMA.16816.F32.BF16 R16, R20, R18, R12 ;  /* 0x000000121410723c */ /* 0x004fe6000004180c */
[----:B------:R-:W2:Y:S04]  /*36660*/  LDL.LU.64 R14, [R1+0x2068] ;  /* 0x00206800010e7983 */ /* 0x000ea80000300a00 */
[----:B------:R-:W2:-:S12]  /*36670*/  LDL.LU.64 R12, [R1+0x2060] ;  /* 0x00206000010c7983 */ /* 0x000e980000300a00 */
[----:B------:R-:W-:Y:S04]  /*36680*/  STL.64 [R1+0x1070], R16 ;  /* 0x0010701001007387 */ /* 0x000fe80000100a00 */
[----:B------:R0:W-:Y:S04]  /*36690*/  STL.64 [R1+0x1078], R18 ;  /* 0x0010781201007387 */ /* 0x0001e80000100a00 */
[----:B0-----:R-:W2:Y:S02]  /*366a0*/  LDL.LU.64 R18, [R1+0x2058] ;  /* 0x0020580001127983 */ /* 0x001ea40000300a00 */
[----:B--2---:R-:W-:Y:S01]  /*366b0*/  HMMA.16816.F32.BF16 R12, R20, R18, R12 ;  /* 0x00000012140c723c */ /* 0x004fe2000004180c */
[----:B------:R-:W-:-:S02]  /*366c0*/  IMAD.MOV.U32 R2, RZ, RZ, R18 ;  /* 0x000000ffff027224 */ /* 0x000fc400078e0012 */
[----:B------:R-:W-:-:S15]  /*366d0*/  IMAD.MOV.U32 R0, RZ, RZ, R19 ;  /* 0x000000ffff007224 */ /* 0x000fde00078e0013 */
[----:B------:R-:W-:Y:S01]  /*366e0*/  NOP ;  /* 0x0000000000007918 */ /* 0x000fe20000000000 */
[----:B------:R-:W-:Y:S04]  /*366f0*/  STL.64 [R1+0xd00], R12 ;  /* 0x000d000c01007387 */ /* 0x000fe80000100a00 */
[----:B------:R0:W-:Y:S04]  /*36700*/  STL.64 [R1+0xd08], R14 ;  /* 0x000d080e01007387 */ /* 0x0001e80000100a00 */
[----:B0-----:R-:W4:Y:S04]  /*36710*/  LDL.LU.64 R14, [R1+0x2050] ;  /* 0x00205000010e7983 */ /* 0x001f280000300a00 */
[----:B------:R-:W3:Y:S04]  /*36720*/  LDL.LU.64 R18, [R1+0x2048] ;  /* 0x0020480001127983 */ /* 0x000ee80000300a00 */
[----:B------:R-:W-:Y:S01]  /*36730*/  STL [R1+0x1f84], R2 ;  /* 0x001f840201007387 */ /* 0x000fe20000100800 */
[----:B---3--:R-:W-:Y:S01]  /*36740*/  HMMA.16816.F32.BF16 R4, R20, R18, R4 ;  /* 0x000000121404723c */ /* 0x008fe20000041804 */
[----:B------:R-:W-:-:S15]  /*36750*/  IMAD.MOV.U32 R3, RZ, RZ, R19 ;  /* 0x000000ffff037224 */ /* 0x000fde00078e0013 */
[----:B------:R-:W-:-:S03]  /*36760*/  NOP ;  /* 0x0000000000007918 */ /* 0x000fc60000000000 */
[----:B------:R0:W-:Y:S04]  /*36770*/  STL.64 [R1+0xcf0], R4 ;  /* 0x000cf00401007387 */ /* 0x0001e80000100a00 */
[----:B------:R-:W-:Y:S01]  /*36780*/  STL.64 [R1+0xcf8], R6 ;  /* 0x000cf80601007387 */ /* 0x000fe20000100a00 */
[----:B0-----:R-:W-:-:S03]  /*36790*/  IMAD.MOV.U32 R4, RZ, RZ, R18 ;  /* 0x000000ffff047224 */ /* 0x001fc600078e0012 */
[----:B------:R-:W2:Y:S04]  /*367a0*/  LDL.LU.64 R18, [R1+0x2040] ;  /* 0x0020400001127983 */ /* 0x000ea80000300a00 */
[----:B------:R-:W2:Y:S02]  /*367b0*/  LDL.LU.64 R16, [R1+0x2038] ;  /* 0x0020380001107983 */ /* 0x000ea40000300a00 */
[----:B--2---:R-:W-:-:S15]  /*367c0*/  HMMA.16816.F32.BF16 R16, R20, R26, R16 ;  /* 0x0000001a1410723c */ /* 0x004fde0000041810 */
[----:B------:R-:W-:-:S04]  /*367d0*/  NOP ;  /* 0x0000000000007918 */ /* 0x000fc80000000000 */
[----:B------:R-:W-:Y:S04]  /*367e0*/  STL.64 [R1+0xce0], R16 ;  /* 0x000ce01001007387 */ /* 0x000fe80000100a00 */
[----:B------:R0:W-:Y:S04]  /*367f0*/  STL.64 [R1+0xce8], R18 ;  /* 0x000ce81201007387 */ /* 0x0001e80000100a00 */
[----:B0-----:R-:W2:Y:S01]  /*36800*/  LDL.LU.64 R18, [R1+0x2030] ;  /* 0x0020300001127983 */ /* 0x001ea20000300a00 */
[----:B----4-:R-:W-:Y:S01]  /*36810*/  HMMA.16816.F32.BF16 R8, R20, R14, R8 ;  /* 0x0000000e1408723c */ /* 0x010fe20000041808 */
[----:B------:R-:W-:-:S02]  /*36820*/  IMAD.MOV.U32 R16, RZ, RZ, R14 ;  /* 0x000000ffff107224 */ /* 0x000fc400078e000e */
[----:B------:R-:W-:Y:S02]  /*36830*/  IMAD.MOV.U32 R6, RZ, RZ, R26 ;  /* 0x000000ffff067224 */ /* 0x000fe400078e001a */
[----:B------:R-:W-:Y:S02]  /*36840*/  IMAD.MOV.U32 R7, RZ, RZ, R15 ;  /* 0x000000ffff077224 */ /* 0x000fe400078e000f */
[----:B------:R-:W-:-:S12]  /*36850*/  IMAD.MOV.U32 R5, RZ, RZ, R27 ;  /* 0x000000ffff057224 */ /* 0x000fd800078e001b */
[----:B------:R-:W-:Y:S04]  /*36860*/  STL.64 [R1+0xcd0], R8 ;  /* 0x000cd00801007387 */ /* 0x000fe80000100a00 */
[----:B------:R-:W-:Y:S04]  /*36870*/  STL.64 [R1+0xcd8], R10 ;  /* 0x000cd80a01007387 */ /* 0x000fe80000100a00 */
[----:B--2---:R-:W-:Y:S04]  /*36880*/  STL.64 [R1+0x2028], R18 ;  /* 0x0020281201007387 */ /* 0x004fe80000100a00 */
[----:B------:R-:W-:Y:S04]  /*36890*/  STL [R1+0x2020], R16 ;  /* 0x0020201001007387 */ /* 0x000fe80000100800 */
[----:B------:R-:W-:Y:S04]  /*368a0*/  STL.64 [R1+0x1f70], R6 ;  /* 0x001f700601007387 */ /* 0x000fe80000100a00 */
[----:B------:R0:W-:Y:S04]  /*368b0*/  STL.64 [R1+0x1f68], R4 ;  /* 0x001f680401007387 */ /* 0x0001e80000100a00 */
        /* <DEDUP_REMOVED lines=16> */
[----:B------:R-:W2:Y:S04]  /*369c0*/  LDL.LU R26, [R1+0xcc8] ;  /* 0x000cc800011a7983 */ /* 0x000ea80000300800 */
[----:B------:R-:W2:Y:S04]  /*369d0*/  LDL.LU R27, [R1+0xccc] ;  /* 0x000ccc00011b7983 */ /* 0x000ea80000300800 */
[----:B------:R-:W2:Y:S04]  /*369e0*/  LDL.64 R18, [R1+0x68] ;  /* 0x0000680001127983 */ /* 0x000ea80000100a00 */
[----:B------:R-:W2:Y:S04]  /*369f0*/  LDL.LU R8, [R1+0xc90] ;  /* 0x000c900001087983 */ /* 0x000ea80000300800 */
        /* <DEDUP_REMOVED lines=9> */
[----:B----4-:R1:W-:Y:S04]  /*36a90*/  STL.64 [R1+0x1fe0], R12 ;  /* 0x001fe00c01007387 */ /* 0x0103e80000100a00 */
[----:B0-----:R-:W4:Y:S04]  /*36aa0*/  LDL.64 R14, [R1+0x38] ;  /* 0x00003800010e7983 */ /* 0x001f280000100a00 */
[----:B----4-:R0:W-:Y:S04]  /*36ab0*/  STL.64 [R1+0x2000], R14 ;  /* 0x0020000e01007387 */ /* 0x0101e80000100a00 */
[----:B-1----:R-:W4:Y:S04]  /*36ac0*/  LDL.LU R12, [R1+0xca0] ;  /* 0x000ca000010c7983 */ /* 0x002f280000300800 */
[----:B------:R-:W4:Y:S04]  /*36ad0*/  LDL.LU R13, [R1+0xca4] ;  /* 0x000ca400010d7983 */ /* 0x000f280000300800 */
[----:B0-----:R-:W2:Y:S04]  /*36ae0*/  LDL.LU R14, [R1+0xca8] ;  /* 0x000ca800010e7983 */ /* 0x001ea80000300800 */
[----:B------:R-:W2:Y:S04]  /*36af0*/  LDL.LU R15, [R1+0xcac] ;  /* 0x000cac00010f7983 */ /* 0x000ea80000300800 */
[----:B--2---:R-:W-:Y:S04]  /*36b00*/  STL.64 [R1+0x2018], R14 ;  /* 0x0020180e01007387 */ /* 0x004fe80000100a00 */
[----:B----4-:R0:W-:Y:S04]  /*36b10*/  STL.64 [R1+0x2010], R12 ;  /* 0x0020100c01007387 */ /* 0x0101e80000100a00 */
[----:B0-----:R-:W2:Y:S04]  /*36b20*/  LDL.LU R12, [R1+0xcb0] ;  /* 0x000cb000010c7983 */ /* 0x001ea80000300800 */
[----:B------:R-:W2:Y:S04]  /*36b30*/  LDL.LU R13, [R1+0xcb4] ;  /* 0x000cb400010d7983 */ /* 0x000ea80000300800 */
[----:B------:R-:W2:Y:S04]  /*36b40*/  LDL.LU R14, [R1+0xcb8] ;  /* 0x000cb800010e7983 */ /* 0x000ea80000300800 */
[----:B------:R-:W2:Y:S04]  /*36b50*/  LDL.LU R15, [R1+0xcbc] ;  /* 0x000cbc00010f7983 */ /* 0x000ea80000300800 */
[----:B---3--:R0:W-:Y:S04]  /*36b60*/  STL.64 [R1+0x1fa0], R6 ;  /* 0x001fa00601007387 */ /* 0x0081e80000100a00 */
[----:B------:R-:W-:Y:S04]  /*36b70*/  STL.64 [R1+0x1f98], R4 ;  /* 0x001f980401007387 */ /* 0x000fe80000100a00 */
[----:B0-----:R-:W3:Y:S01]  /*36b80*/  LDL.64 R6, [R1+0x8] ;  /* 0x0000080001067983 */ /* 0x001ee20000100a00 */
[----:B------:R-:W-:Y:S03]  /*36b90*/  HMMA.16816.F32.BF16 R24, R20, R18, R24 ;  /* 0x000000121418723c */ /* 0x000fe60000041818 */
[----:B---3--:R0:W-:Y:S04]  /*36ba0*/  STL.64 [R1+0x1fb8], R6 ;  /* 0x001fb80601007387 */ /* 0x0081e80000100a00 */
[----:B0-----:R-:W3:Y:S01]  /*36bb0*/  LDL.64 R6, [R1+0x18] ;  /* 0x0000180001067983 */ /* 0x001ee20000100a00 */
[----:B------:R-:W-:-:S03]  /*36bc0*/  IMAD.MOV.U32 R17, RZ, RZ, R19 ;  /* 0x000000ffff117224 */ /* 0x000fc600078e0013 */
[----:B---3--:R0:W-:Y:S04]  /*36bd0*/  STL.64 [R1+0x1fd0], R6 ;  /* 0x001fd00601007387 */ /* 0x0081e80000100a00 */
[----:B0-----:R-:W3:Y:S04]  /*36be0*/  LDL.64 R6, [R1+0x28] ;  /* 0x0000280001067983 */ /* 0x001ee80000100a00 */
[----:B------:R0:W-:Y:S04]  /*36bf0*/  STL.64 [R1+0xcc0], R24 ;  /* 0x000cc01801007387 */ /* 0x0001e80000100a00 */
[----:B------:R-:W-:Y:S01]  /*36c00*/  STL.64 [R1+0xcc8], R26 ;  /* 0x000cc81a01007387 */ /* 0x000fe20000100a00 */
[----:B0-----:R-:W-:-:S03]  /*36c10*/  IMAD.MOV.U32 R24, RZ, RZ, R18 ;  /* 0x000000ffff187224 */ /* 0x001fc600078e0012 */
[----:B------:R-:W4:Y:S04]  /*36c20*/  LDL.LU.64 R18, [R1+0x2028] ;  /* 0x0020280001127983 */ /* 0x000f280000300a00 */
[----:B------:R-:W3:Y:S01]  /*36c30*/  LDL.LU R16, [R1+0x2020] ;  /* 0x0020200001107983 */ /* 0x000ee20000300800 */
[----:B--2---:R-:W-:Y:S03]  /*36c40*/  HMMA.16816.F32.BF16 R12, R20, R10, R12 ;  /* 0x0000000a140c723c */ /* 0x004fe6000004180c */
[----:B----4-:R-:W-:Y:S04]  /*36c50*/  STL.64 [R1+0x1fb0], R18 ;  /* 0x001fb01201007387 */ /* 0x010fe80000100a00 */
[----:B---3--:R0:W-:Y:S04]  /*36c60*/  STL.64 [R1+0x1fa8], R16 ;  /* 0x001fa81001007387 */ /* 0x0081e80000100a00 */
[----:B0-----:R-:W2:Y:S04]  /*36c70*/  LDL.LU R16, [R1+0xc60] ;  /* 0x000c600001107983 */ /* 0x001ea80000300800 */
[----:B------:R-:W2:Y:S04]  /*36c80*/  LDL.LU R17, [R1+0xc64] ;  /* 0x000c640001117983 */ /* 0x000ea80000300800 */
[----:B------:R-:W3:Y:S04]  /*36c90*/  LDL.LU R18, [R1+0xc68] ;  /* 0x000c680001127983 */ /* 0x000ee80000300800 */
[----:B------:R-:W3:Y:S01]  /*36ca0*/  LDL.LU R19, [R1+0xc6c] ;  /* 0x000c6c0001137983 */ /* 0x000ee20000300800 */
[----:B------:R-:W-:-:S02]  /*36cb0*/  IMAD.MOV.U32 R26, RZ, RZ, R10 ;  /* 0x000000ffff1a7224 */ /* 0x000fc400078e000a */
[----:B------:R-:W-:Y:S01]  /*36cc0*/  IMAD.MOV.U32 R25, RZ, RZ, R11 ;  /* 0x000000ffff197224 */ /* 0x000fe200078e000b */
        /* <DEDUP_REMOVED lines=30> */
[----:B------:R0:W-:Y:S04]  /*36eb0*/  STL.64 [R1+0xc80], R12 ;  /* 0x000c800c01007387 */ /* 0x0001e80000100a00 */
[----:B------:R1:W-:Y:S01]  /*36ec0*/  STL.64 [R1+0xc88], R14 ;  /* 0x000c880e01007387 */ /* 0x0003e20000100a00 */
[----:B0-----:R-:W-:-:S03]  /*36ed0*/  IMAD.MOV.U32 R13, RZ, RZ, R6 ;  /* 0x000000ffff0d7224 */ /* 0x001fc600078e0006 */
[----:B-1----:R-:W3:Y:S01]  /*36ee0*/  LDL.LU.64 R14, [R1+0x1fd8] ;  /* 0x001fd800010e7983 */ /* 0x002ee20000300a00 */
        /* <DEDUP_REMOVED lines=18> */
[----:B------:R-:W4:Y:S04]  /*37010*/  LDL.LU.64 R16, [R1+0x1fa8] ;  /* 0x001fa80001107983 */ /* 0x000f280000300a00 */
[----:B------:R-:W2:Y:S04]  /*37020*/  LDL.LU.64 R6, [R1+0x1fa0] ;  /* 0x001fa00001067983 */ /* 0x000ea80000300a00 */
[----:B------:R-:W2:Y:S02]  /*37030*/  LDL.LU.64 R4, [R1+0x1f98] ;  /* 0x001f980001047983 */ /* 0x000ea40000300a00 */
[----:B--2---:R-:W-:-:S15]  /*37040*/  HMMA.16816.F32.BF16 R4, R20, R18, R4 ;  /* 0x000000121404723c */ /* 0x004fde0000041804 */
[----:B------:R-:W-:-:S04]  /*37050*/  NOP ;  /* 0x0000000000007918 */ /* 0x000fc80000000000 */
[----:B------:R-:W-:Y:S04]  /*37060*/  STL.64 [R1+0xc50], R4 ;  /* 0x000c500401007387 */ /* 0x000fe80000100a00 */
[----:B------:R0:W-:Y:S04]  /*37070*/  STL.64 [R1+0xc58], R6 ;  /* 0x000c580601007387 */ /* 0x0001e80000100a00 */
[----:B0-----:R-:W3:Y:S04]  /*37080*/  LDL.LU.64 R6, [R1+0x1f90] ;  /* 0x001f900001067983 */ /* 0x001ee80000300a00 */
[----:B------:R-:W3:Y:S04]  /*37090*/  LDL.LU.64 R4, [R1+0x1f88] ;  /* 0x001f880001047983 */ /* 0x000ee80000300a00 */
        /* <DEDUP_REMOVED lines=55> */
[----:B----4-:R-:W-:-:S05]  /*37410*/  IMAD.MOV.U32 R19, RZ, RZ, R17 ;  /* 0x000000ffff137224 */ /* 0x010fca00078e0011 */
[----:B------:R0:W-:Y:S02]  /*37420*/  STL.64 [R1+0x1ed0], R18 ;  /* 0x001ed01201007387 */ /* 0x0001e40000100a00 */
[----:B0-----:R-:W-:Y:S02]  /*37430*/  IMAD.MOV.U32 R18, RZ, RZ, R16 ;  /* 0x000000ffff127224 */ /* 0x001fe400078e0010 */
        /* <DEDUP_REMOVED lines=82> */
[----:B------:R-:W3:Y:S04]  /*37960*/  LDL.LU R23, [R1+0x51c] ;  /* 0x00051c0001177983 */ /* 0x000ee80000300800 */
[----:B------:R0:W-:Y:S04]  /*37970*/  STL.64 [R1+0x1e28], R6 ;  /* 0x001e280601007387 */ /* 0x0001e80000100a00 */
[----:B------:R-:W4:Y:S04]  /*37980*/  LDL.LU R4, [R1+0x520] ;  /* 0x0005200001047983 */ /* 0x000f280000300800 */
[----:B------:R-:W4:Y:S04]  /*37990*/  LDL.LU R5, [R1+0x524] ;  /* 0x0005240001057983 */ /* 0x000f280000300800 */
[----:B0-----:R-:W4:Y:S04]  /*379a0*/  LDL.LU R6, [R1+0x528] ;  /* 0x0005280001067983 */ /* 0x001f280000300800 */
[----:B------:R-:W4:Y:S01]  /*379b0*/  LDL.LU R7, [R1+0x52c] ;  /* 0x00052c0001077983 */ /* 0x000f220000300800 */
        /* <DEDUP_REMOVED lines=72> */
[----:B0-----:R-:W4:Y:S02]  /*37e40*/  LDL.LU.64 R18, [R1+0x1e30] ;  /* 0x001e300001127983 */ /* 0x001f240000300a00 */
[----:B----4-:R-:W-:Y:S02]  /*37e50*/  HMMA.16816.F32.BF16 R4, R24, R18, R4 ;  /* 0x000000121804723c */ /* 0x010fe40000041804 */
[----:B------:R-:W-:-:S15]  /*37e60*/  STL.64 [R1+0x1df0], R18 ;  /* 0x001df01201007387 */ /* 0x000fde0000100a00 */
[----:B------:R-:W-:Y:S02]  /*37e70*/  NOP ;  /* 0x0000000000007918 */ /* 0x000fe40000000000 */
[----:B------:R-:W-:Y:S04]  /*37e80*/  STL.64 [R1+0x520], R4 ;  /* 0x0005200401007387 */ /* 0x000fe80000100a00 */
[----:B------:R3:W-:Y:S04]  /*37e90*/  STL.64 [R1+0x528], R6 ;  /* 0x0005280601007387 */ /* 0x0007e80000100a00 */
[----:B--2---:R0:W-:Y:S01]  /*37ea0*/  STL.64 [R1+0x1d88], R14 ;  /* 0x001d880e01007387 */ /* 0x0041e20000100a00 */
[----:B---3--:R-:W-:Y:S03]  /*37eb0*/  HMMA.16816.F32.BF16 R4, R24, R14, R20 ;  /* 0x0000000e1804723c */ /* 0x008fe60000041814 */
[----:B0-----:R-:W2:-:S15]  /*37ec0*/  LDL.LU.64 R14, [R1+0x68] ;  /* 0x00006800010e7983 */ /* 0x001e9e0000300a00 */
[----:B------:R-:W-:Y:S01]  /*37ed0*/  NOP ;  /* 0x0000000000007918 */ /* 0x000fe20000000000 */
[----:B------:R-:W-:Y:S04]  /*37ee0*/  STL.64 [R1+0x510], R4 ;  /* 0x0005100401007387 */ /* 0x000fe80000100a00 */
[----:B------:R-:W-:Y:S04]  /*37ef0*/  STL.64 [R1+0x518], R6 ;  /* 0x0005180601007387 */ /* 0x000fe80000100a00 */
[----:B--2---:R0:W-:Y:S04]  /*37f00*/  STL.64 [R1+0x1dc0], R14 ;  /* 0x001dc00e01007387 */ /* 0x0041e80000100a00 */
[----:B------:R-:W2:Y:S04]  /*37f10*/  LDL.LU R12, [R1+0x930] ;  /* 0x00093000010c7983 */ /* 0x000ea80000300800 */
[----:B------:R-:W2:Y:S04]  /*37f20*/  LDL.LU R13, [R1+0x934] ;  /* 0x00093400010d7983 */ /* 0x000ea80000300800 */
[----:B0-----:R-:W3:Y:S04]  /*37f30*/  LDL.LU R14, [R1+0x938] ;  /* 0x00093800010e7983 */ /* 0x001ee80000300800 */
[----:B------:R-:W3:Y:S04]  /*37f40*/  LDL.LU R15, [R1+0x93c] ;  /* 0x00093c00010f7983 */ /* 0x000ee80000300800 */
[----:B------:R-:W4:Y:S04]  /*37f50*/  LDL.LU R4, [R1+0x500] ;  /* 0x0005000001047983 */ /* 0x000f280000300800 */
[----:B------:R-:W4:Y:S04]  /*37f60*/  LDL.LU R5, [R1+0x504] ;  /* 0x0005040001057983 */ /* 0x000f280000300800 */
[----:B------:R-:W4:Y:S04]  /*37f70*/  LDL.LU R6, [R1+0x508] ;  /* 0x0005080001067983 */ /* 0x000f280000300800 */
[----:B------:R-:W4:Y:S04]  /*37f80*/  LDL.LU R7, [R1+0x50c] ;  /* 0x00050c0001077983 */ /* 0x000f280000300800 */
        /* <DEDUP_REMOVED lines=10> */
[----:B0-----:R-:W2:Y:S04]  /*38030*/  LDL.LU.64 R18, [R1+0xa8] ;  /* 0x0000a80001127983 */ /* 0x001ea80000300a00 */
[----:B--2---:R-:W-:Y:S04]  /*38040*/  STL.64 [R1+0x1e10], R18 ;  /* 0x001e101201007387 */ /* 0x004fe80000100a00 */
[----:B---3--:R0:W-:Y:S04]  /*38050*/  STL.64 [R1+0x1dd0], R14 ;  /* 0x001dd00e01007387 */ /* 0x0081e80000100a00 */
[----:B------:R-:W-:Y:S04]  /*38060*/  STL.64 [R1+0x1dc8], R12 ;  /* 0x001dc80c01007387 */ /* 0x000fe80000100a00 */
[----:B0-----:R-:W2:Y:S04]  /*38070*/  LDL.LU.64 R14, [R1+0x88] ;  /* 0x00008800010e7983 */ /* 0x001ea80000300a00 */
[----:B--2---:R0:W-:Y:S04]  /*38080*/  STL.64 [R1+0x1de8], R14 ;  /* 0x001de80e01007387 */ /* 0x0041e80000100a00 */
[----:B0-----:R-:W2:Y:S01]  /*38090*/  LDL.LU.64 R14, [R1+0x98] ;  /* 0x00009800010e7983 */ /* 0x001ea20000300a00 */
[----:B----4-:R-:W-:Y:S03]  /*380a0*/  HMMA.16816.F32.BF16 R4, R24, R10, R4 ;  /* 0x0000000a1804723c */ /* 0x010fe60000041804 */
[----:B--2---:R0:W-:Y:S04]  /*380b0*/  STL.64 [R1+0x1e08], R14 ;  /* 0x001e080e01007387 */ /* 0x0041e80000100a00 */
[----:B------:R-:W2:Y:S04]  /*380c0*/  LDL.LU R12, [R1+0x960] ;  /* 0x00096000010c7983 */ /* 0x000ea80000300800 */
[----:B------:R-:W2:Y:S04]  /*380d0*/  LDL.LU R13, [R1+0x964] ;  /* 0x00096400010d7983 */ /* 0x000ea80000300800 */
[----:B0-----:R-:W3:Y:S04]  /*380e0*/  LDL.LU R14, [R1+0x968] ;  /* 0x00096800010e7983 */ /* 0x001ee80000300800 */
        /* <DEDUP_REMOVED lines=10> */
[----:B------:R-:W-:Y:S04]  /*38190*/  STL.64 [R1+0x1d18], R10 ;  /* 0x001d180a01007387 */ /* 0x000fe80000100a00 */
[----:B------:R0:W-:Y:S04]  /*381a0*/  STL.64 [R1+0x1d10], R8 ;  /* 0x001d100801007387 */ /* 0x0001e80000100a00 */
[----:B0-----:R-:W4:Y:S04]  /*381b0*/  LDL.LU R8, [R1+0x920] ;  /* 0x0009200001087983 */ /* 0x001f280000300800 */
[----:B------:R-:W4:Y:S04]  /*381c0*/  LDL.LU R9, [R1+0x924] ;  /* 0x0009240001097983 */ /* 0x000f280000300800 */
[----:B------:R-:W2:Y:S04]  /*381d0*/  LDL.LU R10, [R1+0x928] ;  /* 0x00092800010a7983 */ /* 0x000ea80000300800 */
[----:B------:R-:W2:Y:S01]  /*381e0*/  LDL.LU R11, [R1+0x92c] ;  /* 0x00092c00010b7983 */ /* 0x000ea20000300800 */
[----:B------:R-:W-:-:S02]  /*381f0*/  IMAD.MOV.U32 R18, RZ, RZ, R2 ;  /* 0x000000ffff127224 */ /* 0x000fc400078e0002 */
[----:B------:R-:W-:Y:S01]  /*38200*/  IMAD.MOV.U32 R19, RZ, RZ, R0 ;  /* 0x000000ffff137224 */ /* 0x000fe200078e0000 */
[----:B---3--:R-:W-:Y:S01]  /*38210*/  HMMA.16816.F32.BF16 R24, R24, R6, R20 ;  /* 0x000000061818723c */ /* 0x008fe20000041814 */
[----:B------:R-:W0:Y:S04]  /*38220*/  LDSM.16.MT88.4 R20, [R28+UR6+0x2100] ;  /* 0x002100061c14783b */ /* 0x000e280008004200 */
[----:B--2---:R-:W-:Y:S04]  /*38230*/  STL.64 [R1+0x1de0], R10 ;  /* 0x001de00a01007387 */ /* 0x004fe80000100a00 */
[----:B----4-:R1:W-:Y:S04]  /*38240*/  STL.64 [R1+0x1dd8], R8 ;  /* 0x001dd80801007387 */ /* 0x0103e80000100a00 */
[----:B-1----:R-:W2:Y:S04]  /*38250*/  LDL.LU R8, [R1+0x940] ;  /* 0x0009400001087983 */ /* 0x002ea80000300800 */
[----:B------:R-:W2:Y:S04]  /*38260*/  LDL.LU R9, [R1+0x944] ;  /* 0x0009440001097983 */ /* 0x000ea80000300800 */
[----:B------:R-:W2:Y:S04]  /*38270*/  LDL.LU R10, [R1+0x948] ;  /* 0x00094800010a7983 */ /* 0x000ea80000300800 */
[----:B------:R-:W2:Y:S04]  /*38280*/  LDL.LU R11, [R1+0x94c] ;  /* 0x00094c00010b7983 */ /* 0x000ea80000300800 */
[----:B------:R-:W-:Y:S04]  /*38290*/  STL.64 [R1+0x100], R24 ;  /* 0x0001001801007387 */ /* 0x000fe80000100a00 */
[----:B------:R-:W-:Y:S04]  /*382a0*/  STL.64 [R1+0x108], R26 ;  /* 0x0001081a01007387 */ /* 0x000fe80000100a00 */
[----:B------:R-:W1:Y:S01]  /*382b0*/  LDSM.16.MT88.4 R24, [R28+UR6+0x2180] ;  /* 0x002180061c18783b */ /* 0x000e620008004200 */
[C---:B0-----:R-:W-:Y:S03]  /*382c0*/  HMMA.16816.F32.BF16 R16, R20.reuse, R18, R12 ;  /* 0x000000121410723c */ /* 0x041fe6000004180c */
[----:B-1----:R0:W-:Y:S04]  /*382d0*/  STL.64 [R1+0x1cf8], R26 ;  /* 0x001cf81a01007387 */ /* 0x0021e80000100a00 */
[----:B------:R-:W-:Y:S04]  /*382e0*/  STL.64 [R1+0x1cf0], R24 ;  /* 0x001cf01801007387 */ /* 0x000fe80000100a00 */
[----:B0-----:R-:W3:Y:S04]  /*382f0*/  LDL.LU.64 R26, [R1+0x78] ;  /* 0x00007800011a7983 */ /* 0x001ee80000300a00 */
[----:B------:R-:W4:Y:S04]  /*38300*/  LDL.LU.64 R14, [R1+0x1e20] ;  /* 0x001e2000010e7983 */ /* 0x000f280000300a00 */
[----:B------:R-:W4:Y:S04]  /*38310*/  LDL.LU.64 R12, [R1+0x1e18] ;  /* 0x001e1800010c7983 */ /* 0x000f280000300a00 */
[----:B------:R-:W-:Y:S04]  /*38320*/  STL.64 [R1+0xff0], R16 ;  /* 0x000ff01001007387 */ /* 0x000fe80000100a00 */
[----:B------:R0:W-:Y:S04]  /*38330*/  STL.64 [R1+0xff8], R18 ;  /* 0x000ff81201007387 */ /* 0x0001e80000100a00 */
[----:B0-----:R-:W4:Y:S02]  /*38340*/  LDL.LU.64 R18, [R1+0x1e10] ;  /* 0x001e100001127983 */ /* 0x001f240000300a00 */
        /* <DEDUP_REMOVED lines=8> */
[----:B------:R-:W4:Y:S04]  /*383d0*/  LDL.LU.64 R16, [R1+0x1df8] ;  /* 0x001df80001107983 */ /* 0x000f280000300a00 */
[----:B------:R-:W-:Y:S04]  /*383e0*/  STL [R1+0x1cc4], R4 ;  /* 0x001cc40401007387 */ /* 0x000fe80000100800 */
[----:B------:R-:W-:Y:S01]  /*383f0*/  STL [R1+0x1cc0], R5 ;  /* 0x001cc00501007387 */ /* 0x000fe20000100800 */
[----:B----4-:R-:W-:-:S15]  /*38400*/  HMMA.16816.F32.BF16 R16, R20, R14, R16 ;  /* 0x0000000e1410723c */ /* 0x010fde0000041810 */
[----:B------:R-:W-:-:S04]  /*38410*/  NOP ;  /* 0x0000000000007918 */ /* 0x000fc80000000000 */
[----:B------:R0:W-:Y:S04]  /*38420*/  STL.64 [R1+0x950], R16 ;  /* 0x0009501001007387 */ /* 0x0001e80000100a00 */
[----:B------:R1:W-:Y:S01]  /*38430*/  STL.64 [R1+0x958], R18 ;  /* 0x0009581201007387 */ /* 0x0003e20000100a00 */
[----:B0-----:R-:W-:-:S03]  /*38440*/  IMAD.MOV.U32 R17, RZ, RZ, R14 ;  /* 0x000000ffff117224 */ /* 0x001fc600078e000e */
[----:B-1----:R-:W4:Y:S01]  /*38450*/  LDL.LU.64 R18, [R1+0x1df0] ;  /* 0x001df00001127983 */ /* 0x002f220000300a00 */
[----:B------:R-:W-:-:S03]  /*38460*/  IMAD.MOV.U32 R16, RZ, RZ, R15 ;  /* 0x000000ffff107224 */ /* 0x000fc600078e000f */
[----:B------:R-:W2:Y:S04]  /*38470*/  LDL.LU.64 R14, [R1+0x1de8] ;  /* 0x001de800010e7983 */ /* 0x000ea80000300a00 */
[----:B------:R-:W-:Y:S04]  /*38480*/  STL [R1+0x1ccc], R16 ;  /* 0x001ccc1001007387 */ /* 0x000fe80000100800 */
[----:B------:R-:W-:Y:S01]  /*38490*/  STL [R1+0x1cc8], R17 ;  /* 0x001cc81101007387 */ /* 0x000fe20000100800 */
        /* <DEDUP_REMOVED lines=11> */
[----:B------:R-:W-:Y:S01]  /*38550*/  STL [R1+0x1cd0], R28 ;  /* 0x001cd01c01007387 */ /* 0x000fe20000100800 */
[----:B---3--:R-:W-:-:S15]  /*38560*/  HMMA.16816.F32.BF16 R12, R20, R26, R12 ;  /* 0x0000001a140c723c */ /* 0x008fde000004180c */
[----:B------:R-:W-:-:S04]  /*38570*/  NOP ;  /* 0x0000000000007918 */ /* 0x000fc80000000000 */
[----:B------:R-:W-:Y:S04]  /*38580*/  STL.64 [R1+0x930], R12 ;  /* 0x0009300c01007387 */ /* 0x000fe80000100a00 */
[----:B------:R0:W-:Y:S04]  /*38590*/  STL.64 [R1+0x938], R14 ;  /* 0x0009380e01007387 */ /* 0x0001e80000100a00 */
[----:B0-----:R-:W2:Y:S01]  /*385a0*/  LDL.LU.64 R14, [R1+0x1dc0] ;  /* 0x001dc000010e7983 */ /* 0x001ea20000300a00 */
[----:B------:R-:W-:Y:S02]  /*385b0*/  IMAD.MOV.U32 R3, RZ, RZ, R27 ;  /* 0x000000ffff037224 */ /* 0x000fe400078e001b */
[----:B------:R-:W-:-:S03]  /*385c0*/  IMAD.MOV.U32 R5, RZ, RZ, R26 ;  /* 0x000000ffff057224 */ /* 0x000fc600078e001a */
[----:B------:R-:W-:Y:S04]  /*385d0*/  STL [R1+0x1cdc], R3 ;  /* 0x001cdc0301007387 */ /* 0x000fe80000100800 */
[----:B------:R-:W-:Y:S01]  /*385e0*/  STL [R1+0x1cd8], R5 ;  /* 0x001cd80501007387 */ /* 0x000fe20000100800 */
[----:B--2---:R-:W-:-:S15]  /*385f0*/  HMMA.16816.F32.BF16 R8, R20, R14, R8 ;  /* 0x0000000e1408723c */ /* 0x004fde0000041808 */
[----:B------:R-:W-:-:S04]  /*38600*/  NOP ;  /* 0x0000000000007918 */ /* 0x000fc80000000000 */
[----:B------:R0:W-:Y:S04]  /*38610*/  STL.64 [R1+0x920], R8 ;  /* 0x0009200801007387 */ /* 0x0001e80000100a00 */
[----:B------:R1:W-:Y:S04]  /*38620*/  STL.64 [R1+0x928], R10 ;  /* 0x0009280a01007387 */ /* 0x0003e80000100a00 */
[----:B0-----:R-:W2:Y:S04]  /*38630*/  LDL.LU R8, [R1+0x8a0] ;  /* 0x0008a00001087983 */ /* 0x001ea80000300800 */
[----:B------:R-:W2:Y:S04]  /*38640*/  LDL.LU R9, [R1+0x8a4] ;  /* 0x0008a40001097983 */ /* 0x000ea80000300800 */
[----:B-1----:R-:W3:Y:S04]  /*38650*/  LDL.LU R10, [R1+0x8a8] ;  /* 0x0008a800010a7983 */ /* 0x002ee80000300800 */
[----:B------:R-:W3:Y:S04]  /*38660*/  LDL.LU R11, [R1+0x8ac] ;  /* 0x0008ac00010b7983 */ /* 0x000ee80000300800 */
[----:B---3--:R-:W-:Y:S04]  /*38670*/  STL.64 [R1+0x1d28], R10 ;  /* 0x001d280a01007387 */ /* 0x008fe80000100a00 */
[----:B--2---:R0:W-:Y:S04]  /*38680*/  STL.64 [R1+0x1d20], R8 ;  /* 0x001d200801007387 */ /* 0x0041e80000100a00 */
[----:B0-----:R-:W2:Y:S04]  /*38690*/  LDL.LU R8, [R1+0x8b0] ;  /* 0x0008b00001087983 */ /* 0x001ea80000300800 */
[----:B------:R-:W2:Y:S04]  /*386a0*/  LDL.LU R9, [R1+0x8b4] ;  /* 0x0008b40001097983 */ /* 0x000ea80000300800 */
[----:B------:R-:W3:Y:S04]  /*386b0*/  LDL.LU R10, [R1+0x8b8] ;  /* 0x0008b800010a7983 */ /* 0x000ee80000300800 */
[----:B------:R-:W3:Y:S04]  /*386c0*/  LDL.LU R11, [R1+0x8bc] ;  /* 0x0008bc00010b7983 */ /* 0x000ee80000300800 */
[----:B---3--:R0:W-:Y:S04]  /*386d0*/  STL.64 [R1+0x1d38], R10 ;  /* 0x001d380a01007387 */ /* 0x0081e80000100a00 */
[----:B--2---:R-:W-:Y:S04]  /*386e0*/  STL.64 [R1+0x1d30], R8 ;  /* 0x001d300801007387 */ /* 0x004fe80000100a00 */
[----:B0-----:R-:W2:Y:S04]  /*386f0*/  LDL.LU.64 R10, [R1+0x8] ;  /* 0x00000800010a7983 */ /* 0x001ea80000300a00 */
[----:B--2---:R0:W-:Y:S04]  /*38700*/  STL.64 [R1+0x1d50], R10 ;  /* 0x001d500a01007387 */ /* 0x0041e80000100a00 */
[----:B0-----:R-:W2:Y:S01]  /*38710*/  LDL.LU.64 R10, [R1+0x18] ;  /* 0x00001800010a7983 */ /* 0x001ea20000300a00 */
[----:B------:R-:W-:-:S02]  /*38720*/  IMAD.MOV.U32 R17, RZ, RZ, R14 ;  /* 0x000000ffff117224 */ /* 0x000fc400078e000e */
[----:B------:R-:W-:Y:S01]  /*38730*/  IMAD.MOV.U32 R4, RZ, RZ, R15 ;  /* 0x000000ffff047224 */ /* 0x000fe200078e000f */
[----:B--2---:R-:W-:Y:S04]  /*38740*/  STL.64 [R1+0x1d68], R10 ;  /* 0x001d680a01007387 */ /* 0x004fe80000100a00 */
[----:B------:R-:W2:Y:S04]  /*38750*/  LDL.LU R24, [R1+0x4c0] ;  /* 0x0004c00001187983 */ /* 0x000ea80000300800 */
[----:B------:R-:W2:Y:S04]  /*38760*/  LDL.LU R25, [R1+0x4c4] ;  /* 0x0004c40001197983 */ /* 0x000ea80000300800 */
[----:B------:R-:W3:Y:S04]  /*38770*/  LDL.LU R26, [R1+0x4c8] ;  /* 0x0004c800011a7983 */ /* 0x000ee80000300800 */
[----:B------:R-:W3:Y:S04]  /*38780*/  LDL.LU R27, [R1+0x4cc] ;  /* 0x0004cc00011b7983 */ /* 0x000ee80000300800 */
[----:B------:R-:W2:Y:S04]  /*38790*/  LDL.LU R12, [R1+0x8f0] ;  /* 0x0008f000010c7983 */ /* 0x000ea80000300800 */
[----:B------:R-:W2:Y:S04]  /*387a0*/  LDL.LU R13, [R1+0x8f4] ;  /* 0x0008f400010d7983 */ /* 0x000ea80000300800 */
[----:B------:R-:W2:Y:S04]  /*387b0*/  LDL.LU R14, [R1+0x8f8] ;  /* 0x0008f800010e7983 */ /* 0x000ea80000300800 */
[----:B------:R-:W2:Y:S04]  /*387c0*/  LDL.LU R15, [R1+0x8fc] ;  /* 0x0008fc00010f7983 */ /* 0x000ea80000300800 */
[----:B--2---:R0:W-:Y:S04]  /*387d0*/  STL.64 [R1+0x1d98], R14 ;  /* 0x001d980e01007387 */ /* 0x0041e80000100a00 */
[----:B------:R-:W-:Y:S04]  /*387e0*/  STL.64 [R1+0x1d90], R12 ;  /* 0x001d900c01007387 */ /* 0x000fe80000100a00 */
[----:B0-----:R-:W2:Y:S04]  /*387f0*/  LDL.LU.64 R14, [R1+0x48] ;  /* 0x00004800010e7983 */ /* 0x001ea80000300a00 */
[----:B--2---:R0:W-:Y:S04]  /*38800*/  STL.64 [R1+0x1da8], R14 ;  /* 0x001da80e01007387 */ /* 0x0041e80000100a00 */
[----:B0-----:R-:W2:Y:S04]  /*38810*/  LDL.LU.64 R14, [R1+0x58] ;  /* 0x00005800010e7983 */ /* 0x001ea80000300a00 */
[----:B------:R-:W2:Y:S04]  /*38820*/  LDL.LU.64 R10, [R1+0x28] ;  /* 0x00002800010a7983 */ /* 0x000ea80000300a00 */
[----:B--2---:R0:W-:Y:S04]  /*38830*/  STL.64 [R1+0x1d80], R10 ;  /* 0x001d800a01007387 */ /* 0x0041e80000100a00 */
[----:B0-----:R-:W2:Y:S04]  /*38840*/  LDL.LU.64 R10, [R1+0x38] ;  /* 0x00003800010a7983 */ /* 0x001ea80000300a00 */
[----:B--2---:R0:W-:Y:S04]  /*38850*/  STL.64 [R1+0x1da0], R10 ;  /* 0x001da00a01007387 */ /* 0x0041e80000100a00 */
[----:B------:R-:W2:Y:S04]  /*38860*/  LDL.LU R8, [R1+0x900] ;  /* 0x0009000001087983 */ /* 0x000ea80000300800 */
[----:B------:R-:W2:Y:S04]  /*38870*/  LDL.LU R9, [R1+0x904] ;  /* 0x0009040001097983 */ /* 0x000ea80000300800 */
[----:B0-----:R-:W2:Y:S04]  /*38880*/  LDL.LU R10, [R1+0x908] ;  /* 0x00090800010a7983 */ /* 0x001ea80000300800 */
[----:B------:R-:W2:Y:S04]  /*38890*/  LDL.LU R11, [R1+0x90c] ;  /* 0x00090c00010b7983 */ /* 0x000ea80000300800 */
[----:B--2---:R-:W-:Y:S04]  /*388a0*/  STL.64 [R1+0x1db8], R10 ;  /* 0x001db80a01007387 */ /* 0x004fe80000100a00 */
[----:B------:R0:W-:Y:S04]  /*388b0*/  STL.64 [R1+0x1db0], R8 ;  /* 0x001db00801007387 */ /* 0x0001e80000100a00 */
[----:B0-----:R-:W2:Y:S04]  /*388c0*/  LDL.LU R8, [R1+0x910] ;  /* 0x0009100001087983 */ /* 0x001ea80000300800 */
        /* <DEDUP_REMOVED lines=15> */
[----:B------:R-:W-:Y:S03]  /*389c0*/  HMMA.16816.F32.BF16 R8, R20, R14, R8 ;  /* 0x0000000e1408723c */ /* 0x000fe60000041808 */
[----:B---3--:R-:W-:Y:S04]  /*389d0*/  STL.64 [R1+0x1d60], R26 ;  /* 0x001d601a01007387 */ /* 0x008fe80000100a00 */
[----:B--2---:R0:W-:Y:S04]  /*389e0*/  STL.64 [R1+0x1d58], R24 ;  /* 0x001d581801007387 */ /* 0x0041e80000100a00 */
        /* <DEDUP_REMOVED lines=12> */
[----:B------:R-:W-:Y:S04]  /*38ab0*/  STL [R1+0x1ce4], R4 ;  /* 0x001ce40401007387 */ /* 0x000fe80000100800 */
[----:B------:R-:W-:Y:S04]  /*38ac0*/  STL [R1+0x1ce0], R17 ;  /* 0x001ce01101007387 */ /* 0x000fe80000100800 */
[----:B------:R-:W-:Y:S04]  /*38ad0*/  STL.64 [R1+0x910], R8 ;  /* 0x0009100801007387 */ /* 0x000fe80000100a00 */
[----:B------:R0:W-:Y:S04]  /*38ae0*/  STL.64 [R1+0x918], R10 ;  /* 0x0009180a01007387 */ /* 0x0001e80000100a00 */
[----:B0-----:R-:W3:Y:S04]  /*38af0*/  LDL.LU.64 R10, [R1+0x1db8] ;  /* 0x001db800010a7983 */ /* 0x001ee80000300a00 */
[----:B------:R-:W3:Y:S04]  /*38b00*/  LDL.LU.64 R8, [R1+0x1db0] ;  /* 0x001db00001087983 */ /* 0x000ee80000300a00 */
[----:B------:R-:W3:Y:S04]  /*38b10*/  LDL.LU.64 R14, [R1+0x1da8] ;  /* 0x001da800010e7983 */ /* 0x000ee80000300a00 */
[----:B------:R-:W-:Y:S01]  /*38b20*/  STL [R1+0x1ce8], R28 ;  /* 0x001ce81c01007387 */ /* 0x000fe20000100800 */
        /* <DEDUP_REMOVED lines=51> */
[----:B------:R-:W-:Y:S01]  /*38e60*/  STL.64 [R1+0x1bf0], R18 ;  /* 0x001bf01201007387 */ /* 0x000fe20000100a00 */
[----:B---3--:R-:W-:-:S15]  /*38e70*/  HMMA.16816.F32.BF16 R8, R20, R14, R8 ;  /* 0x0000000e1408723c */ /* 0x008fde0000041808 */
[----:B------:R-:W-:-:S04]  /*38e80*/  NOP ;  /* 0x0000000000007918 */ /* 0x000fc80000000000 */
[----:B------:R-:W-:Y:S04]  /*38e90*/  STL.64 [R1+0x8a0], R8 ;  /* 0x0008a00801007387 */ /* 0x000fe80000100a00 */
[----:B------:R0:W-:Y:S04]  /*38ea0*/  STL.64 [R1+0x8a8], R10 ;  /* 0x0008a80a01007387 */ /* 0x0001e80000100a00 */
[----:B0-----:R-:W2:Y:S04]  /*38eb0*/  LDL.LU.64 R10, [R1+0x1d18] ;  /* 0x001d1800010a7983 */ /* 0x001ea80000300a00 */
[----:B------:R-:W3:Y:S04]  /*38ec0*/  LDL.LU.64 R8, [R1+0x1d10] ;  /* 0x001d100001087983 */ /* 0x000ee80000300a00 */
[----:B------:R-:W-:Y:S01]  /*38ed0*/  STL.64 [R1+0x1bf8], R14 ;  /* 0x001bf80e01007387 */ /* 0x000fe20000100a00 */
[----:B--2---:R-:W-:-:S15]  /*38ee0*/  HMMA.16816.F32.BF16 R24, R20, R10, R24 ;  /* 0x0000000a1418723c */ /* 0x004fde0000041818 */
[----:B------:R-:W-:-:S04]  /*38ef0*/  NOP ;  /* 0x0000000000007918 */ /* 0x000fc80000000000 */
[----:B------:R-:W-:Y:S04]  /*38f00*/  STL.64 [R1+0x890], R24 ;  /* 0x0008901801007387 */ /* 0x000fe80000100a00 */
[----:B------:R0:W-:Y:S04]  /*38f10*/  STL.64 [R1+0x898], R26 ;  /* 0x0008981a01007387 */ /* 0x0001e80000100a00 */
[----:B0-----:R-:W2:Y:S04]  /*38f20*/  LDL.LU.64 R26, [R1+0x1d08] ;  /* 0x001d0800011a7983 */ /* 0x001ea80000300a00 */
[----:B------:R-:W2:Y:S04]  /*38f30*/  LDL.LU.64 R24, [R1+0x1d00] ;  /* 0x001d000001187983 */ /* 0x000ea80000300a00 */
[----:B------:R0:W-:Y:S04]  /*38f40*/  STL.64 [R1+0x1b88], R10 ;  /* 0x001b880a01007387 */ /* 0x0001e80000100a00 */
[----:B---3--:R-:W-:Y:S04]  /*38f50*/  STL.64 [R1+0x1b80], R8 ;  /* 0x001b800801007387 */ /* 0x008fe80000100a00 */
[----:B0-----:R-:W3:Y:S04]  /*38f60*/  LDL.LU R10, [R1+0xb8] ;  /* 0x0000b800010a7983 */ /* 0x001ee80000300800 */
[----:B------:R-:W3:Y:S01]  /*38f70*/  LDL.LU R11, [R1+0xbc] ;  /* 0x0000bc00010b7983 */ /* 0x000ee20000300800 */
[----:B--2---:R-:W-:Y:S03]  /*38f80*/  HMMA.16816.F32.BF16 R20, R20, R6, R24 ;  /* 0x000000061414723c */ /* 0x004fe60000041818 */
[----:B------:R-:W3:Y:S04]  /*38f90*/  LDL.LU.64 R26, [R1+0x1cf8] ;  /* 0x001cf800011a7983 */ /* 0x000ee80000300a00 */
[----:B------:R-:W3:-:S12]  /*38fa0*/  LDL.LU.64 R24, [R1+0x1cf0] ;  /* 0x001cf00001187983 */ /* 0x000ed80000300a00 */
[----:B------:R-:W-:Y:S04]  /*38fb0*/  STL.64 [R1+0x4c0], R20 ;  /* 0x0004c01401007387 */ /* 0x000fe80000100a00 */
[----:B------:R0:W-:Y:S04]  /*38fc0*/  STL.64 [R1+0x4c8], R22 ;  /* 0x0004c81601007387 */ /* 0x0001e80000100a00 */
[----:B0-----:R-:W2:Y:S04]  /*38fd0*/  LDL.LU R23, [R1+0x1264] ;  /* 0x0012640001177983 */ /* 0x001ea80000300800 */
[----:B--2---:R0:W-:Y:S04]  /*38fe0*/  STL [R1+0x1c90], R23 ;  /* 0x001c901701007387 */ /* 0x0041e80000100800 */
[----:B------:R-:W3:Y:S04]  /*38ff0*/  LDL.LU R20, [R1+0xfc0] ;  /* 0x000fc00001147983 */ /* 0x000ee80000300800 */
[----:B------:R-:W3:Y:S04]  /*39000*/  LDL.LU R21, [R1+0xfc4] ;  /* 0x000fc40001157983 */ /* 0x000ee80000300800 */
[----:B------:R-:W3:Y:S04]  /*39010*/  LDL.LU R22, [R1+0xfc8] ;  /* 0x000fc80001167983 */ /* 0x000ee80000300800 */
[----:B0-----:R-:W3:Y:S04]  /*39020*/  LDL.LU R23, [R1+0xfcc] ;  /* 0x000fcc0001177983 */ /* 0x001ee80000300800 */
[----:B------:R-:W2:Y:S01]  /*39030*/  LDL.LU R8, [R1+0x150] ;  /* 0x0001500001087983 */ /* 0x000ea20000300800 */
[----:B---3--:R-:W-:-:S15]  /*39040*/  HMMA.16816.F32.BF16 R20, R24, R10, R20 ;  /* 0x0000000a1814723c */ /* 0x008fde0000041814 */
[----:B------:R-:W-:-:S04]  /*39050*/  NOP ;  /* 0x0000000000007918 */ /* 0x000fc80000000000 */
[----:B------:R-:W-:Y:S04]  /*39060*/  STL.64 [R1+0xfc0], R20 ;  /* 0x000fc01401007387 */ /* 0x000fe80000100a00 */
[----:B------:R-:W-:Y:S04]  /*39070*/  STL.64 [R1+0xfc8], R22 ;  /* 0x000fc81601007387 */ /* 0x000fe80000100a00 */
        /* <DEDUP_REMOVED lines=11> */
[----:B---3--:R0:W-:Y:S04]  /*39130*/  STL.64 [R1+0x1ba8], R10 ;  /* 0x001ba80a01007387 */ /* 0x0081e80000100a00 */
[----:B--2---:R-:W-:Y:S01]  /*39140*/  STL.64 [R1+0x1ba0], R8 ;  /* 0x001ba00801007387 */ /* 0x004fe20000100a00 */
[----:B0-----:R-:W-:Y:S02]  /*39150*/  IMAD.MOV.U32 R10, RZ, RZ, R28 ;  /* 0x000000ffff0a7224 */ /* 0x001fe400078e001c */
[----:B------:R-:W-:Y:S01]  /*39160*/  IMAD.MOV.U32 R11, RZ, RZ, R4 ;  /* 0x000000ffff0b7224 */ /* 0x000fe200078e0004 */
[----:B------:R-:W2:Y:S04]  /*39170*/  LDL.LU R28, [R1+0x1ce8] ;  /* 0x001ce800011c7983 */ /* 0x000ea80000300800 */
[----:B------:R-:W3:Y:S04]  /*39180*/  LDL.LU R4, [R1+0x1ce4] ;  /* 0x001ce40001047983 */ /* 0x000ee80000300800 */
[----:B------:R0:W-:Y:S02]  /*39190*/  STL.64 [R1+0x1bc0], R10 ;  /* 0x001bc00a01007387 */ /* 0x0001e40000100a00 */
[----:B0-----:R-:W-:-:S02]  /*391a0*/  IMAD.MOV.U32 R10, RZ, RZ, R17 ;  /* 0x000000ffff0a7224 */ /* 0x001fc400078e0011 */
[----:B------:R-:W-:Y:S01]  /*391b0*/  IMAD.MOV.U32 R11, RZ, RZ, R3 ;  /* 0x000000ffff0b7224 */ /* 0x000fe200078e0003 */
[----:B------:R-:W4:Y:S04]  /*391c0*/  LDL.LU R17, [R1+0x1ce0] ;  /* 0x001ce00001117983 */ /* 0x000f280000300800 */
[----:B------:R-:W2:Y:S04]  /*391d0*/  LDL.LU R3, [R1+0x1cdc] ;  /* 0x001cdc0001037983 */ /* 0x000ea80000300800 */
[----:B------:R0:W-:Y:S04]  /*391e0*/  STL.64 [R1+0x1c00], R18 ;  /* 0x001c001201007387 */ /* 0x0001e80000100a00 */
[----:B------:R-:W2:Y:S04]  /*391f0*/  LDL.LU R12, [R1+0x1a0] ;  /* 0x0001a000010c7983 */ /* 0x000ea80000300800 */
[----:B------:R-:W2:Y:S04]  /*39200*/  LDL.LU R13, [R1+0x1a4] ;  /* 0x0001a400010d7983 */ /* 0x000ea80000300800 */
[----:B------:R-:W2:Y:S04]  /*39210*/  LDL.LU R14, [R1+0x1a8] ;  /* 0x0001a800010e7983 */ /* 0x000ea80000300800 */
[----:B------:R-:W2:Y:S01]  /*39220*/  LDL.LU R15, [R1+0x1ac] ;  /* 0x0001ac00010f7983 */ /* 0x000ea20000300800 */
[----:B0-----:R-:W-:-:S02]  /*39230*/  IMAD.MOV.U32 R18, RZ, RZ, R5 ;  /* 0x000000ffff127224 */ /* 0x001fc400078e0005 */
[----:B------:R-:W-:Y:S01]  /*39240*/  IMAD.MOV.U32 R19, RZ, RZ, R2 ;  /* 0x000000ffff137224 */ /* 0x000fe200078e0002 */
[----:B--2---:R-:W-:Y:S04]  /*39250*/  STL.64 [R1+0x1c10], R14 ;  /* 0x001c100e01007387 */ /* 0x004fe80000100a00 */
[----:B------:R0:W-:Y:S04]  /*39260*/  STL.64 [R1+0x1c08], R12 ;  /* 0x001c080c01007387 */ /* 0x0001e80000100a00 */
[----:B------:R-:W2:Y:S04]  /*39270*/  LDL.LU R5, [R1+0x1cd8] ;  /* 0x001cd80001057983 */ /* 0x000ea80000300800 */
[----:B------:R-:W2:Y:S04]  /*39280*/  LDL.LU R2, [R1+0x1cd4] ;  /* 0x001cd40001027983 */ /* 0x000ea80000300800 */
[----:B------:R1:W-:Y:S04]  /*39290*/  STL.64 [R1+0x1c18], R18 ;  /* 0x001c181201007387 */ /* 0x0003e80000100a00 */
[----:B0-----:R-:W2:Y:S04]  /*392a0*/  LDL.LU R12, [R1+0x1b0] ;  /* 0x0001b000010c7983 */ /* 0x001ea80000300800 */
[----:B------:R-:W2:Y:S04]  /*392b0*/  LDL.LU R13, [R1+0x1b4] ;  /* 0x0001b400010d7983 */ /* 0x000ea80000300800 */
[----:B------:R-:W2:Y:S04]  /*392c0*/  LDL.LU R14, [R1+0x1b8] ;  /* 0x0001b800010e7983 */ /* 0x000ea80000300800 */
[----:B------:R-:W2:Y:S01]  /*392d0*/  LDL.LU R15, [R1+0x1bc] ;  /* 0x0001bc00010f7983 */ /* 0x000ea20000300800 */
[----:B-1----:R-:W-:-:S02]  /*392e0*/  IMAD.MOV.U32 R18, RZ, RZ, R28 ;  /* 0x000000ffff127224 */ /* 0x002fc400078e001c */
        /* <DEDUP_REMOVED lines=10> */
[----:B----4-:R-:W-:-:S02]  /*39390*/  IMAD.MOV.U32 R18, RZ, RZ, R17 ;  /* 0x000000ffff127224 */ /* 0x010fc400078e0011 */
[----:B---3--:R-:W-:Y:S01]  /*393a0*/  IMAD.MOV.U32 R19, RZ, RZ, R4 ;  /* 0x000000ffff137224 */ /* 0x008fe200078e0004 */
[----:B--2---:R-:W-:Y:S04]  /*393b0*/  STL.64 [R1+0x1c40], R14 ;  /* 0x001c400e01007387 */ /* 0x004fe80000100a00 */
[----:B------:R0:W-:Y:S04]  /*393c0*/  STL.64 [R1+0x1c38], R12 ;  /* 0x001c380c01007387 */ /* 0x0001e80000100a00 */
[----:B------:R-:W2:Y:S04]  /*393d0*/  LDL.LU R17, [R1+0x1cc8] ;  /* 0x001cc80001117983 */ /* 0x000ea80000300800 */
[----:B------:R-:W3:Y:S04]  /*393e0*/  LDL.LU R4, [R1+0x1cc4] ;  /* 0x001cc40001047983 */ /* 0x000ee80000300800 */
[----:B------:R1:W-:Y:S04]  /*393f0*/  STL.64 [R1+0x1c48], R18 ;  /* 0x001c481201007387 */ /* 0x0003e80000100a00 */
[----:B0-----:R-:W4:Y:S04]  /*39400*/  LDL.LU R12, [R1+0x1d0] ;  /* 0x0001d000010c7983 */ /* 0x001f280000300800 */
[----:B------:R-:W4:Y:S04]  /*39410*/  LDL.LU R13, [R1+0x1d4] ;  /* 0x0001d400010d7983 */ /* 0x000f280000300800 */
[----:B------:R-:W2:Y:S04]  /*39420*/  LDL.LU R14, [R1+0x1d8] ;  /* 0x0001d800010e7983 */ /* 0x000ea80000300800 */
[----:B------:R-:W2:Y:S01]  /*39430*/  LDL.LU R15, [R1+0x1dc] ;  /* 0x0001dc00010f7983 */ /* 0x000ea20000300800 */
[----:B-1----:R-:W-:-:S02]  /*39440*/  IMAD.MOV.U32 R18, RZ, RZ, R5 ;  /* 0x000000ffff127224 */ /* 0x002fc400078e0005 */
[----:B------:R-:W-:Y:S01]  /*39450*/  IMAD.MOV.U32 R19, RZ, RZ, R3 ;  /* 0x000000ffff137224 */ /* 0x000fe200078e0003 */
[----:B--2---:R-:W-:Y:S04]  /*39460*/  STL.64 [R1+0x1c58], R14 ;  /* 0x001c580e01007387 */ /* 0x004fe80000100a00 */
[----:B----4-:R0:W-:Y:S04]  /*39470*/  STL.64 [R1+0x1c50], R12 ;  /* 0x001c500c01007387 */ /* 0x0101e80000100a00 */
[----:B------:R-:W2:Y:S04]  /*39480*/  LDL.LU R5, [R1+0x1cc0] ;  /* 0x001cc00001057983 */ /* 0x000ea80000300800 */
[----:B------:R-:W4:Y:S04]  /*39490*/  LDL.LU R3, [R1+0x1cbc] ;  /* 0x001cbc0001037983 */ /* 0x000f280000300800 */
        /* <DEDUP_REMOVED lines=17> */
[----:B------:R-:W-:Y:S02]  /*395b0*/  IMAD.MOV.U32 R19, RZ, RZ, R16 ;  /* 0x000000ffff137224 */ /* 0x000fe400078e0010 */
[----:B------:R-:W-:Y:S02]  /*395c0*/  IMAD.MOV.U32 R22, RZ, RZ, R5 ;  /* 0x000000ffff167224 */ /* 0x000fe400078e0005 */
[----:B---3--:R-:W-:Y:S01]  /*395d0*/  IMAD.MOV.U32 R23, RZ, RZ, R4 ;  /* 0x000000ffff177224 */ /* 0x008fe200078e0004 */
[----:B--2---:R-:W-:Y:S04]  /*395e0*/  STL.64 [R1+0x1c88], R14 ;  /* 0x001c880e01007387 */ /* 0x004fe80000100a00 */
[----:B------:R-:W-:Y:S04]  /*395f0*/  STL.64 [R1+0x1c80], R12 ;  /* 0x001c800c01007387 */ /* 0x000fe80000100a00 */
[----:B------:R0:W-:Y:S04]  /*39600*/  STL.64 [R1+0x1c98], R18 ;  /* 0x001c981201007387 */ /* 0x0001e80000100a00 */
[----:B------:R-:W2:Y:S04]  /*39610*/  LDL.LU R16, [R1+0x210] ;  /* 0x0002100001107983 */ /* 0x000ea80000300800 */
[----:B------:R-:W2:Y:S04]  /*39620*/  LDL.LU R17, [R1+0x214] ;  /* 0x0002140001117983 */ /* 0x000ea80000300800 */
[----:B0-----:R-:W2:Y:S04]  /*39630*/  LDL.LU R18, [R1+0x218] ;  /* 0x0002180001127983 */ /* 0x001ea80000300800 */
[----:B------:R-:W2:Y:S04]  /*39640*/  LDL.LU R19, [R1+0x21c] ;  /* 0x00021c0001137983 */ /* 0x000ea80000300800 */
[----:B------:R-:W3:Y:S04]  /*39650*/  LDL.LU R12, [R1+0x200] ;  /* 0x00020000010c7983 */ /* 0x000ee80000300800 */
[----:B------:R-:W3:Y:S04]  /*39660*/  LDL.LU R13, [R1+0x204] ;  /* 0x00020400010d7983 */ /* 0x000ee80000300800 */
[----:B------:R-:W3:Y:S04]  /*39670*/  LDL.LU R14, [R1+0x208] ;  /* 0x00020800010e7983 */ /* 0x000ee80000300800 */
[----:B------:R-:W3:Y:S04]  /*39680*/  LDL.LU R15, [R1+0x20c] ;  /* 0x00020c00010f7983 */ /* 0x000ee80000300800 */
[----:B------:R-:W-:Y:S04]  /*39690*/  STL.64 [R1+0x1bd8], R10 ;  /* 0x001bd80a01007387 */ /* 0x000fe80000100a00 */
[----:B------:R-:W2:Y:S04]  /*396a0*/  LDL.LU.64 R4, [R1+0x10e8] ;  /* 0x0010e80001047983 */ /* 0x000ea80000300a00 */
[----:B------:R-:W-:Y:S04]  /*396b0*/  STL.64 [R1+0x1b70], R6 ;  /* 0x001b700601007387 */ /* 0x000fe80000100a00 */
[----:B--2---:R0:W-:Y:S04]  /*396c0*/  STL.64 [R1+0x1b68], R4 ;  /* 0x001b680401007387 */ /* 0x0041e80000100a00 */
[----:B0-----:R-:W2:Y:S04]  /*396d0*/  LDL.LU R4, [R1+0x140] ;  /* 0x0001400001047983 */ /* 0x001ea80000300800 */
[----:B------:R-:W2:Y:S01]  /*396e0*/  LDL.LU R5, [R1+0x144] ;  /* 0x0001440001057983 */ /* 0x000ea20000300800 */
[----:B------:R-:W-:-:S02]  /*396f0*/  IMAD.MOV.U32 R6, RZ, RZ, R2 ;  /* 0x000000ffff067224 */ /* 0x000fc400078e0002 */
[----:B------:R-:W-:Y:S01]  /*39700*/  IMAD.MOV.U32 R7, RZ, RZ, R28 ;  /* 0x000000ffff077224 */ /* 0x000fe200078e001c */
[----:B------:R-:W3:Y:S04]  /*39710*/  LDL.LU R2, [R1+0x1cb0] ;  /* 0x001cb00001027983 */ /* 0x000ee80000300800 */
[----:B------:R-:W3:Y:S01]  /*39720*/  LDL.LU R28, [R1+0x1cac] ;  /* 0x001cac00011c7983 */ /* 0x000ee20000300800 */
[----:B------:R-:W-:-:S03]  /*39730*/  IMAD.MOV.U32 R10, RZ, RZ, R0 ;  /* 0x000000ffff0a7224 */ /* 0x000fc600078e0000 */
[----:B------:R-:W3:Y:S04]  /*39740*/  LDL.LU R0, [R1+0x1ca8] ;  /* 0x001ca80001007983 */ /* 0x000ee80000300800 */
[----:B------:R-:W-:Y:S04]  /*39750*/  STL.64 [R1+0x1bb8], R6 ;  /* 0x001bb80601007387 */ /* 0x000fe80000100a00 */
[----:B--2---:R0:W-:Y:S04]  /*39760*/  STL.64 [R1+0x1bb0], R4 ;  /* 0x001bb00401007387 */ /* 0x0041e80000100a00 */
[----:B0-----:R-:W2:Y:S04]  /*39770*/  LDL.LU R4, [R1+0x170] ;  /* 0x0001700001047983 */ /* 0x001ea80000300800 */
[----:B------:R-:W2:Y:S01]  /*39780*/  LDL.LU R5, [R1+0x174] ;  /* 0x0001740001057983 */ /* 0x000ea20000300800 */
[----:B---3--:R-:W-:-:S02]  /*39790*/  IMAD.MOV.U32 R6, RZ, RZ, R2 ;  /* 0x000000ffff067224 */ /* 0x008fc400078e0002 */
[----:B------:R-:W-:Y:S01]  /*397a0*/  IMAD.MOV.U32 R7, RZ, RZ, R28 ;  /* 0x000000ffff077224 */ /* 0x000fe200078e001c */
[----:B------:R-:W3:Y:S04]  /*397b0*/  LDL.LU R2, [R1+0x1ca4] ;  /* 0x001ca40001027983 */ /* 0x000ee80000300800 */
[----:B------:R-:W3:Y:S04]  /*397c0*/  LDL.LU R28, [R1+0x1ca0] ;  /* 0x001ca000011c7983 */ /* 0x000ee80000300800 */
[----:B------:R-:W-:Y:S04]  /*397d0*/  STL.64 [R1+0x1bd0], R6 ;  /* 0x001bd00601007387 */ /* 0x000fe80000100a00 */
[----:B--2---:R0:W-:Y:S04]  /*397e0*/  STL.64 [R1+0x1bc8], R4 ;  /* 0x001bc80401007387 */ /* 0x0041e80000100a00 */
        /* <DEDUP_REMOVED lines=9> */
[----:B------:R-:W2:Y:S04]  /*39880*/  LDL.LU.64 R18, [R1+0x1c98] ;  /* 0x001c980001127983 */ /* 0x000ea80000300a00 */
[----:B------:R-:W-:Y:S04]  /*39890*/  STL.64 [R1+0x210], R20 ;  /* 0x0002101401007387 */ /* 0x000fe80000100a00 */
[----:B------:R0:W-:Y:S04]  /*398a0*/  STL.64 [R1+0x218], R22 ;  /* 0x0002181601007387 */ /* 0x0001e80000100a00 */
[----:B0-----:R-:W4:Y:S04]  /*398b0*/  LDL.LU R23, [R1+0x1c90] ;  /* 0x001c900001177983 */ /* 0x001f280000300800 */
[----:B------:R-:W4:Y:S01]  /*398c0*/  LDL.LU.64 R20, [R1+0x10d8] ;  /* 0x0010d80001147983 */ /* 0x000f220000300a00 */
[----:B------:R-:W-:-:S02]  /*398d0*/  IMAD.MOV.U32 R11, RZ, RZ, R29 ;  /* 0x000000ffff0b7224 */ /* 0x000fc400078e001d */
[----:B---3--:R-:W-:Y:S02]  /*398e0*/  IMAD.MOV.U32 R6, RZ, RZ, R28 ;  /* 0x000000ffff067224 */ /* 0x008fe400078e001c */
[----:B------:R-:W-:Y:S01]  /*398f0*/  IMAD.MOV.U32 R7, RZ, RZ, R2 ;  /* 0x000000ffff077224 */ /* 0x000fe200078e0002 */
[----:B------:R-:W0:Y:S01]  /*39900*/  LDC R22, c[0x0][0x3a8] ;  /* 0x0000ea00ff167b82 */ /* 0x000e220000000800 */
[----:B--2---:R-:W-:Y:S01]  /*39910*/  HMMA.16816.F32.BF16 R16, R24, R18, R12 ;  /* 0x000000121810723c */ /* 0x004fe2000004180c */
[----:B------:R-:W2:Y:S04]  /*39920*/  LDL.LU.64 R14, [R1+0x1c88] ;  /* 0x001c8800010e7983 */ /* 0x000ea80000300a00 */
[----:B------:R-:W2:-:S14]  /*39930*/  LDL.LU.64 R12, [R1+0x1c80] ;  /* 0x001c8000010c7983 */ /* 0x000e9c0000300a00 */
[----:B------:R-:W-:Y:S04]  /*39940*/  STL.64 [R1+0x200], R16 ;  /* 0x0002001001007387 */ /* 0x000fe80000100a00 */
[----:B------:R1:W-:Y:S04]  /*39950*/  STL.64 [R1+0x208], R18 ;  /* 0x0002081201007387 */ /* 0x0003e80000100a00 */
[----:B-1----:R-:W2:Y:S02]  /*39960*/  LDL.LU.64 R18, [R1+0x1c78] ;  /* 0x001c780001127983 */ /* 0x002ea40000300a00 */
[----:B--2---:R-:W-:Y:S02]  /*39970*/  HMMA.16816.F32.BF16 R16, R24, R18, R12 ;  /* 0x000000121810723c */ /* 0x004fe4000004180c */
[----:B------:R-:W2:Y:S04]  /*39980*/  LDL.LU.64 R14, [R1+0x1c70] ;  /* 0x001c7000010e7983 */ /* 0x000ea80000300a00 */
[----:B------:R-:W2:-:S13]  /*39990*/  LDL.LU.64 R12, [R1+0x1c68] ;  /* 0x001c6800010c7983 */ /* 0x000e9a0000300a00 */
        /* <DEDUP_REMOVED lines=28> */
[----:B------:R-:W2:-:S15]  /*39b60*/  LDL.LU.64 R14, [R1+0x1bf8] ;  /* 0x001bf800010e7983 */ /* 0x000e9e0000300a00 */
[----:B------:R-:W-:Y:S02]  /*39b70*/  NOP ;  /* 0x0000000000007918 */ /* 0x000fe40000000000 */
[----:B------:R-:W-:Y:S04]  /*39b80*/  STL.64 [R1+0x1a0], R16 ;  /* 0x0001a01001007387 */ /* 0x000fe80000100a00 */
[----:B------:R1:W-:Y:S04]  /*39b90*/  STL.64 [R1+0x1a8], R18 ;  /* 0x0001a81201007387 */ /* 0x0003e80000100a00 */
[----:B-1----:R-:W3:Y:S04]  /*39ba0*/  LDL.LU.64 R18, [R1+0x1bf0] ;  /* 0x001bf00001127983 */ /* 0x002ee80000300a00 */
[----:B------:R-:W2:Y:S04]  /*39bb0*/  LDL.LU R13, [R1+0x126c] ;  /* 0x00126c00010d7983 */ /* 0x000ea80000300800 */
[----:B------:R-:W2:Y:S04]  /*39bc0*/  LDL.LU R12, [R1+0x1288] ;  /* 0x00128800010c7983 */ /* 0x000ea80000300800 */
[----:B------:R-:W2:Y:S04]  /*39bd0*/  LDL.LU R17, [R1+0x1280] ;  /* 0x0012800001117983 */ /* 0x000ea80000300800 */
[----:B------:R-:W2:Y:S01]  /*39be0*/  LDL.LU R16, [R1+0x1278] ;  /* 0x0012780001107983 */ /* 0x000ea20000300800 */
[C---:B------:R-:W-:Y:S03]  /*39bf0*/  HMMA.16816.F32.BF16 R8, R24.reuse, R10, R4 ;  /* 0x0000000a1808723c */ /* 0x040fe60000041804 */
[----:B--2---:R1:W-:Y:S04]  /*39c00*/  STL.64 [R1+0x1b60], R16 ;  /* 0x001b601001007387 */ /* 0x0043e80000100a00 */
[----:B-1----:R-:W2:Y:S04]  /*39c10*/  LDL.LU.64 R16, [R1+0x10e0] ;  /* 0x0010e00001107983 */ /* 0x002ea80000300a00 */
[----:B------:R-:W2:Y:S04]  /*39c20*/  LDL.LU R29, [R1+0x1650] ;  /* 0x00165000011d7983 */ /* 0x000ea80000300800 */
[----:B------:R-:W2:Y:S04]  /*39c30*/  LDL.LU R2, [R1+0x1648] ;  /* 0x0016480001027983 */ /* 0x000ea80000300800 */
[----:B------:R-:W2:Y:S04]  /*39c40*/  LDL.LU R28, [R1+0x1268] ;  /* 0x00126800011c7983 */ /* 0x000ea80000300800 */
[----:B------:R-:W2:Y:S04]  /*39c50*/  LDL.LU.64 R6, [R1+0x1be8] ;  /* 0x001be80001067983 */ /* 0x000ea80000300a00 */
[----:B------:R-:W2:Y:S04]  /*39c60*/  LDL.LU.64 R4, [R1+0x1be0] ;  /* 0x001be00001047983 */ /* 0x000ea80000300a00 */
        /* <DEDUP_REMOVED lines=14> */
[----:B-1----:R-:W3:Y:S04]  /*39d50*/  LDL.LU.64 R10, [R1+0x1ba8] ;  /* 0x001ba800010a7983 */ /* 0x002ee80000300a00 */
[----:B------:R-:W3:Y:S02]  /*39d60*/  LDL.LU.64 R8, [R1+0x1ba0] ;  /* 0x001ba00001087983 */ /* 0x000ee40000300a00 */
[----:B---3--:R-:W-:-:S15]  /*39d70*/  HMMA.16816.F32.BF16 R8, R24, R18, R8 ;  /* 0x000000121808723c */ /* 0x008fde0000041808 */
[----:B------:R-:W-:-:S04]  /*39d80*/  NOP ;  /* 0x0000000000007918 */ /* 0x000fc80000000000 */
        /* <DEDUP_REMOVED lines=8> */
[----:B-1----:R-:W2:Y:S04]  /*39e10*/  LDL.LU.64 R10, [R1+0x1b88] ;  /* 0x001b8800010a7983 */ /* 0x002ea80000300a00 */
[----:B------:R-:W3:Y:S04]  /*39e20*/  LDL.LU.64 R8, [R1+0x1b80] ;  /* 0x001b800001087983 */ /* 0x000ee80000300a00 */
[----:B------:R1:W-:Y:S02]  /*39e30*/  STL.64 [R1+0x1b58], R12 ;  /* 0x001b580c01007387 */ /* 0x0003e40000100a00 */
[----:B-1----:R-:W-:-:S02]  /*39e40*/  IMAD.MOV.U32 R12, RZ, RZ, R0 ;  /* 0x000000ffff0c7224 */ /* 0x002fc400078e0000 */
[----:B------:R-:W4:Y:S01]  /*39e50*/  LDL.LU R0, [R1+0x1b78] ;  /* 0x001b780001007983 */ /* 0x000f220000300800 */
[----:B---3--:R-:W-:Y:S02]  /*39e60*/  IMAD.MOV.U32 R13, RZ, RZ, R9 ;  /* 0x000000ffff0d7224 */ /* 0x008fe400078e0009 */
[----:B------:R-:W-:Y:S02]  /*39e70*/  IMAD.MOV.U32 R14, RZ, RZ, R8 ;  /* 0x000000ffff0e7224 */ /* 0x000fe400078e0008 */
[----:B--2---:R-:W-:Y:S01]  /*39e80*/  HMMA.16816.F32.BF16 R8, R24, R10, R4 ;  /* 0x0000000a1808723c */ /* 0x004fe20000041804 */
[----:B------:R-:W2:Y:S04]  /*39e90*/  LDL.LU.64 R6, [R1+0x1b70] ;  /* 0x001b700001067983 */ /* 0x000ea80000300a00 */
[----:B------:R-:W3:Y:S01]  /*39ea0*/  LDL.LU.64 R4, [R1+0x1b68] ;  /* 0x001b680001047983 */ /* 0x000ee20000300a00 */
[----:B0-----:R-:W-:-:S04]  /*39eb0*/  IMAD.SHL.U32 R18, R22, 0x20, RZ ;  /* 0x0000002016127824 */ /* 0x001fc800078e00ff */
[----:B------:R-:W-:Y:S02]  /*39ec0*/  IMAD.SHL.U32 R18, R18, 0x2, RZ ;  /* 0x0000000212127824 */ /* 0x000fe400078e00ff */
[----:B----4-:R-:W-:Y:S02]  /*39ed0*/  IMAD.MOV.U32 R15, RZ, RZ, R3 ;  /* 0x000000ffff0f7224 */ /* 0x010fe400078e0003 */
[----:B------:R-:W-:-:S05]  /*39ee0*/  VIADD R23, R23, 0x1 ;  /* 0x0000000117177836 */ /* 0x000fca0000000000 */
[----:B------:R0:W-:Y:S04]  /*39ef0*/  STL.64 [R1+0x140], R8 ;  /* 0x0001400801007387 */ /* 0x0001e80000100a00 */
[----:B------:R1:W-:Y:S01]  /*39f00*/  STL.64 [R1+0x148], R10 ;  /* 0x0001480a01007387 */ /* 0x0003e20000100a00 */
[-C--:B0-----:R-:W-:Y:S02]  /*39f10*/  IADD3 R8, P0, PT, R16, R18.reuse, RZ ;  /* 0x0000001210087210 */ /* 0x081fe40007f1e0ff */
[----:B-1----:R-:W-:-:S03]  /*39f20*/  IADD3 R10, P2, PT, R20, R18, RZ ;  /* 0x00000012140a7210 */ /* 0x002fc60007f5e0ff */
[----:B------:R-:W-:Y:S01]  /*39f30*/  IMAD.X R3, R17, 0x1, R0, P0 ;  /* 0x0000000111037824 */ /* 0x000fe200000e0600 */
[----:B---3--:R-:W-:-:S05]  /*39f40*/  IADD3 R9, P1, PT, R4, R18, RZ ;  /* 0x0000001204097210 */ /* 0x008fca0007f3e0ff */
[--C-:B------:R-:W-:Y:S01]  /*39f50*/  IMAD.X R4, R5, 0x1, R0.reuse, P1 ;  /* 0x0000000105047824 */ /* 0x100fe200008e0600 */
[----:B------:R-:W-:Y:S01]  /*39f60*/  STL [R1+0x1a9c], R9 ;  /* 0x001a9c0901007387 */ /* 0x000fe20000100800 */
[----:B------:R-:W-:-:S03]  /*39f70*/  IMAD.X R5, R21, 0x1, R0, P2 ;  /* 0x0000000115057824 */ /* 0x000fc600010e0600 */
[----:B------:R-:W-:Y:S04]  /*39f80*/  STL [R1+0x1aa0], R10 ;  /* 0x001aa00a01007387 */ /* 0x000fe80000100800 */
[----:B------:R-:W3:Y:S04]  /*39f90*/  LDL.LU.64 R16, [R1+0x1b60] ;  /* 0x001b600001107983 */ /* 0x000ee80000300a00 */
[----:B------:R0:W-:Y:S04]  /*39fa0*/  STL [R1+0x1aa4], R4 ;  /* 0x001aa40401007387 */ /* 0x0001e80000100800 */
[----:B------:R-:W-:Y:S04]  /*39fb0*/  STL [R1+0x1264], R23 ;  /* 0x0012641701007387 */ /* 0x000fe80000100800 */
[----:B------:R1:W-:Y:S01]  /*39fc0*/  STL [R1+0x1aa8], R5 ;  /* 0x001aa80501007387 */ /* 0x0003e20000100800 */
[----:B--2---:R-:W-:Y:S03]  /*39fd0*/  HMMA.16816.F32.BF16 R24, R24, R6, R12 ;  /* 0x000000061818723c */ /* 0x004fe6000004180c */
[----:B------:R-:W2:Y:S01]  /*39fe0*/  LDL.LU.64 R12, [R1+0x1b58] ;  /* 0x001b5800010c7983 */ /* 0x000ea20000300a00 */
[----:B0-----:R-:W-:-:S02]  /*39ff0*/  IMAD.MOV.U32 R4, RZ, RZ, R8 ;  /* 0x000000ffff047224 */ /* 0x001fc400078e0008 */
[----:B-1----:R-:W-:Y:S01]  /*3a000*/  IMAD.MOV.U32 R5, RZ, RZ, R3 ;  /* 0x000000ffff057224 */ /* 0x002fe200078e0003 */
[----:B------:R-:W-:-:S12]  /*3a010*/  IADD3 R29, P5, PT, R29, R18, RZ ;  /* 0x000000121d1d7210 */ /* 0x000fd80007fbe0ff */
[----:B------:R0:W-:Y:S04]  /*3a020*/  STL.64 [R1+0xc0], R24 ;  /* 0x0000c01801007387 */ /* 0x0001e80000100a00 */
[----:B------:R-:W-:Y:S01]  /*3a030*/  STL.64 [R1+0xc8], R26 ;  /* 0x0000c81a01007387 */ /* 0x000fe20000100a00 */
[----:B------:R-:W-:Y:S01]  /*3a040*/  IADD3 R2, P3, PT, R2, R18, RZ ;  /* 0x0000001202027210 */ /* 0x000fe20007f7e0ff */
[----:B0-----:R-:W-:-:S05]  /*3a050*/  IMAD.MOV.U32 R24, RZ, RZ, R25 ;  /* 0x000000ffff187224 */ /* 0x001fca00078e0019 */
[----:B------:R-:W-:Y:S04]  /*3a060*/  STL [R1+0x1aac], R24 ;  /* 0x001aac1801007387 */ /* 0x000fe80000100800 */
[----:B------:R-:W-:Y:S01]  /*3a070*/  STL.64 [R1+0x10e0], R4 ;  /* 0x0010e00401007387 */ /* 0x000fe20000100a00 */
[-C--:B---3--:R-:W-:Y:S02]  /*3a080*/  IADD3 R17, P4, PT, R17, R18.reuse, RZ ;  /* 0x0000001211117210 */ /* 0x088fe40007f9e0ff */
[-C--:B------:R-:W-:Y:S02]  /*3a090*/  IADD3 R16, P6, PT, R16, R18.reuse, RZ ;  /* 0x0000001210107210 */ /* 0x080fe40007fde0ff */
[-C--:B--2---:R-:W-:Y:S02]  /*3a0a0*/  IADD3 R13, P2, PT, R13, R18.reuse, RZ ;  /* 0x000000120d0d7210 */ /* 0x084fe40007f5e0ff */
[----:B------:R-:W-:-:S03]  /*3a0b0*/  IADD3 R12, P1, PT, R12, R18, RZ ;  /* 0x000000120c0c7210 */ /* 0x000fc60007f3e0ff */
[----:B------:R-:W-:Y:S04]  /*3a0c0*/  STL [R1+0x126c], R13 ;  /* 0x00126c0d01007387 */ /* 0x000fe80000100800 */
[----:B------:R-:W-:Y:S04]  /*3a0d0*/  STL [R1+0x1288], R12 ;  /* 0x0012880c01007387 */ /* 0x000fe80000100800 */
[----:B------:R-:W-:Y:S04]  /*3a0e0*/  STL [R1+0x1280], R17 ;  /* 0x0012801101007387 */ /* 0x000fe80000100800 */
[----:B------:R-:W-:Y:S04]  /*3a0f0*/  STL [R1+0x1278], R16 ;  /* 0x0012781001007387 */ /* 0x000fe80000100800 */
[----:B------:R0:W-:Y:S01]  /*3a100*/  STL [R1+0x1b50], R0 ;  /* 0x001b500001007387 */ /* 0x0001e20000100800 */
[----:B------:R-:W-:-:S03]  /*3a110*/  IMAD.X R28, R28, 0x1, R0, P2 ;  /* 0x000000011c1c7824 */ /* 0x000fc600010e0600 */
[----:B------:R-:W-:Y:S04]  /*3a120*/  STL [R1+0x1650], R29 ;  /* 0x0016501d01007387 */ /* 0x000fe80000100800 */
[----:B0-----:R-:W2:Y:S04]  /*3a130*/  LDL.LU R0, [R1+0x1640] ;  /* 0x0016400001007983 */ /* 0x001ea80000300800 */
[----:B------:R-:W-:Y:S04]  /*3a140*/  STL [R1+0x1648], R2 ;  /* 0x0016480201007387 */ /* 0x000fe80000100800 */
[----:B------:R-:W3:Y:S04]  /*3a150*/  LDL.LU R8, [R1+0x1630] ;  /* 0x0016300001087983 */ /* 0x000ee80000300800 */
[----:B------:R-:W-:Y:S04]  /*3a160*/  STL [R1+0x1268], R28 ;  /* 0x0012681c01007387 */ /* 0x000fe80000100800 */
[----:B---3--:R0:W-:Y:S04]  /*3a170*/  STL [R1+0x1b44], R8 ;  /* 0x001b440801007387 */ /* 0x0081e80000100800 */
[----:B0-----:R-:W3:Y:S04]  /*3a180*/  LDL.LU R8, [R1+0x127c] ;  /* 0x00127c0001087983 */ /* 0x001ee80000300800 */
[----:B---3--:R0:W-:Y:S04]  /*3a190*/  STL [R1+0x1b48], R8 ;  /* 0x001b480801007387 */ /* 0x0081e80000100800 */
[----:B0-----:R-:W3:Y:S01]  /*3a1a0*/  LDL.LU R8, [R1+0x1638] ;  /* 0x0016380001087983 */ /* 0x001ee20000300800 */
[----:B------:R-:W-:-:S02]  /*3a1b0*/  ISETP.NE.U32.AND P0, PT, R23, UR8, PT ;  /* 0x0000000817007c0c */ /* 0x000fc4000bf05070 */
[----:B--2---:R-:W-:Y:S01]  /*3a1c0*/  IADD3 R0, P2, PT, R0, R18, RZ ;  /* 0x0000001200007210 */ /* 0x004fe20007f5e0ff */
[----:B---3--:R0:W-:Y:S04]  /*3a1d0*/  STL [R1+0x1b4c], R8 ;  /* 0x001b4c0801007387 */ /* 0x0081e80000100800 */
[----:B0-----:R-:W2:Y:S04]  /*3a1e0*/  LDL.LU R8, [R1+0x1284] ;  /* 0x0012840001087983 */ /* 0x001ea80000300800 */
        /* <DEDUP_REMOVED lines=26> */
[----:B------:R0:W-:Y:S04]  /*3a390*/  STL [R1+0x1640], R0 ;  /* 0x0016400001007387 */ /* 0x0001e80000100800 */
[----:B0-----:R-:W2:Y:S02]  /*3a3a0*/  LDL.LU R0, [R1+0x1b50] ;  /* 0x001b500001007983 */ /* 0x001ea40000300800 */
[----:B--2---:R-:W-:-:S05]  /*3a3b0*/  IMAD.X R8, R8, 0x1, R0, P1 ;  /* 0x0000000108087824 */ /* 0x004fca00008e0600 */
[----:B------:R0:W-:Y:S04]  /*3a3c0*/  STL [R1+0x1284], R8 ;  /* 0x0012840801007387 */ /* 0x0001e80000100800 */
[----:B0-----:R-:W2:Y:S02]  /*3a3d0*/  LDL.LU R8, [R1+0x1b4c] ;  /* 0x001b4c0001087983 */ /* 0x001ea40000300800 */
[----:B--2---:R-:W-:-:S05]  /*3a3e0*/  IADD3 R8, P1, PT, R8, R18, RZ ;  /* 0x0000001208087210 */ /* 0x004fca0007f3e0ff */
[----:B------:R0:W-:Y:S04]  /*3a3f0*/  STL [R1+0x1638], R8 ;  /* 0x0016380801007387 */ /* 0x0001e80000100800 */
[----:B0-----:R-:W2:Y:S02]  /*3a400*/  LDL.LU R8, [R1+0x1b48] ;  /* 0x001b480001087983 */ /* 0x001ea40000300800 */
[----:B--2---:R-:W-:-:S05]  /*3a410*/  IMAD.X R8, R8, 0x1, R0, P4 ;  /* 0x0000000108087824 */ /* 0x004fca00020e0600 */
[----:B------:R0:W-:Y:S04]  /*3a420*/  STL [R1+0x127c], R8 ;  /* 0x00127c0801007387 */ /* 0x0001e80000100800 */
[----:B0-----:R-:W2:Y:S01]  /*3a430*/  LDL.LU R8, [R1+0x1b44] ;  /* 0x001b440001087983 */ /* 0x001ea20000300800 */
[--C-:B---3--:R-:W-:Y:S01]  /*3a440*/  IMAD.X R3, R3, 0x1, R0.reuse, P6 ;  /* 0x0000000103037824 */ /* 0x108fe200030e0600 */
[-C--:B----4-:R-:W-:Y:S01]  /*3a450*/  IADD3 R24, P6, PT, R24, R18.reuse, RZ ;  /* 0x0000001218187210 */ /* 0x090fe20007fde0ff */
[--C-:B------:R-:W-:Y:S01]  /*3a460*/  IMAD.X R25, R25, 0x1, R0.reuse, P5 ;  /* 0x0000000119197824 */ /* 0x100fe200028e0600 */
[-C--:B------:R-:W-:Y:S01]  /*3a470*/  IADD3 R26, P5, PT, R26, R18.reuse, RZ ;  /* 0x000000121a1a7210 */ /* 0x080fe20007fbe0ff */
        /* <DEDUP_REMOVED lines=16> */
[----:B------:R-:W-:Y:S01]  /*3a580*/  IMAD.X R2, R2, 0x1, R0, P6 ;  /* 0x0000000102027824 */ /* 0x000fe200030e0600 */
[----:B------:R-:W-:-:S02]  /*3a590*/  IADD3 R28, P6, PT, R28, R18, RZ ;  /* 0x000000121c1c7210 */ /* 0x000fc40007fde0ff */
[----:B--2---:R-:W-:-:S05]  /*3a5a0*/  IADD3 R8, P4, PT, R8, R18, RZ ;  /* 0x0000001208087210 */ /* 0x004fca0007f9e0ff */
[----:B------:R-:W-:Y:S04]  /*3a5b0*/  STL [R1+0x1630], R8 ;  /* 0x0016300801007387 */ /* 0x000fe80000100800 */
[----:B------:R-:W-:Y:S04]  /*3a5c0*/  STL [R1+0x1274], R3 ;  /* 0x0012740301007387 */ /* 0x000fe80000100800 */
[----:B------:R-:W-:Y:S04]  /*3a5d0*/  STL [R1+0x1628], R24 ;  /* 0x0016281801007387 */ /* 0x000fe80000100800 */
[----:B------:R-:W-:Y:S04]  /*3a5e0*/  STL [R1+0x164c], R25 ;  /* 0x00164c1901007387 */ /* 0x000fe80000100800 */
[----:B------:R-:W-:Y:S04]  /*3a5f0*/  STL [R1+0x1620], R26 ;  /* 0x0016201a01007387 */ /* 0x000fe80000100800 */
[----:B------:R-:W-:Y:S04]  /*3a600*/  STL [R1+0x1644], R27 ;  /* 0x0016441b01007387 */ /* 0x000fe80000100800 */
[----:B------:R-:W-:Y:S01]  /*3a610*/  STL [R1+0x1618], R6 ;  /* 0x0016180601007387 */ /* 0x000fe20000100800 */
[----:B------:R-:W-:-:S03]  /*3a620*/  IMAD.X R9, R9, 0x1, R0, P4 ;  /* 0x0000000109097824 */ /* 0x000fc600020e0600 */
[----:B------:R-:W-:Y:S01]  /*3a630*/  STL [R1+0x163c], R7 ;  /* 0x00163c0701007387 */ /* 0x000fe20000100800 */
[----:B------:R-:W-:-:S03]  /*3a640*/  IADD3 R11, P4, PT, R11, R18, RZ ;  /* 0x000000120b0b7210 */ /* 0x000fc60007f9e0ff */
        /* <DEDUP_REMOVED lines=12> */
[----:B------:R-:W-:Y:S04]  /*3a710*/  STL [R1+0x160c], R23 ;  /* 0x00160c1701007387 */ /* 0x000fe80000100800 */
[----:B------:R-:W-:Y:S01]  /*3a720*/  STL [R1+0x15e0], R13 ;  /* 0x0015e00d01007387 */ /* 0x000fe20000100800 */
[----:B------:R-:W-:-:S03]  /*3a730*/  IADD3 R29, P4, PT, R29, R18, RZ ;  /* 0x000000121d1d7210 */ /* 0x000fc60007f9e0ff */
[----:B------:R-:W-:Y:S04]  /*3a740*/  STL [R1+0x1604], R12 ;  /* 0x0016040c01007387 */ /* 0x000fe80000100800 */
[----:B------:R-:W-:Y:S04]  /*3a750*/  STL [R1+0x15d8], R17 ;  /* 0x0015d81101007387 */ /* 0x000fe80000100800 */
[----:B------:R-:W-:Y:S04]  /*3a760*/  STL [R1+0x15fc], R16 ;  /* 0x0015fc1001007387 */ /* 0x000fe80000100800 */
[----:B------:R0:W-:Y:S04]  /*3a770*/  STL [R1+0x1b40], R18 ;  /* 0x001b401201007387 */ /* 0x0001e80000100800 */
        /* <DEDUP_REMOVED lines=9> */
[----:B--2---:R-:W-:-:S03]  /*3a810*/  IMAD.X R18, R18, 0x1, R0, P5 ;  /* 0x0000000112127824 */ /* 0x004fc600028e0600 */
        /* <DEDUP_REMOVED lines=30> */
[----:B--2---:R-:W-:-:S05]  /*3aa00*/  IADD3 R8, P5, PT, R8, R18, RZ ;  /* 0x0000001208087210 */ /* 0x004fca0007fbe0ff */
[----:B------:R0:W-:Y:S04]  /*3aa10*/  STL [R1+0x15c0], R8 ;  /* 0x0015c00801007387 */ /* 0x0001e80000100800 */
[----:B0-----:R-:W2:Y:S02]  /*3aa20*/  LDL.LU R8, [R1+0x1b3c] ;  /* 0x001b3c0001087983 */ /* 0x001ea40000300800 */
[----:B--2---:R-:W-:-:S05]  /*3aa30*/  IMAD.X R8, R8, 0x1, R0, P3 ;  /* 0x0000000108087824 */ /* 0x004fca00018e0600 */
[----:B------:R0:W-:Y:S04]  /*3aa40*/  STL [R1+0x15e4], R8 ;  /* 0x0015e40801007387 */ /* 0x0001e80000100800 */
[----:B0-----:R-:W2:Y:S02]  /*3aa50*/  LDL.LU R8, [R1+0x1b38] ;  /* 0x001b380001087983 */ /* 0x001ea40000300800 */
[----:B--2---:R-:W-:-:S05]  /*3aa60*/  IADD3 R8, P3, PT, R8, R18, RZ ;  /* 0x0000001208087210 */ /* 0x004fca0007f7e0ff */
[----:B------:R0:W-:Y:S04]  /*3aa70*/  STL [R1+0x15b8], R8 ;  /* 0x0015b80801007387 */ /* 0x0001e80000100800 */
[----:B0-----:R-:W2:Y:S01]  /*3aa80*/  LDL.LU R8, [R1+0x1b34] ;  /* 0x001b340001087983 */ /* 0x001ea20000300800 */
[--C-:B----4-:R-:W-:Y:S01]  /*3aa90*/  IMAD.X R24, R24, 0x1, R0.reuse, P1 ;  /* 0x0000000118187824 */ /* 0x110fe200008e0600 */
        /* <DEDUP_REMOVED lines=18> */
[----:B------:R-:W-:Y:S01]  /*3abc0*/  IADD3 R16, P3, PT, R16, R18, RZ ;  /* 0x0000001210107210 */ /* 0x000fe20007f7e0ff */
[----:B------:R-:W-:-:S02]  /*3abd0*/  IMAD.X R28, R28, 0x1, R0, P1 ;  /* 0x000000011c1c7824 */ /* 0x000fc400008e0600 */
[----:B--2---:R-:W-:Y:S01]  /*3abe0*/  IMAD.X R8, R8, 0x1, R0, P2 ;  /* 0x0000000108087824 */ /* 0x004fe200010e0600 */
[----:B---3--:R-:W-:-:S04]  /*3abf0*/  IADD3 R3, P2, PT, R3, R18, RZ ;  /* 0x0000001203037210 */ /* 0x008fc80007f5e0ff */
        /* <DEDUP_REMOVED lines=38> */
[----:B--2---:R-:W-:-:S03]  /*3ae60*/  IADD3 R0, P1, PT, R0, R18, RZ ;  /* 0x0000001200007210 */ /* 0x004fc60007f3e0ff */
        /* <DEDUP_REMOVED lines=556> */
[--C-:B------:R-:W-:Y:S01]  /*3d130*/  IMAD.X R20, R20, 0x1, R0.reuse, P3 ;  /* 0x0000000114147824 */ /* 0x100fe200018e0600 */
[----:B------:R-:W-:Y:S01]  /*3d140*/  IADD3 R21, P3, PT, R21, UR9, RZ ;  /* 0x0000000915157c10 */ /* 0x000fe2000ff7e0ff */
[--C-:B------:R-:W-:Y:S01]  /*3d150*/  IMAD.X R22, R22, 0x1, R0.reuse, P2 ;  /* 0x0000000116167824 */ /* 0x100fe200010e0600 */
[----:B------:R-:W-:Y:S01]  /*3d160*/  IADD3 R23, P2, PT, R23, UR9, RZ ;  /* 0x0000000917177c10 */ /* 0x000fe2000ff5e0ff */
[--C-:B------:R-:W-:Y:S01]  /*3d170*/  IMAD.X R13, R13, 0x1, R0.reuse, P1 ;  /* 0x000000010d0d7824 */ /* 0x100fe200008e0600 */
[----:B------:R-:W-:Y:S01]  /*3d180*/  IADD3 R12, P1, PT, R12, UR9, RZ ;  /* 0x000000090c0c7c10 */ /* 0x000fe2000ff3e0ff */
[--C-:B------:R-:W-:Y:S01]  /*3d190*/  IMAD.X R17, R17, 0x1, R0.reuse, P4 ;  /* 0x0000000111117824 */ /* 0x100fe200020e0600 */
[----:B------:R-:W-:Y:S01]  /*3d1a0*/  IADD3 R16, P4, PT, R16, UR9, RZ ;  /* 0x0000000910107c10 */ /* 0x000fe2000ff9e0ff */
        /* <DEDUP_REMOVED lines=28> */
[----:B------:R-:W-:-:S03]  /*3d370*/  IADD3 R2, P6, PT, R2, UR9, RZ ;  /* 0x0000000902027c10 */ /* 0x000fc6000ffde0ff */
[----:B------:R-:W-:Y:S04]  /*3d380*/  STL [R1+0x129c], R17 ;  /* 0x00129c1101007387 */ /* 0x000fe80000100800 */
[----:B------:R-:W-:Y:S04]  /*3d390*/  STL [R1+0x195c], R16 ;  /* 0x00195c1001007387 */ /* 0x000fe80000100800 */
[----:B------:R0:W-:Y:S04]  /*3d3a0*/  STL [R1+0x128c], R28 ;  /* 0x00128c1c01007387 */ /* 0x0001e80000100800 */
[----:B------:R-:W-:Y:S04]  /*3d3b0*/  STL [R1+0x1294], R29 ;  /* 0x0012941d01007387 */ /* 0x000fe80000100800 */
[----:B0-----:R-:W2:Y:S04]  /*3d3c0*/  LDL.LU R28, [R1+0x1954] ;  /* 0x00195400011c7983 */ /* 0x001ea80000300800 */
[----:B------:R-:W-:Y:S04]  /*3d3d0*/  STL [R1+0x1958], R2 ;  /* 0x0019580201007387 */ /* 0x000fe80000100800 */
[----:B------:R-:W3:Y:S04]  /*3d3e0*/  LDL.LU R8, [R1+0x1270] ;  /* 0x0012700001087983 */ /* 0x000ee80000300800 */
        /* <DEDUP_REMOVED lines=26> */
[----:B--2---:R-:W-:-:S03]  /*3d590*/  IADD3 R28, P5, PT, R28, UR9, RZ ;  /* 0x000000091c1c7c10 */ /* 0x004fc6000ffbe0ff */
[----:B------:R-:W2:Y:S04]  /*3d5a0*/  LDL.LU R2, [R1+0x18ec] ;  /* 0x0018ec0001027983 */ /* 0x000ea80000300800 */
[----:B------:R0:W-:Y:S04]  /*3d5b0*/  STL [R1+0x1ab0], R0 ;  /* 0x001ab00001007387 */ /* 0x0001e80000100800 */
[----:B0-----:R-:W2:Y:S04]  /*3d5c0*/  LDL.LU R0, [R1+0x1950] ;  /* 0x0019500001007983 */ /* 0x001ea80000300800 */
[----:B------:R-:W2:Y:S04]  /*3d5d0*/  LDL.LU R29, [R1+0x1910] ;  /* 0x00191000011d7983 */ /* 0x000ea80000300800 */
[----:B------:R0:W-:Y:S04]  /*3d5e0*/  STL [R1+0x1954], R28 ;  /* 0x0019541c01007387 */ /* 0x0001e80000100800 */
[----:B0-----:R-:W2:Y:S01]  /*3d5f0*/  LDL.LU R28, [R1+0x18e4] ;  /* 0x0018e400011c7983 */ /* 0x001ea20000300800 */
[----:B---3--:R-:W-:-:S05]  /*3d600*/  IADD3.X R8, PT, PT, R8, UR5, RZ, P3, !PT ;  /* 0x0000000508087c10 */ /* 0x008fca0009ffe4ff */
[----:B------:R0:W-:Y:S04]  /*3d610*/  STL [R1+0x1a30], R8 ;  /* 0x001a300801007387 */ /* 0x0001e80000100800 */
[----:B0-----:R-:W3:Y:S01]  /*3d620*/  LDL.LU R8, [R1+0x1ad0] ;  /* 0x001ad00001087983 */ /* 0x001ee20000300800 */
[----:B----4-:R-:W-:Y:S02]  /*3d630*/  IADD3.X R24, PT, PT, R24, UR5, RZ, P1, !PT ;  /* 0x0000000518187c10 */ /* 0x010fe40008ffe4ff */
[----:B------:R-:W-:Y:S02]  /*3d640*/  IADD3 R25, P1, PT, R25, UR9, RZ ;  /* 0x0000000919197c10 */ /* 0x000fe4000ff3e0ff */
[----:B------:R-:W-:Y:S02]  /*3d650*/  IADD3.X R26, PT, PT, R26, UR5, RZ, P4, !PT ;  /* 0x000000051a1a7c10 */ /* 0x000fe4000a7fe4ff */
[----:B------:R-:W-:-:S02]  /*3d660*/  IADD3 R27, P4, PT, R27, UR9, RZ ;  /* 0x000000091b1b7c10 */ /* 0x000fc4000ff9e0ff */
[----:B------:R-:W-:Y:S02]  /*3d670*/  IADD3.X R6, PT, PT, R6, UR5, RZ, P6, !PT ;  /* 0x0000000506067c10 */ /* 0x000fe4000b7fe4ff */
[----:B------:R-:W-:Y:S02]  /*3d680*/  IADD3 R7, P6, PT, R7, UR9, RZ ;  /* 0x0000000907077c10 */ /* 0x000fe4000ffde0ff */
[----:B------:R-:W-:Y:S02]  /*3d690*/  IADD3.X R5, PT, PT, R5, UR5, RZ, P5, !PT ;  /* 0x0000000505057c10 */ /* 0x000fe4000affe4ff */
[----:B------:R-:W-:Y:S02]  /*3d6a0*/  IADD3 R4, P5, PT, R4, UR9, RZ ;  /* 0x0000000904047c10 */ /* 0x000fe4000ffbe0ff */
[----:B--2---:R-:W-:-:S05]  /*3d6b0*/  IADD3 R0, P3, PT, R0, UR9, RZ ;  /* 0x0000000900007c10 */ /* 0x004fca000ff7e0ff */
[----:B------:R-:W-:Y:S01]  /*3d6c0*/  STL [R1+0x1950], R0 ;  /* 0x0019500001007387 */ /* 0x000fe20000100800 */
[----:B------:R-:W-:Y:S02]  /*3d6d0*/  IADD3.X R10, PT, PT, R10, UR5, RZ, P3, !PT ;  /* 0x000000050a0a7c10 */ /* 0x000fe40009ffe4ff */
[----:B------:R-:W-:Y:S02]  /*3d6e0*/  IADD3 R9, P3, PT, R9, UR9, RZ ;  /* 0x0000000909097c10 */ /* 0x000fe4000ff7e0ff */
[----:B------:R-:W-:Y:S02]  /*3d6f0*/  IADD3.X R15, PT, PT, R15, UR5, RZ, P1, !PT ;  /* 0x000000050f0f7c10 */ /* 0x000fe40008ffe4ff */
[----:B------:R-:W-:Y:S02]  /*3d700*/  IADD3 R18, P1, PT, R18, UR9, RZ ;  /* 0x0000000912127c10 */ /* 0x000fe4000ff3e0ff */
[----:B------:R-:W-:Y:S02]  /*3d710*/  IADD3.X R19, PT, PT, R19, UR5, RZ, P4, !PT ;  /* 0x0000000513137c10 */ /* 0x000fe4000a7fe4ff */
[----:B------:R-:W-:-:S02]  /*3d720*/  IADD3 R20, P4, PT, R20, UR9, RZ ;  /* 0x0000000914147c10 */ /* 0x000fc4000ff9e0ff */
[----:B------:R-:W-:Y:S02]  /*3d730*/  IADD3.X R21, PT, PT, R21, UR5, RZ, P6, !PT ;  /* 0x0000000515157c10 */ /* 0x000fe4000b7fe4ff */
[----:B------:R-:W-:Y:S02]  /*3d740*/  IADD3 R22, P6, PT, R22, UR9, RZ ;  /* 0x0000000916167c10 */ /* 0x000fe4000ffde0ff */
[----:B------:R-:W-:Y:S02]  /*3d750*/  IADD3.X R23, PT, PT, R23, UR5, RZ, P5, !PT ;  /* 0x0000000517177c10 */ /* 0x000fe4000affe4ff */
[----:B------:R-:W-:Y:S02]  /*3d760*/  IADD3 R13, P5, PT, R13, UR9, RZ ;  /* 0x000000090d0d7c10 */ /* 0x000fe4000ffbe0ff */
[----:B------:R-:W-:Y:S02]  /*3d770*/  IADD3.X R12, PT, PT, R12, UR5, RZ, P3, !PT ;  /* 0x000000050c0c7c10 */ /* 0x000fe40009ffe4ff */
[----:B------:R-:W-:-:S02]  /*3d780*/  IADD3 R17, P3, PT, R17, UR9, RZ ;  /* 0x0000000911117c10 */ /* 0x000fc4000ff7e0ff */
[----:B---3--:R-:W-:Y:S02]  /*3d790*/  IADD3.X R8, PT, PT, R8, UR5, RZ, P2, !PT ;  /* 0x0000000508087c10 */ /* 0x008fe400097fe4ff */
[----:B------:R-:W-:-:S03]  /*3d7a0*/  IADD3 R3, P2, PT, R3, UR9, RZ ;  /* 0x0000000903037c10 */ /* 0x000fc6000ff5e0ff */
        /* <DEDUP_REMOVED lines=8> */
[----:B------:R-:W-:-:S03]  /*3d830*/  IADD3.X R11, PT, PT, R11, UR5, RZ, P2, !PT ;  /* 0x000000050b0b7c10 */ /* 0x000fc600097fe4ff */
[----:B------:R-:W-:Y:S01]  /*3d840*/  STL [R1+0x1658], R5 ;  /* 0x0016580501007387 */ /* 0x000fe20000100800 */
        /* <DEDUP_REMOVED lines=17> */
[----:B------:R0:W-:Y:S04]  /*3d960*/  STL [R1+0x18ec], R2 ;  /* 0x0018ec0201007387 */ /* 0x0001e80000100800 */
[----:B------:R-:W-:Y:S04]  /*3d970*/  STL [R1+0x18f4], R17 ;  /* 0x0018f41101007387 */ /* 0x000fe80000100800 */
[----:B0-----:R-:W2:Y:S04]  /*3d980*/  LDL.LU R2, [R1+0x1908] ;  /* 0x0019080001027983 */ /* 0x001ea80000300800 */
[----:B------:R-:W-:Y:S04]  /*3d990*/  STL [R1+0x1918], R16 ;  /* 0x0019181001007387 */ /* 0x000fe80000100800 */
[----:B------:R-:W3:Y:S01]  /*3d9a0*/  LDL.LU R0, [R1+0x1900] ;  /* 0x0019000001007983 */ /* 0x000ee20000300800 */
[----:B------:R-:W-:-:S02]  /*3d9b0*/  IADD3.X R29, PT, PT, R29, UR5, RZ, P1, !PT ;  /* 0x000000051d1d7c10 */ /* 0x000fc40008ffe4ff */
[----:B------:R-:W-:Y:S01]  /*3d9c0*/  IADD3 R28, P1, PT, R28, UR9, RZ ;  /* 0x000000091c1c7c10 */ /* 0x000fe2000ff3e0ff */
[----:B---3--:R0:W-:Y:S04]  /*3d9d0*/  STL [R1+0x1acc], R0 ;  /* 0x001acc0001007387 */ /* 0x0081e80000100800 */
[----:B------:R-:W-:Y:S04]  /*3d9e0*/  STL [R1+0x1910], R29 ;  /* 0x0019101d01007387 */ /* 0x000fe80000100800 */
[----:B0-----:R-:W3:Y:S04]  /*3d9f0*/  LDL.LU R0, [R1+0x18dc] ;  /* 0x0018dc0001007983 */ /* 0x001ee80000300800 */
[----:B------:R0:W-:Y:S04]  /*3da00*/  STL [R1+0x18e4], R28 ;  /* 0x0018e41c01007387 */ /* 0x0001e80000100800 */
        /* <DEDUP_REMOVED lines=23> */
[----:B--2---:R-:W-:-:S03]  /*3db80*/  IADD3.X R2, PT, PT, R2, UR5, RZ, P4, !PT ;  /* 0x0000000502027c10 */ /* 0x004fc6000a7fe4ff */
[----:B------:R-:W2:Y:S04]  /*3db90*/  LDL.LU R17, [R1+0x18a0] ;  /* 0x0018a00001117983 */ /* 0x000ea80000300800 */
[----:B0-----:R-:W2:Y:S04]  /*3dba0*/  LDL.LU R28, [R1+0x1874] ;  /* 0x00187400011c7983 */ /* 0x001ea80000300800 */
[----:B------:R-:W2:Y:S04]  /*3dbb0*/  LDL.LU R16, [R1+0x1898] ;  /* 0x0018980001107983 */ /* 0x000ea80000300800 */
[----:B------:R-:W2:Y:S04]  /*3dbc0*/  LDL.LU R29, [R1+0x186c] ;  /* 0x00186c00011d7983 */ /* 0x000ea80000300800 */
[----:B------:R0:W-:Y:S04]  /*3dbd0*/  STL [R1+0x1908], R2 ;  /* 0x0019080201007387 */ /* 0x0001e80000100800 */
[----:B0-----:R-:W2:Y:S01]  /*3dbe0*/  LDL.LU R2, [R1+0x1890] ;  /* 0x0018900001027983 */ /* 0x001ea20000300800 */
[----:B---3--:R-:W-:-:S05]  /*3dbf0*/  IADD3 R0, P4, PT, R0, UR9, RZ ;  /* 0x0000000900007c10 */ /* 0x008fca000ff9e0ff */
        /* <DEDUP_REMOVED lines=44> */
[----:B--2---:R-:W-:-:S03]  /*3dec0*/  IADD3.X R17, PT, PT, R17, UR5, RZ, P6, !PT ;  /* 0x0000000511117c10 */ /* 0x004fc6000b7fe4ff */
        /* <DEDUP_REMOVED lines=12> */
[----:B------:R-:W-:-:S03]  /*3df90*/  IADD3 R29, P5, PT, R29, UR9, RZ ;  /* 0x000000091d1d7c10 */ /* 0x000fc6000ffbe0ff */
[----:B------:R-:W-:Y:S01]  /*3dfa0*/  STL [R1+0x1898], R16 ;  /* 0x0018981001007387 */ /* 0x000fe20000100800 */
[----:B------:R-:W-:-:S03]  /*3dfb0*/  IADD3.X R2, PT, PT, R2, UR5, RZ, P3, !PT ;  /* 0x0000000502027c10 */ /* 0x000fc60009ffe4ff */
        /* <DEDUP_REMOVED lines=28> */
[----:B0-----:R-:W2:Y:S04]  /*3e180*/  LDL.LU R2, [R1+0x17fc] ;  /* 0x0017fc0001027983 */ /* 0x001ea80000300800 */
[----:B------:R-:W2:Y:S04]  /*3e190*/  LDL.LU R17, [R1+0x1820] ;  /* 0x0018200001117983 */ /* 0x000ea80000300800 */
[----:B------:R-:W2:Y:S04]  /*3e1a0*/  LDL.LU R16, [R1+0x17f4] ;  /* 0x0017f40001107983 */ /* 0x000ea80000300800 */
        /* <DEDUP_REMOVED lines=26> */
[----:B--2---:R-:W-:Y:S02]  /*3e350*/  IADD3.X R17, PT, PT, R17, UR5, RZ, P1, !PT ;  /* 0x0000000511117c10 */ /* 0x004fe40008ffe4ff */
[----:B---3--:R-:W-:-:S05]  /*3e360*/  IADD3 R0, P2, PT, R0, UR9, RZ ;  /* 0x0000000900007c10 */ /* 0x008fca000ff5e0ff */
        /* <DEDUP_REMOVED lines=30> */
[----:B------:R-:W-:Y:S04]  /*3e550*/  STL [R1+0x1820], R17 ;  /* 0x0018201101007387 */ /* 0x000fe80000100800 */
[----:B------:R-:W3:Y:S01]  /*3e560*/  LDL.LU R0, [R1+0x1808] ;  /* 0x0018080001007983 */ /* 0x000ee20000300800 */
[----:B------:R-:W-:-:S02]  /*3e570*/  IADD3 R16, P1, PT, R16, UR9, RZ ;  /* 0x0000000910107c10 */ /* 0x000fc4000ff3e0ff */
[----:B------:R-:W-:-:S03]  /*3e580*/  IADD3.X R29, PT, PT, R29, UR5, RZ, P4, !PT ;  /* 0x000000051d1d7c10 */ /* 0x000fc6000a7fe4ff */
[----:B------:R-:W-:Y:S01]  /*3e590*/  STL [R1+0x17f4], R16 ;  /* 0x0017f41001007387 */ /* 0x000fe20000100800 */
[----:B------:R-:W-:-:S03]  /*3e5a0*/  IADD3 R28, P4, PT, R28, UR9, RZ ;  /* 0x000000091c1c7c10 */ /* 0x000fc6000ff9e0ff */
        /* <DEDUP_REMOVED lines=27> */
[----:B0-----:R-:W2:Y:S04]  /*3e760*/  LDL.LU R28, [R1+0x1784] ;  /* 0x00178400011c7983 */ /* 0x001ea80000300800 */
[----:B------:R-:W2:Y:S04]  /*3e770*/  LDL.LU R12, [R1+0x17a8] ;  /* 0x0017a800010c7983 */ /* 0x000ea80000300800 */
[----:B------:R-:W2:Y:S04]  /*3e780*/  LDL.LU R17, [R1+0x177c] ;  /* 0x00177c0001117983 */ /* 0x000ea80000300800 */
[----:B------:R-:W2:Y:S04]  /*3e790*/  LDL.LU R16, [R1+0x17a0] ;  /* 0x0017a00001107983 */ /* 0x000ea80000300800 */
[----:B------:R0:W-:Y:S04]  /*3e7a0*/  STL [R1+0x1810], R2 ;  /* 0x0018100201007387 */ /* 0x0001e80000100800 */
[----:B------:R-:W2:Y:S04]  /*3e7b0*/  LDL.LU R29, [R1+0x1774] ;  /* 0x00177400011d7983 */ /* 0x000ea80000300800 */
        /* <DEDUP_REMOVED lines=21> */
[----:B------:R-:W-:Y:S02]  /*3e910*/  IADD3.X R13, PT, PT, R13, UR5, RZ, P6, !PT ;  /* 0x000000050d0d7c10 */ /* 0x000fe4000b7fe4ff */
[----:B--2---:R-:W-:Y:S02]  /*3e920*/  IADD3 R28, P6, PT, R28, UR9, RZ ;  /* 0x000000091c1c7c10 */ /* 0x004fe4000ffde0ff */
        /* <DEDUP_REMOVED lines=27> */
[----:B------:R0:W-:Y:S01]  /*3eae0*/  STL [R1+0x1784], R28 ;  /* 0x0017841c01007387 */ /* 0x0001e20000100800 */
[----:B------:R-:W-:-:S03]  /*3eaf0*/  IADD3 R17, P5, PT, R17, UR9, RZ ;  /* 0x0000000911117c10 */ /* 0x000fc6000ffbe0ff */
[----:B------:R-:W-:Y:S04]  /*3eb00*/  STL [R1+0x178c], R23 ;  /* 0x00178c1701007387 */ /* 0x000fe80000100800 */
[----:B0-----:R-:W2:Y:S04]  /*3eb10*/  LDL.LU R28, [R1+0x176c] ;  /* 0x00176c00011c7983 */ /* 0x001ea80000300800 */
[----:B------:R-:W-:Y:S04]  /*3eb20*/  STL [R1+0x17b0], R13 ;  /* 0x0017b00d01007387 */ /* 0x000fe80000100800 */
[----:B------:R-:W-:Y:S04]  /*3eb30*/  STL [R1+0x17a8], R12 ;  /* 0x0017a80c01007387 */ /* 0x000fe80000100800 */
        /* <DEDUP_REMOVED lines=37> */
[----:B------:R-:W2:Y:S04]  /*3ed90*/  LDL.LU R16, [R1+0x16fc] ;  /* 0x0016fc0001107983 */ /* 0x000ea80000300800 */
[----:B------:R-:W2:Y:S04]  /*3eda0*/  LDL.LU R29, [R1+0x1720] ;  /* 0x00172000011d7983 */ /* 0x000ea80000300800 */
        /* <DEDUP_REMOVED lines=24> */
[----:B------:R-:W-:Y:S02]  /*3ef30*/  IADD3.X R17, PT, PT, R17, UR5, RZ, P4, !PT ;  /* 0x0000000511117c10 */ /* 0x000fe4000a7fe4ff */
        /* <DEDUP_REMOVED lines=68> */
[----:B------:R-:W2:Y:S04]  /*3f380*/  LDL.LU R16, [R1+0x16a8] ;  /* 0x0016a80001107983 */ /* 0x000ea80000300800 */
        /* <DEDUP_REMOVED lines=20> */
[----:B------:R-:W-:-:S02]  /*3f4d0*/  IADD3.X R22, PT, PT, R22, UR5, RZ, P6, !PT ;  /* 0x0000000516167c10 */ /* 0x000fc4000b7fe4ff */
[----:B--2---:R-:W-:Y:S02]  /*3f4e0*/  IADD3 R28, P6, PT, R28, UR9, RZ ;  /* 0x000000091c1c7c10 */ /* 0x004fe4000ffde0ff */
        /* <DEDUP_REMOVED lines=27> */
[----:B------:R-:W-:Y:S01]  /*3f6a0*/  STL [R1+0x169c], R21 ;  /* 0x00169c1501007387 */ /* 0x000fe20000100800 */
[----:B------:R-:W-:-:S02]  /*3f6b0*/  IADD3.X R12, PT, PT, R12, UR5, RZ, P3, !PT ;  /* 0x000000050c0c7c10 */ /* 0x000fc40009ffe4ff */
[----:B------:R-:W-:Y:S01]  /*3f6c0*/  IADD3 R17, P3, PT, R17, UR9, RZ ;  /* 0x0000000911117c10 */ /* 0x000fe2000ff7e0ff */
[----:B0-----:R-:W2:Y:S04]  /*3f6d0*/  LDL.LU R28, [R1+0x1978] ;  /* 0x00197800011c7983 */ /* 0x001ea80000300800 */
[----:B------:R-:W-:Y:S04]  /*3f6e0*/  STL [R1+0x16c0], R22 ;  /* 0x0016c01601007387 */ /* 0x000fe80000100800 */
[----:B------:R-:W-:Y:S04]  /*3f6f0*/  STL [R1+0x16b8], R23 ;  /* 0x0016b81701007387 */ /* 0x000fe80000100800 */
        /* <DEDUP_REMOVED lines=9> */
[----:B------:R1:W-:Y:S04]  /*3f790*/  STL [R1+0x1970], R29 ;  /* 0x0019701d01007387 */ /* 0x0003e80000100800 */
        /* <DEDUP_REMOVED lines=23> */
[----:B------:R-:W2:Y:S04]  /*3f910*/  LDL.LU R22, [R1+0x196c] ;  /* 0x00196c0001167983 */ /* 0x000ea80000300800 */
[----:B------:R-:W2:Y:S04]  /*3f920*/  LDL.LU R13, [R1+0x19d8] ;  /* 0x0019d800010d7983 */ /* 0x000ea80000300800 */
[----:B------:R-:W2:Y:S04]  /*3f930*/  LDL.LU R12, [R1+0x1974] ;  /* 0x00197400010c7983 */ /* 0x000ea80000300800 */
[----:B------:R0:W-:Y:S04]  /*3f940*/  STL [R1+0x1978], R28 ;  /* 0x0019781c01007387 */ /* 0x0001e80000100800 */
[----:B------:R-:W2:Y:S04]  /*3f950*/  LDL.LU R17, [R1+0x19e0] ;  /* 0x0019e00001117983 */ /* 0x000ea80000300800 */
[----:B------:R-:W2:Y:S04]  /*3f960*/  LDL.LU R16, [R1+0x197c] ;  /* 0x00197c0001107983 */ /* 0x000ea80000300800 */
[----:B-1----:R-:W2:Y:S04]  /*3f970*/  LDL.LU R29, [R1+0x19e8] ;  /* 0x0019e800011d7983 */ /* 0x002ea80000300800 */
[----:B0-----:R-:W2:Y:S04]  /*3f980*/  LDL.LU R2, [R1+0x1984] ;  /* 0x0019840001027983 */ /* 0x001ea80000300800 */
[----:B------:R-:W2:Y:S01]  /*3f990*/  LDL.LU R28, [R1+0x19f0] ;  /* 0x0019f000011c7983 */ /* 0x000ea20000300800 */
        /* <DEDUP_REMOVED lines=75> */
[----:B-1----:R-:W4:Y:S04]  /*3fe50*/  LDL.LU R2, [R1+0x1a28] ;  /* 0x001a280001027983 */ /* 0x002f280000300800 */
[----:B0-----:R-:W4:Y:S04]  /*3fe60*/  LDL.LU R28, [R1+0x19c4] ;  /* 0x0019c400011c7983 */ /* 0x001f280000300800 */
        /* <DEDUP_REMOVED lines=8> */
[----:B------:R-:W2:Y:S04]  /*3fef0*/  LDL.LU R11, [R1+0x1a3c] ;  /* 0x001a3c00010b7983 */ /* 0x000ea80000300800 */
[----:B------:R-:W2:Y:S04]  /*3ff00*/  LDL.LU R14, [R1+0x19ec] ;  /* 0x0019ec00010e7983 */ /* 0x000ea80000300800 */
[----:B------:R-:W2:Y:S04]  /*3ff10*/  LDL.LU R15, [R1+0x1a38] ;  /* 0x001a3800010f7983 */ /* 0x000ea80000300800 */
[----:B------:R0:W-:Y:S04]  /*3ff20*/  STL [R1+0x198c], R23 ;  /* 0x00198c1701007387 */ /* 0x0001e80000100800 */
[----:B------:R-:W2:Y:S04]  /*3ff30*/  LDL.LU R18, [R1+0x19f4] ;  /* 0x0019f40001127983 */ /* 0x000ea80000300800 */
[----:B------:R-:W2:Y:S04]  /*3ff40*/  LDL.LU R19, [R1+0x1a34] ;  /* 0x001a340001137983 */ /* 0x000ea80000300800 */
        /* <DEDUP_REMOVED lines=19> */
[----:B------:R0:W-:Y:S04]  /*40080*/  STL [R1+0x1994], R0 ;  /* 0x0019940001007387 */ /* 0x0001e80000100800 */
[----:B0-----:R0:W5:Y:S04]  /*40090*/  LDL.LU R0, [R1+0x1ab0] ;  /* 0x001ab00001007983 */ /* 0x0011680000300800 */
[----:B------:R1:W-:Y:S04]  /*400a0*/  STL [R1+0x1a00], R24 ;  /* 0x001a001801007387 */ /* 0x0003e80000100800 */
[----:B-1----:R0:W5:Y:S04]  /*400b0*/  LDL.LU R24, [R1+0x1aac] ;  /* 0x001aac0001187983 */ /* 0x0021680000300800 */
[----:B------:R1:W-:Y:S04]  /*400c0*/  STL [R1+0x199c], R5 ;  /* 0x00199c0501007387 */ /* 0x0003e80000100800 */
[----:B-1----:R-:W3:Y:S04]  /*400d0*/  LDL.LU R5, [R1+0x1aa8] ;  /* 0x001aa80001057983 */ /* 0x002ee80000300800 */
[----:B------:R1:W-:Y:S04]  /*400e0*/  STL [R1+0x1a08], R4 ;  /* 0x001a080401007387 */ /* 0x0003e80000100800 */
[----:B-1----:R-:W4:Y:S04]  /*400f0*/  LDL.LU R4, [R1+0x1aa4] ;  /* 0x001aa40001047983 */ /* 0x002f280000300800 */
[----:B------:R1:W-:Y:S04]  /*40100*/  STL [R1+0x19a4], R10 ;  /* 0x0019a40a01007387 */ /* 0x0003e80000100800 */
[----:B-1----:R-:W2:Y:S04]  /*40110*/  LDL.LU R10, [R1+0x1aa0] ;  /* 0x001aa000010a7983 */ /* 0x002ea80000300800 */
[----:B------:R1:W-:Y:S01]  /*40120*/  STL [R1+0x1a10], R9 ;  /* 0x001a100901007387 */ /* 0x0003e20000100800 */
[----:B------:R-:W-:-:S03]  /*40130*/  IADD3.X R28, PT, PT, R28, UR5, RZ, P2, !PT ;  /* 0x000000051c1c7c10 */ /* 0x000fc600097fe4ff */
[----:B-1----:R-:W2:Y:S04]  /*40140*/  LDL.LU R9, [R1+0x1a9c] ;  /* 0x001a9c0001097983 */ /* 0x002ea80000300800 */
[----:B------:R1:W-:Y:S04]  /*40150*/  STL [R1+0x19ac], R12 ;  /* 0x0019ac0c01007387 */ /* 0x0003e80000100800 */
[----:B-1----:R0:W5:Y:S04]  /*40160*/  LDL.LU R12, [R1+0x1a98] ;  /* 0x001a9800010c7983 */ /* 0x0021680000300800 */
        /* <DEDUP_REMOVED lines=9> */
[----:B-1----:R-:W2:Y:S04]  /*40200*/  LDL.LU R2, [R1+0x1a84] ;  /* 0x001a840001027983 */ /* 0x002ea80000300800 */
[----:B------:R1:W-:Y:S04]  /*40210*/  STL [R1+0x19c4], R28 ;  /* 0x0019c41c01007387 */ /* 0x0003e80000100800 */
[----:B-1----:R-:W2:Y:S01]  /*40220*/  LDL.LU R28, [R1+0x1a80] ;  /* 0x001a8000011c7983 */ /* 0x002ea20000300800 */
[----:B------:R-:W-:-:S02]  /*40230*/  IADD3 R8, P2, PT, R8, UR9, RZ ;  /* 0x0000000908087c10 */ /* 0x000fc4000ff5e0ff */
[----:B------:R-:W-:Y:S02]  /*40240*/  IADD3.X R3, PT, PT, R3, UR5, RZ, P1, !PT ;  /* 0x0000000503037c10 */ /* 0x000fe40008ffe4ff */
[----:B------:R-:W-:Y:S02]  /*40250*/  IADD3 R25, P1, PT, R25, UR9, RZ ;  /* 0x0000000919197c10 */ /* 0x000fe4000ff3e0ff */
[----:B------:R-:W-:Y:S02]  /*40260*/  IADD3.X R26, PT, PT, R26, UR5, RZ, P4, !PT ;  /* 0x000000051a1a7c10 */ /* 0x000fe4000a7fe4ff */
[----:B------:R-:W-:Y:S01]  /*40270*/  IADD3 R27, P4, PT, R27, UR9, RZ ;  /* 0x000000091b1b7c10 */ /* 0x000fe2000ff9e0ff */
[----:B------:R-:W-:Y:S04]  /*40280*/  STL [R1+0x1a2c], R8 ;  /* 0x001a2c0801007387 */ /* 0x000fe80000100800 */
[----:B------:R-:W-:Y:S01]  /*40290*/  STL [R1+0x19cc], R3 ;  /* 0x0019cc0301007387 */ /* 0x000fe20000100800 */
[----:B------:R-:W-:-:S03]  /*402a0*/  IADD3.X R6, PT, PT, R6, UR5, RZ, P6, !PT ;  /* 0x0000000506067c10 */ /* 0x000fc6000b7fe4ff */
[----:B------:R-:W-:Y:S04]  /*402b0*/  STL [R1+0x1a48], R25 ;  /* 0x001a481901007387 */ /* 0x000fe80000100800 */
[----:B------:R-:W-:Y:S04]  /*402c0*/  STL [R1+0x19d4], R26 ;  /* 0x0019d41a01007387 */ /* 0x000fe80000100800 */
[----:B------:R-:W-:Y:S01]  /*402d0*/  STL [R1+0x1a44], R27 ;  /* 0x001a441b01007387 */ /* 0x000fe20000100800 */
[----:B--2---:R-:W-:-:S05]  /*402e0*/  IADD3.X R28, PT, PT, R28, UR5, RZ, P5, !PT ;  /* 0x000000051c1c7c10 */ /* 0x004fca000affe4ff */
[----:B------:R1:W-:Y:S04]  /*402f0*/  STL [R1+0x19e4], R28 ;  /* 0x0019e41c01007387 */ /* 0x0003e80000100800 */
[----:B------:R-:W-:Y:S04]  /*40300*/  STL [R1+0x19dc], R6 ;  /* 0x0019dc0601007387 */ /* 0x000fe80000100800 */
[----:B-1----:R-:W2:Y:S01]  /*40310*/  LDL.LU R28, [R1+0x1a7c] ;  /* 0x001a7c00011c7983 */ /* 0x002ea20000300800 */
[----:B------:R-:W-:Y:S02]  /*40320*/  IADD3 R7, P6, PT, R7, UR9, RZ ;  /* 0x0000000907077c10 */ /* 0x000fe4000ffde0ff */
[----:B------:R-:W-:-:S02]  /*40330*/  IADD3 R11, P5, PT, R11, UR9, RZ ;  /* 0x000000090b0b7c10 */ /* 0x000fc4000ffbe0ff */
[----:B------:R-:W-:Y:S02]  /*40340*/  IADD3.X R14, PT, PT, R14, UR5, RZ, P3, !PT ;  /* 0x000000050e0e7c10 */ /* 0x000fe40009ffe4ff */
[----:B------:R-:W-:Y:S02]  /*40350*/  IADD3 R15, P3, PT, R15, UR9, RZ ;  /* 0x000000090f0f7c10 */ /* 0x000fe4000ff7e0ff */
[----:B------:R-:W-:Y:S01]  /*40360*/  IADD3.X R18, PT, PT, R18, UR5, RZ, P2, !PT ;  /* 0x0000000512127c10 */ /* 0x000fe200097fe4ff */
[----:B------:R4:W-:Y:S01]  /*40370*/  STL [R1+0x1a40], R7 ;  /* 0x001a400701007387 */ /* 0x0009e20000100800 */
[----:B------:R-:W-:-:S03]  /*40380*/  IADD3 R19, P2, PT, R19, UR9, RZ ;  /* 0x0000000913137c10 */ /* 0x000fc6000ff5e0ff */
[----:B------:R-:W-:Y:S01]  /*40390*/  STL [R1+0x1a3c], R11 ;  /* 0x001a3c0b01007387 */ /* 0x000fe20000100800 */
[----:B------:R-:W-:-:S03]  /*403a0*/  IADD3.X R20, PT, PT, R20, UR5, RZ, P1, !PT ;  /* 0x0000000514147c10 */ /* 0x000fc60008ffe4ff */
[----:B------:R-:W-:Y:S01]  /*403b0*/  STL [R1+0x19ec], R14 ;  /* 0x0019ec0e01007387 */ /* 0x000fe20000100800 */
[----:B------:R-:W-:-:S03]  /*403c0*/  IADD3.X R21, PT, PT, R21, UR5, RZ, P4, !PT ;  /* 0x0000000515157c10 */ /* 0x000fc6000a7fe4ff */
[----:B------:R-:W-:Y:S04]  /*403d0*/  STL [R1+0x1a38], R15 ;  /* 0x001a380f01007387 */ /* 0x000fe80000100800 */
[----:B------:R-:W-:Y:S01]  /*403e0*/  STL [R1+0x19f4], R18 ;  /* 0x0019f41201007387 */ /* 0x000fe20000100800 */
[----:B------:R-:W-:-:S03]  /*403f0*/  IADD3.X R22, PT, PT, R22, UR5, RZ, P6, !PT ;  /* 0x0000000516167c10 */ /* 0x000fc6000b7fe4ff */
[----:B------:R-:W-:Y:S01]  /*40400*/  STL [R1+0x1a34], R19 ;  /* 0x001a341301007387 */ /* 0x000fe20000100800 */
[----:B------:R-:W-:-:S03]  /*40410*/  IADD3.X R23, PT, PT, R23, UR5, RZ, P5, !PT ;  /* 0x0000000517177c10 */ /* 0x000fc6000affe4ff */
[----:B------:R-:W-:Y:S04]  /*40420*/  STL [R1+0x19fc], R20 ;  /* 0x0019fc1401007387 */ /* 0x000fe80000100800 */
[----:B------:R-:W-:Y:S01]  /*40430*/  STL [R1+0x1a04], R21 ;  /* 0x001a041501007387 */ /* 0x000fe20000100800 */
[----:B------:R-:W-:Y:S01]  /*40440*/  IADD3.X R2, PT, PT, R2, UR5, RZ, P2, !PT ;  /* 0x0000000502027c10 */ /* 0x000fe200097fe4ff */
[----:B----4-:R-:W-:Y:S02]  /*40450*/  IMAD.MOV.U32 R7, RZ, RZ, R4 ;  /* 0x000000ffff077224 */ /* 0x010fe400078e0004 */
[----:B------:R-:W-:Y:S02]  /*40460*/  IMAD.MOV.U32 R4, RZ, RZ, R10 ;  /* 0x000000ffff047224 */ /* 0x000fe400078e000a */
[----:B------:R-:W-:Y:S01]  /*40470*/  IMAD.MOV.U32 R6, RZ, RZ, R9 ;  /* 0x000000ffff067224 */ /* 0x000fe200078e0009 */
[----:B--2---:R-:W-:-:S05]  /*40480*/  IADD3.X R28, PT, PT, R28, UR5, RZ, P3, !PT ;  /* 0x000000051c1c7c10 */ /* 0x004fca0009ffe4ff */
[----:B------:R1:W-:Y:S04]  /*40490*/  STL [R1+0x1a1c], R28 ;  /* 0x001a1c1c01007387 */ /* 0x0003e80000100800 */
[----:B------:R-:W-:Y:S04]  /*404a0*/  STL [R1+0x1a0c], R22 ;  /* 0x001a0c1601007387 */ /* 0x000fe80000100800 */
[----:B-1----:R0:W5:Y:S04]  /*404b0*/  LDL.LU R28, [R1+0x1a78] ;  /* 0x001a7800011c7983 */ /* 0x0021680000300800 */
[----:B------:R-:W-:Y:S04]  /*404c0*/  STL [R1+0x1a14], R23 ;  /* 0x001a141701007387 */ /* 0x000fe80000100800 */
[----:B------:R1:W-:Y:S02]  /*404d0*/  STL [R1+0x1a24], R2 ;  /* 0x001a240201007387 */ /* 0x0003e40000100800 */
[----:B-1----:R-:W1:Y:S02]  /*404e0*/  S2R R2, SR_TID.X ;  /* 0x0000000000027919 */ /* 0x002e640000002100 */
[----:B---3--:R0:W-:Y:S04]  /*404f0*/  STL.64 [R1+0x10d8], R4 ;  /* 0x0010d80401007387 */ /* 0x0081e80000100a00 */
[----:B------:R0:W-:Y:S01]  /*40500*/  STL.64 [R1+0x10e8], R6 ;  /* 0x0010e80601007387 */ /* 0x0001e20000100a00 */
[----:B-1----:R-:W-:-:S05]  /*40510*/  LOP3.LUT R2, R2, 0x3f, RZ, 0xc0, !PT ;  /* 0x0000003f02027812 */ /* 0x002fca00078ec0ff */
[----:B------:R-:W-:Y:S01]  /*40520*/  IMAD.SHL.U32 R2, R2, 0x2, RZ ;  /* 0x0000000202027824 */ /* 0x000fe200078e00ff */
[----:B0-----:R-:W-:Y:S06]  /*40530*/  @P0 BRA `(.L_x_1) ;  /* 0xfffffd4400100947 */ /* 0x001fec000383ffff */
[----:B------:R-:W2:Y:S04]  /*40540*/  LDL.LU R3, [R1+0xcc] ;  /* 0x0000cc0001037983 */ /* 0x000ea80000300800 */
[----:B------:R-:W2:Y:S04]  /*40550*/  LDL.LU R25, [R1+0x4cc] ;  /* 0x0004cc0001197983 */ /* 0x000ea80000300800 */
        /* <DEDUP_REMOVED lines=13> */
[----:B-----5:R-:W-:Y:S04]  /*40630*/  STL [R1+0x1b20], R13 ;  /* 0x001b200d01007387 */ /* 0x020fe80000100800 */
[----:B------:R-:W-:Y:S04]  /*40640*/  STL [R1+0x1b1c], R12 ;  /* 0x001b1c0c01007387 */ /* 0x000fe80000100800 */
[----:B------:R-:W-:Y:S04]  /*40650*/  STL [R1+0x1b10], R17 ;  /* 0x001b101101007387 */ /* 0x000fe80000100800 */
[----:B------:R-:W-:Y:S04]  /*40660*/  STL [R1+0x1b0c], R16 ;  /* 0x001b0c1001007387 */ /* 0x000fe80000100800 */
[----:B------:R-:W-:Y:S01]  /*40670*/  STL [R1+0x1a78], R28 ;  /* 0x001a781c01007387 */ /* 0x000fe20000100800 */
[----:B--2---:R-:W-:-:S02]  /*40680*/  F2FP.BF16.F32.PACK_AB R2, R3, R25 ;  /* 0x000000190302723e */ /* 0x004fc400000010ff */
[----:B---3--:R-:W-:-:S03]  /*40690*/  F2FP.BF16.F32.PACK_AB R0, R24, R26 ;  /* 0x0000001a1800723e */ /* 0x008fc600000010ff */
[----:B------:R0:W-:Y:S04]  /*406a0*/  STL [R1+0x120c], R2 ;  /* 0x00120c0201007387 */ /* 0x0001e80000100800 */
[----:B------:R1:W-:Y:S01]  /*406b0*/  STL [R1+0x1208], R0 ;  /* 0x0012080001007387 */ /* 0x0003e20000100800 */
[----:B----4-:R-:W-:-:S05]  /*406c0*/  F2FP.BF16.F32.PACK_AB R3, R27, R6 ;  /* 0x000000061b03723e */ /* 0x010fca00000010ff */
[----:B------:R2:W-:Y:S01]  /*406d0*/  STL [R1+0x1204], R3 ;  /* 0x0012040301007387 */ /* 0x0005e20000100800 */
[----:B0-----:R-:W-:-:S05]  /*406e0*/  F2FP.BF16.F32.PACK_AB R2, R7, R11 ;  /* 0x0000000b0702723e */ /* 0x001fca00000010ff */
[----:B------:R0:W-:Y:S01]  /*406f0*/  STL [R1+0x1200], R2 ;  /* 0x0012000201007387 */ /* 0x0001e20000100800 */
[----:B-1----:R-:W-:-:S05]  /*40700*/  F2FP.BF16.F32.PACK_AB R0, R14, R15 ;  /* 0x0000000f0e00723e */ /* 0x002fca00000010ff */
[----:B------:R1:W-:Y:S01]  /*40710*/  STL [R1+0x121c], R0 ;  /* 0x00121c0001007387 */ /* 0x0003e20000100800 */
[----:B--2---:R-:W-:-:S05]  /*40720*/  F2FP.BF16.F32.PACK_AB R3, R18, R19 ;  /* 0x000000131203723e */ /* 0x004fca00000010ff */
[----:B------:R-:W-:Y:S01]  /*40730*/  STL [R1+0x1218], R3 ;  /* 0x0012180301007387 */ /* 0x000fe20000100800 */
[----:B0-----:R-:W-:-:S03]  /*40740*/  F2FP.BF16.F32.PACK_AB R2, R20, R21 ;  /* 0x000000151402723e */ /* 0x001fc600000010ff */
[----:B------:R-:W2:Y:S04]  /*40750*/  LDL.LU R28, [R1+0x850] ;  /* 0x00085000011c7983 */ /* 0x000ea80000300800 */
[----:B------:R-:W-:Y:S01]  /*40760*/  STL [R1+0x1214], R2 ;  /* 0x0012140201007387 */ /* 0x000fe20000100800 */
[----:B-1----:R-:W-:-:S03]  /*40770*/  F2FP.BF16.F32.PACK_AB R0, R22, R23 ;  /* 0x000000171600723e */ /* 0x002fc600000010ff */
[----:B--2---:R0:W-:Y:S04]  /*40780*/  STL [R1+0x2294], R28 ;  /* 0x0022941c01007387 */ /* 0x0041e80000100800 */
[----:B------:R-:W-:Y:S04]  /*40790*/  STL [R1+0x1210], R0 ;  /* 0x0012100001007387 */ /* 0x000fe80000100800 */
[----:B0-----:R-:W2:Y:S04]  /*407a0*/  LDL.LU R28, [R1+0x858] ;  /* 0x00085800011c7983 */ /* 0x001ea80000300800 */
[----:B--2---:R0:W-:Y:S04]  /*407b0*/  STL [R1+0x229c], R28 ;  /* 0x00229c1c01007387 */ /* 0x0041e80000100800 */
        /* <DEDUP_REMOVED lines=31> */
[----:B------:R-:W3:Y:S04]  /*409b0*/  LDL.LU R16, [R1+0x118] ;  /* 0x0001180001107983 */ /* 0x000ee80000300800 */
[----:B---3--:R0:W-:Y:S04]  /*409c0*/  STL [R1+0x2290], R16 ;  /* 0x0022901001007387 */ /* 0x0081e80000100800 */
[----:B0-----:R-:W3:Y:S04]  /*409d0*/  LDL.LU R16, [R1+0x100] ;  /* 0x0001000001107983 */ /* 0x001ee80000300800 */
        /* <DEDUP_REMOVED lines=33> */
[----:B0-----:R-:W2:Y:S04]  /*40bf0*/  LDL.LU R16, [R1+0x10c] ;  /* 0x00010c0001107983 */ /* 0x001ea80000300800 */
[----:B------:R-:W3:Y:S04]  /*40c00*/  LDL.LU R17, [R1+0x868] ;  /* 0x0008680001117983 */ /* 0x000ee80000300800 */
[----:B------:R-:W4:Y:S04]  /*40c10*/  LDL.LU R12, [R1+0x110] ;  /* 0x00011000010c7983 */ /* 0x000f280000300800 */
        /* <DEDUP_REMOVED lines=25> */
[----:B--2---:R-:W-:-:S03]  /*40db0*/  F2FP.BF16.F32.PACK_AB R28, R16, R28 ;  /* 0x0000001c101c723e */ /* 0x004fc600000010ff */
[----:B------:R-:W2:Y:S04]  /*40dc0*/  LDL.LU R16, [R1+0x2318] ;  /* 0x0023180001107983 */ /* 0x000ea80000300800 */
[----:B------:R0:W-:Y:S04]  /*40dd0*/  STL [R1+0x122c], R28 ;  /* 0x00122c1c01007387 */ /* 0x0001e80000100800 */
[----:B0-----:R-:W2:Y:S02]  /*40de0*/  LDL.LU R28, [R1+0x2314] ;  /* 0x00231400011c7983 */ /* 0x001ea40000300800 */
[----:B--2---:R-:W-:-:S02]  /*40df0*/  F2FP.BF16.F32.PACK_AB R28, R16, R28 ;  /* 0x0000001c101c723e */ /* 0x004fc400000010ff */
        /* <DEDUP_REMOVED lines=64> */
[----:B------:R-:W2:Y:S01]  /*41200*/  LDL.LU R16, [R1+0x2290] ;  /* 0x0022900001107983 */ /* 0x000ea20000300800 */
[----:B----4-:R-:W-:Y:S02]  /*41210*/  F2FP.BF16.F32.PACK_AB R13, R12, R13 ;  /* 0x0000000d0c0d723e */ /* 0x010fe400000010ff */
[----:B---3--:R-:W-:Y:S01]  /*41220*/  F2FP.BF16.F32.PACK_AB R12, R29, R2 ;  /* 0x000000021d0c723e */ /* 0x008fe200000010ff */
[----:B------:R-:W-:Y:S01]  /*41230*/  STL [R1+0x11d8], R28 ;  /* 0x0011d81c01007387 */ /* 0x000fe20000100800 */
[----:B------:R-:W-:Y:S02]  /*41240*/  F2FP.BF16.F32.PACK_AB R2, R0, R10 ;  /* 0x0000000a0002723e */ /* 0x000fe400000010ff */
[----:B------:R-:W-:Y:S02]  /*41250*/  F2FP.BF16.F32.PACK_AB R0, R5, R9 ;  /* 0x000000090500723e */ /* 0x000fe400000010ff */
[----:B------:R-:W-:Y:S02]  /*41260*/  F2FP.BF16.F32.PACK_AB R4, R4, R8 ;  /* 0x000000080404723e */ /* 0x000fe400000010ff */
[----:B--2---:R-:W-:-:S05]  /*41270*/  F2FP.BF16.F32.PACK_AB R16, R16, R17 ;  /* 0x000000111010723e */ /* 0x004fca00000010ff */
[----:B------:R-:W-:Y:S04]  /*41280*/  STL [R1+0x11d4], R16 ;  /* 0x0011d41001007387 */ /* 0x000fe80000100800 */
[----:B------:R-:W-:Y:S04]  /*41290*/  STL [R1+0x11d0], R13 ;  /* 0x0011d00d01007387 */ /* 0x000fe80000100800 */
[----:B------:R-:W-:Y:S04]  /*412a0*/  STL [R1+0x11cc], R12 ;  /* 0x0011cc0c01007387 */ /* 0x000fe80000100800 */
[----:B------:R0:W-:Y:S04]  /*412b0*/  STL [R1+0x11c8], R2 ;  /* 0x0011c80201007387 */ /* 0x0001e80000100800 */
[----:B------:R1:W-:Y:S01]  /*412c0*/  STL [R1+0x11c4], R0 ;  /* 0x0011c40001007387 */ /* 0x0003e20000100800 */
[----:B0-----:R-:W-:-:S02]  /*412d0*/  F2FP.BF16.F32.PACK_AB R2, R3, R24 ;  /* 0x000000180302723e */ /* 0x001fc400000010ff */
[----:B------:R-:W-:Y:S02]  /*412e0*/  F2FP.BF16.F32.PACK_AB R3, R27, R6 ;  /* 0x000000061b03723e */ /* 0x000fe400000010ff */
[----:B-1----:R-:W-:Y:S01]  /*412f0*/  F2FP.BF16.F32.PACK_AB R0, R25, R26 ;  /* 0x0000001a1900723e */ /* 0x002fe200000010ff */
[----:B------:R-:W-:Y:S04]  /*41300*/  STL [R1+0x11c0], R4 ;  /* 0x0011c00401007387 */ /* 0x000fe80000100800 */
[----:B------:R0:W-:Y:S04]  /*41310*/  STL [R1+0x118c], R2 ;  /* 0x00118c0201007387 */ /* 0x0001e80000100800 */
[----:B------:R1:W-:Y:S04]  /*41320*/  STL [R1+0x1188], R0 ;  /* 0x0011880001007387 */ /* 0x0003e80000100800 */
[----:B------:R2:W-:Y:S01]  /*41330*/  STL [R1+0x1184], R3 ;  /* 0x0011840301007387 */ /* 0x0005e20000100800 */
[----:B0-----:R-:W-:-:S02]  /*41340*/  F2FP.BF16.F32.PACK_AB R2, R7, R11 ;  /* 0x0000000b0702723e */ /* 0x001fc400000010ff */
[----:B-1----:R-:W-:-:S03]  /*41350*/  F2FP.BF16.F32.PACK_AB R0, R14, R15 ;  /* 0x0000000f0e00723e */ /* 0x002fc600000010ff */
[----:B------:R0:W-:Y:S01]  /*41360*/  STL [R1+0x1180], R2 ;  /* 0x0011800201007387 */ /* 0x0001e20000100800 */
[----:B--2---:R-:W-:-:S03]  /*41370*/  F2FP.BF16.F32.PACK_AB R3, R18, R19 ;  /* 0x000000131203723e */ /* 0x004fc600000010ff */
[----:B------:R1:W-:Y:S04]  /*41380*/  STL [R1+0x119c], R0 ;  /* 0x00119c0001007387 */ /* 0x0003e80000100800 */
[----:B------:R-:W-:Y:S04]  /*41390*/  STL [R1+0x1198], R3 ;  /* 0x0011980301007387 */ /* 0x000fe80000100800 */
[----:B------:R-:W2:Y:S01]  /*413a0*/  LDL.LU R28, [R1+0xc30] ;  /* 0x000c3000011c7983 */ /* 0x000ea20000300800 */
[----:B0-----:R-:W-:Y:S02]  /*413b0*/  F2FP.BF16.F32.PACK_AB R2, R20, R21 ;  /* 0x000000151402723e */ /* 0x001fe400000010ff */
[----:B-1----:R-:W-:-:S03]  /*413c0*/  F2FP.BF16.F32.PACK_AB R0, R22, R23 ;  /* 0x000000171600723e */ /* 0x002fc600000010ff */
        /* <DEDUP_REMOVED lines=963> */
[----:B---3--:R-:W-:Y:S02]  /*45000*/  F2FP.BF16.F32.PACK_AB R12, R29, R2 ;  /* 0x000000021d0c723e */ /* 0x008fe400000010ff */
[----:B------:R-:W-:Y:S01]  /*45010*/  F2FP.BF16.F32.PACK_AB R2, R0, R10 ;  /* 0x0000000a0002723e */ /* 0x000fe200000010ff */
[----:B------:R-:W-:Y:S01]  /*45020*/  STL [R1+0x798], R28 ;  /* 0x0007981c01007387 */ /* 0x000fe20000100800 */
[----:B------:R-:W-:Y:S02]  /*45030*/  F2FP.BF16.F32.PACK_AB R0, R5, R9 ;  /* 0x000000090500723e */ /* 0x000fe400000010ff */
[----:B------:R-:W-:Y:S02]  /*45040*/  F2FP.BF16.F32.PACK_AB R4, R4, R8 ;  /* 0x000000080404723e */ /* 0x000fe400000010ff */
[----:B--2---:R-:W-:-:S05]  /*45050*/  F2FP.BF16.F32.PACK_AB R16, R16, R17 ;  /* 0x000000111010723e */ /* 0x004fca00000010ff */
[----:B------:R-:W-:Y:S04]  /*45060*/  STL [R1+0x794], R16 ;  /* 0x0007941001007387 */ /* 0x000fe80000100800 */
[----:B------:R-:W-:Y:S04]  /*45070*/  STL [R1+0x790], R13 ;  /* 0x0007900d01007387 */ /* 0x000fe80000100800 */
[----:B------:R-:W-:Y:S04]  /*45080*/  STL [R1+0x78c], R12 ;  /* 0x00078c0c01007387 */ /* 0x000fe80000100800 */
[----:B------:R0:W-:Y:S04]  /*45090*/  STL [R1+0x788], R2 ;  /* 0x0007880201007387 */ /* 0x0001e80000100800 */
[----:B------:R1:W-:Y:S04]  /*450a0*/  STL [R1+0x784], R0 ;  /* 0x0007840001007387 */ /* 0x0003e80000100800 */
[----:B------:R-:W-:Y:S01]  /*450b0*/  STL [R1+0x780], R4 ;  /* 0x0007800401007387 */ /* 0x000fe20000100800 */
[----:B0-----:R-:W-:-:S02]  /*450c0*/  F2FP.BF16.F32.PACK_AB R2, R3, R24 ;  /* 0x000000180302723e */ /* 0x001fc400000010ff */
[----:B-1----:R-:W-:Y:S02]  /*450d0*/  F2FP.BF16.F32.PACK_AB R0, R25, R26 ;  /* 0x0000001a1900723e */ /* 0x002fe400000010ff */
[----:B------:R-:W-:Y:S01]  /*450e0*/  F2FP.BF16.F32.PACK_AB R3, R27, R6 ;  /* 0x000000061b03723e */ /* 0x000fe200000010ff */
[----:B------:R0:W-:Y:S04]  /*450f0*/  STL [R1+0x6cc], R2 ;  /* 0x0006cc0201007387 */ /* 0x0001e80000100800 */
[----:B------:R1:W-:Y:S04]  /*45100*/  STL [R1+0x6c8], R0 ;  /* 0x0006c80001007387 */ /* 0x0003e80000100800 */
[----:B------:R2:W-:Y:S01]  /*45110*/  STL [R1+0x6c4], R3 ;  /* 0x0006c40301007387 */ /* 0x0005e20000100800 */
[----:B0-----:R-:W-:-:S02]  /*45120*/  F2FP.BF16.F32.PACK_AB R2, R7, R11 ;  /* 0x0000000b0702723e */ /* 0x001fc400000010ff */
[----:B-1----:R-:W-:Y:S02]  /*45130*/  F2FP.BF16.F32.PACK_AB R0, R14, R15 ;  /* 0x0000000f0e00723e */ /* 0x002fe400000010ff */
[----:B--2---:R-:W-:Y:S01]  /*45140*/  F2FP.BF16.F32.PACK_AB R3, R18, R19 ;  /* 0x000000131203723e */ /* 0x004fe200000010ff */
[----:B------:R0:W-:Y:S04]  /*45150*/  STL [R1+0x6c0], R2 ;  /* 0x0006c00201007387 */ /* 0x0001e80000100800 */
[----:B------:R1:W-:Y:S04]  /*45160*/  STL [R1+0x6dc], R0 ;  /* 0x0006dc0001007387 */ /* 0x0003e80000100800 */
[----:B------:R-:W-:Y:S04]  /*45170*/  STL [R1+0x6d8], R3 ;  /* 0x0006d80301007387 */ /* 0x000fe80000100800 */
[----:B------:R-:W2:Y:S01]  /*45180*/  LDL.LU R28, [R1+0xc80] ;  /* 0x000c8000011c7983 */ /* 0x000ea20000300800 */
[----:B0-----:R-:W-:-:S02]  /*45190*/  F2FP.BF16.F32.PACK_AB R2, R20, R21 ;  /* 0x000000151402723e */ /* 0x001fc400000010ff */
        /* <DEDUP_REMOVED lines=1697> */
[----:B------:R-:W-:-:S02]  /*4bbb0*/  F2FP.BF16.F32.PACK_AB R0, R4, R8 ;  /* 0x000000080400723e */ /* 0x000fc400000010ff */
[----:B------:R-:W-:Y:S02]  /*4bbc0*/  F2FP.BF16.F32.PACK_AB R6, R24, R6 ;  /* 0x000000061806723e */ /* 0x000fe400000010ff */
[----:B------:R-:W-:Y:S02]  /*4bbd0*/  F2FP.BF16.F32.PACK_AB R5, R25, R26 ;  /* 0x0000001a1905723e */ /* 0x000fe400000010ff */
        /* <DEDUP_REMOVED lines=13> */
[----:B------:R-:W-:Y:S01]  /*4bcb0*/  STL [R1+0x1a88], R4 ;  /* 0x001a880401007387 */ /* 0x000fe20000100800 */
[----:B0-----:R-:W-:-:S03]  /*4bcc0*/  F2FP.BF16.F32.PACK_AB R10, R18, R19 ;  /* 0x00000013120a723e */ /* 0x001fc600000010ff */
[----:B------:R-:W-:Y:S04]  /*4bcd0*/  STL [R1+0x1a8c], R11 ;  /* 0x001a8c0b01007387 */ /* 0x000fe80000100800 */
[----:B------:R-:W-:Y:S04]  /*4bce0*/  STL [R1+0x1a90], R10 ;  /* 0x001a900a01007387 */ /* 0x000fe80000100800 */
[----:B------:R-:W-:Y:S04]  /*4bcf0*/  STL [R1+0x1a94], R9 ;  /* 0x001a940901007387 */ /* 0x000fe80000100800 */
[----:B------:R-:W2:Y:S04]  /*4bd00*/  LDL.LU R15, [R1+0xffc] ;  /* 0x000ffc00010f7983 */ /* 0x000ea80000300800 */
[----:B------:R-:W3:Y:S04]  /*4bd10*/  LDL.LU R13, [R1+0xfc4] ;  /* 0x000fc400010d7983 */ /* 0x000ee80000300800 */
[----:B---3--:R0:W-:Y:S04]  /*4bd20*/  STL [R1+0x1b24], R13 ;  /* 0x001b240d01007387 */ /* 0x0081e80000100800 */
[----:B0-----:R-:W2:Y:S04]  /*4bd30*/  LDL.LU R13, [R1+0xfcc] ;  /* 0x000fcc00010d7983 */ /* 0x001ea80000300800 */
[----:B------:R-:W3:Y:S04]  /*4bd40*/  LDL.LU R14, [R1+0xff4] ;  /* 0x000ff400010e7983 */ /* 0x000ee80000300800 */
[----:B------:R-:W4:Y:S04]  /*4bd50*/  LDL.LU R12, [R1+0xfdc] ;  /* 0x000fdc00010c7983 */ /* 0x000f280000300800 */
[----:B------:R-:W2:Y:S04]  /*4bd60*/  LDL.LU R19, [R1+0x102c] ;  /* 0x00102c0001137983 */ /* 0x000ea80000300800 */
[----:B--2---:R0:W-:Y:S04]  /*4bd70*/  STL [R1+0x1b18], R19 ;  /* 0x001b181301007387 */ /* 0x0041e80000100800 */
[----:B0-----:R-:W2:Y:S04]  /*4bd80*/  LDL.LU R19, [R1+0xfd4] ;  /* 0x000fd40001137983 */ /* 0x001ea80000300800 */
[----:B------:R-:W2:Y:S01]  /*4bd90*/  LDL.LU R17, [R1+0xfe4] ;  /* 0x000fe40001117983 */ /* 0x000ea20000300800 */
[----:B------:R-:W-:-:S03]  /*4bda0*/  F2FP.BF16.F32.PACK_AB R8, R22, R23 ;  /* 0x000000171608723e */ /* 0x000fc600000010ff */
[----:B--2---:R0:W-:Y:S04]  /*4bdb0*/  STL [R1+0x1b14], R17 ;  /* 0x001b141101007387 */ /* 0x0041e80000100800 */
[----:B0-----:R-:W2:Y:S04]  /*4bdc0*/  LDL.LU R17, [R1+0xfec] ;  /* 0x000fec0001117983 */ /* 0x001ea80000300800 */
[----:B------:R-:W2:Y:S04]  /*4bdd0*/  LDL.LU R18, [R1+0x1024] ;  /* 0x0010240001127983 */ /* 0x000ea80000300800 */
[----:B------:R-:W2:Y:S04]  /*4bde0*/  LDL.LU R16, [R1+0x100c] ;  /* 0x00100c0001107983 */ /* 0x000ea80000300800 */
[----:B------:R-:W2:Y:S04]  /*4bdf0*/  LDL.LU R23, [R1+0x107c] ;  /* 0x00107c0001177983 */ /* 0x000ea80000300800 */
[----:B--2---:R0:W-:Y:S04]  /*4be00*/  STL [R1+0x1b08], R23 ;  /* 0x001b081701007387 */ /* 0x0041e80000100800 */
[----:B0-----:R-:W2:Y:S04]  /*4be10*/  LDL.LU R23, [R1+0x1004] ;  /* 0x0010040001177983 */ /* 0x001ea80000300800 */
        /* <DEDUP_REMOVED lines=21> */
[----:B------:R0:W-:Y:S04]  /*4bf70*/  STL [R1+0x1a98], R8 ;  /* 0x001a980801007387 */ /* 0x0001e80000100800 */
        /* <DEDUP_REMOVED lines=21> */
[----:B------:R-:W2:Y:S04]  /*4c0d0*/  LDL.LU R9, [R1+0x1058] ;  /* 0x0010580001097983 */ /* 0x000ea80000300800 */
        /* <DEDUP_REMOVED lines=17> */
[----:B0-----:R-:W2:Y:S01]  /*4c1f0*/  LDL.LU R9, [R1+0xfc0] ;  /* 0x000fc00001097983 */ /* 0x001ea20000300800 */
[----:B------:R-:W-:-:S03]  /*4c200*/  F2FP.BF16.F32.PACK_AB R15, R13, R15 ;  /* 0x0000000f0d0f723e */ /* 0x000fc600000010ff */
[----:B--2---:R0:W-:Y:S04]  /*4c210*/  STL [R1+0x1ae4], R9 ;  /* 0x001ae40901007387 */ /* 0x0041e80000100800 */
        /* <DEDUP_REMOVED lines=12> */
[----:B------:R-:W3:Y:S02]  /*4c2e0*/  LDL.LU R13, [R1+0x1b24] ;  /* 0x001b2400010d7983 */ /* 0x000ee40000300800 */
[----:B---3--:R-:W-:-:S02]  /*4c2f0*/  F2FP.BF16.F32.PACK_AB R14, R13, R14 ;  /* 0x0000000e0d0e723e */ /* 0x008fc400000010ff */
[----:B------:R-:W4:Y:S02]  /*4c300*/  LDL.LU R13, [R1+0x1b20] ;  /* 0x001b2000010d7983 */ /* 0x000f240000300800 */
[----:B----4-:R-:W-:Y:S02]  /*4c310*/  F2FP.BF16.F32.PACK_AB R13, R12, R13 ;  /* 0x0000000d0c0d723e */ /* 0x010fe400000010ff */
[----:B------:R-:W3:Y:S02]  /*4c320*/  LDL.LU R12, [R1+0x1b1c] ;  /* 0x001b1c00010c7983 */ /* 0x000ee40000300800 */
[----:B---3--:R-:W-:Y:S02]  /*4c330*/  F2FP.BF16.F32.PACK_AB R12, R19, R12 ;  /* 0x0000000c130c723e */ /* 0x008fe400000010ff */
[----:B------:R-:W3:Y:S02]  /*4c340*/  LDL.LU R19, [R1+0x1b18] ;  /* 0x001b180001137983 */ /* 0x000ee40000300800 */
[----:B---3--:R-:W-:-:S02]  /*4c350*/  F2FP.BF16.F32.PACK_AB R19, R17, R19 ;  /* 0x000000131113723e */ /* 0x008fc400000010ff */
[----:B------:R-:W3:Y:S02]  /*4c360*/  LDL.LU R17, [R1+0x1b14] ;  /* 0x001b140001117983 */ /* 0x000ee40000300800 */
[----:B---3--:R-:W-:Y:S02]  /*4c370*/  F2FP.BF16.F32.PACK_AB R18, R17, R18 ;  /* 0x000000121112723e */ /* 0x008fe400000010ff */
        /* <DEDUP_REMOVED lines=20> */
[----:B------:R-:W2:Y:S02]  /*4c4c0*/  LDL.LU R8, [R1+0x1ae8] ;  /* 0x001ae80001087983 */ /* 0x000ea40000300800 */
        /* <DEDUP_REMOVED lines=14> */
[----:B------:R0:W-:Y:S04]  /*4c5b0*/  STL [R1], R8 ;  /* 0x0000000801007387 */ /* 0x0001e80000100800 */
        /* <DEDUP_REMOVED lines=23> */
[----:B------:R0:W-:Y:S01]  /*4c730*/  STL [R1+0x28], R8 ;  /* 0x0000280801007387 */ /* 0x0001e20000100800 */
[----:B------:R-:W-:Y:S02]  /*4c740*/  F2FP.BF16.F32.PACK_AB R4, R11, R4 ;  /* 0x000000040b04723e */ /* 0x000fe400000010ff */
[----:B------:R-:W-:Y:S02]  /*4c750*/  F2FP.BF16.F32.PACK_AB R6, R5, R6 ;  /* 0x000000060506723e */ /* 0x000fe400000010ff */
[----:B------:R-:W-:Y:S01]  /*4c760*/  F2FP.BF16.F32.PACK_AB R28, R7, R28 ;  /* 0x0000001c071c723e */ /* 0x000fe200000010ff */
[----:B0-----:R3:W5:Y:S01]  /*4c770*/  LDL.LU R8, [R1+0x1a98] ;  /* 0x001a980001087983 */ /* 0x0017620000300800 */
[----:B------:R-:W-:-:S02]  /*4c780*/  F2FP.BF16.F32.PACK_AB R0, R0, R3 ;  /* 0x000000030000723e */ /* 0x000fc400000010ff */
[----:B------:R-:W-:Y:S02]  /*4c790*/  F2FP.BF16.F32.PACK_AB R2, R29, R2 ;  /* 0x000000021d02723e */ /* 0x000fe400000010ff */
[----:B--2---:R-:W-:Y:S02]  /*4c7a0*/  F2FP.BF16.F32.PACK_AB R10, R9, R10 ;  /* 0x0000000a090a723e */ /* 0x004fe400000010ff */
[----:B------:R3:W5:Y:S04]  /*4c7b0*/  LDL.LU R9, [R1+0x1a94] ;  /* 0x001a940001097983 */ /* 0x0007680000300800 */
[----:B------:R0:W-:Y:S04]  /*4c7c0*/  STL [R1+0x24], R10 ;  /* 0x0000240a01007387 */ /* 0x0001e80000100800 */
[----:B0-----:R3:W5:Y:S04]  /*4c7d0*/  LDL.LU R10, [R1+0x1a90] ;  /* 0x001a9000010a7983 */ /* 0x0017680000300800 */
        /* <DEDUP_REMOVED lines=9> */
[----:B------:R3:W-:Y:S04]  /*4c870*/  STL [R1+0x30], R0 ;  /* 0x0000300001007387 */ /* 0x0007e80000100800 */
[----:B------:R3:W-:Y:S02]  /*4c880*/  STL [R1+0x34], R2 ;  /* 0x0000340201007387 */ /* 0x0007e40000100800 */
.L_x_0:
[----:B------:R-:W-:Y:S01]  /*4c890*/  STL [R1+0x1df0], R23 ;  /* 0x001df01701007387 */ /* 0x000fe20000100800 */
[----:B-1----:R-:W1:Y:S01]  /*4c8a0*/  S2R R29, SR_CgaCtaId ;  /* 0x00000000001d7919 */ /* 0x002e620000008800 */
[----:B0--3--:R-:W-:Y:S01]  /*4c8b0*/  MOV R0, 0x400 ;  /* 0x0000040000007802 */ /* 0x009fe20000000f00 */
[----:B------:R-:W0:Y:S01]  /*4c8c0*/  LDCU.64 UR20, c[0x0][0x398] ;  /* 0x00007300ff1477ac */ /* 0x000e220008000a00 */
[----:B------:R-:W-:Y:S01]  /*4c8d0*/  STL.64 [R1+0x1de8], R18 ;  /* 0x001de81201007387 */ /* 0x000fe20000100a00 */
[----:B------:R-:W2:Y:S03]  /*4c8e0*/  LDCU UR22, c[0x0][0x3b4] ;  /* 0x00007680ff1677ac */ /* 0x000ea60008000800 */
[----:B------:R-:W-:Y:S01]  /*4c8f0*/  STL.64 [R1+0x1de0], R16 ;  /* 0x001de01001007387 */ /* 0x000fe20000100a00 */
[----:B------:R-:W3:Y:S03]  /*4c900*/  LDCU.64 UR6, c[0x0][0x390] ;  /* 0x00007200ff0677ac */ /* 0x000ee60008000a00 */
[----:B------:R-:W-:Y:S01]  /*4c910*/  STL.64 [R1+0x1dd8], R14 ;  /* 0x001dd80e01007387 */ /* 0x000fe20000100a00 */
[----:B------:R-:W4:Y:S03]  /*4c920*/  LDCU.64 UR8, c[0x0][0x390] ;  /* 0x00007200ff0877ac */ /* 0x000f260008000a00 */
[----:B------:R-:W-:Y:S01]  /*4c930*/  STL.64 [R1+0x1dd0], R12 ;  /* 0x001dd00c01007387 */ /* 0x000fe20000100a00 */
[----:B------:R-:W0:Y:S03]  /*4c940*/  LDCU.64 UR14, c[0x0][0x390] ;  /* 0x00007200ff0e77ac */ /* 0x000e260008000a00 */
[----:B-----5:R-:W-:Y:S01]  /*4c950*/  STL.64 [R1+0x1dc8], R10 ;  /* 0x001dc80a01007387 */ /* 0x020fe20000100a00 */
[----:B------:R-:W0:Y:S03]  /*4c960*/  LDCU UR72, c[0x0][0x398] ;  /* 0x00007300ff4877ac */ /* 0x000e260008000800 */
[----:B------:R-:W-:Y:S01]  /*4c970*/  STL.64 [R1+0x1dc0], R8 ;  /* 0x001dc00801007387 */ /* 0x000fe20000100a00 */
[----:B------:R-:W0:Y:S03]  /*4c980*/  LDCU UR27, c[0x0][0x398] ;  /* 0x00007300ff1b77ac */ /* 0x000e260008000800 */
[----:B------:R-:W-:Y:S01]  /*4c990*/  STL.64 [R1+0x1db8], R6 ;  /* 0x001db80601007387 */ /* 0x000fe20000100a00 */
[----:B------:R-:W0:Y:S03]  /*4c9a0*/  LDCU.64 UR30, c[0x0][0x398] ;  /* 0x00007300ff1e77ac */ /* 0x000e260008000a00 */
[----:B------:R1:W-:Y:S01]  /*4c9b0*/  STL.64 [R1+0x1db0], R4 ;  /* 0x001db00401007387 */ /* 0x0003e20000100a00 */
[----:B------:R-:W0:Y:S01]  /*4c9c0*/  LDCU UR26, c[0x0][0x3b8] ;  /* 0x00007700ff1a77ac */ /* 0x000e220008000800 */
[----:B------:R-:W0:Y:S01]  /*4c9d0*/  LDCU UR4, c[0x0][0x398] ;  /* 0x00007300ff0477ac */ /* 0x000e220008000800 */
[----:B------:R-:W0:Y:S01]  /*4c9e0*/  LDCU UR68, c[0x0][0x398] ;  /* 0x00007300ff4477ac */ /* 0x000e220008000800 */
[----:B-1----:R-:W2:Y:S01]  /*4c9f0*/  LDL.LU R4, [R1] ;  /* 0x0000000001047983 */ /* 0x002ea20000300800 */
[----:B------:R-:W1:Y:S03]  /*4ca00*/  LDCU UR69, c[0x0][0x398] ;  /* 0x00007300ff4577ac */ /* 0x000e660008000800 */
[----:B------:R-:W2:Y:S01]  /*4ca10*/  LDL.LU R5, [R1+0x4] ;  /* 0x0000040001057983 */ /* 0x000ea20000300800 */
[----:B------:R-:W0:Y:S03]  /*4ca20*/  LDCU UR70, c[0x0][0x398] ;  /* 0x00007300ff4677ac */ /* 0x000e260008000800 */
        /* <DEDUP_REMOVED lines=12> */
[----:B------:R-:W3:Y:S01]  /*4caf0*/  LDL.LU R12, [R1+0x20] ;  /* 0x00002000010c7983 */ /* 0x000ee20000300800 */
[----:B------:R-:W0:Y:S03]  /*4cb00*/  LDCU UR62, c[0x0][0x3b8] ;  /* 0x00007700ff3e77ac */ /* 0x000e260008000800 */
[----:B------:R-:W3:Y:S01]  /*4cb10*/  LDL.LU R13, [R1+0x24] ;  /* 0x00002400010d7983 */ /* 0x000ee20000300800 */
[----:B------:R-:W0:Y:S03]  /*4cb20*/  LDCU UR60, c[0x0][0x398] ;  /* 0x00007300ff3c77ac */ /* 0x000e260008000800 */
[----:B------:R-:W3:Y:S01]  /*4cb30*/  LDL.LU R14, [R1+0x28] ;  /* 0x00002800010e7983 */ /* 0x000ee20000300800 */
[----:B------:R-:W0:Y:S03]  /*4cb40*/  LDCU UR61, c[0x0][0x398] ;  /* 0x00007300ff3d77ac */ /* 0x000e260008000800 */
[----:B------:R-:W3:Y:S01]  /*4cb50*/  LDL.LU R15, [R1+0x2c] ;  /* 0x00002c00010f7983 */ /* 0x000ee20000300800 */
[----:B------:R-:W0:Y:S03]  /*4cb60*/  LDCU UR59, c[0x0][0x3b8] ;  /* 0x00007700ff3b77ac */ /* 0x000e260008000800 */
[----:B------:R-:W4:Y:S01]  /*4cb70*/  LDL.LU R8, [R1+0x10] ;  /* 0x0000100001087983 */ /* 0x000f220000300800 */
[----:B------:R-:W0:Y:S03]  /*4cb80*/  LDCU UR57, c[0x0][0x398] ;  /* 0x00007300ff3977ac */ /* 0x000e260008000800 */
[----:B------:R-:W4:Y:S01]  /*4cb90*/  LDL.LU R9, [R1+0x14] ;  /* 0x0000140001097983 */ /* 0x000f220000300800 */
[----:B------:R-:W0:Y:S03]  /*4cba0*/  LDCU UR58, c[0x0][0x398] ;  /* 0x00007300ff3a77ac */ /* 0x000e260008000800 */
[----:B------:R-:W4:Y:S01]  /*4cbb0*/  LDL.LU R10, [R1+0x18] ;  /* 0x00001800010a7983 */ /* 0x000f220000300800 */
[----:B------:R-:W0:Y:S03]  /*4cbc0*/  LDCU UR56, c[0x0][0x398] ;  /* 0x00007300ff3877ac */ /* 0x000e260008000800 */
[----:B------:R-:W4:Y:S01]  /*4cbd0*/  LDL.LU R11, [R1+0x1c] ;  /* 0x00001c00010b7983 */ /* 0x000f220000300800 */
[----:B------:R-:W-:Y:S01]  /*4cbe0*/  LEA R29, R29, R0, 0x18 ;  /* 0x000000001d1d7211 */ /* 0x000fe200078ec0ff */
[----:B------:R-:W-:Y:S01]  /*4cbf0*/  VIADD R0, R28, 0x1 ;  /* 0x000000011c007836 */ /* 0x000fe20000000000 */
[----:B------:R-:W0:Y:S01]  /*4cc00*/  LDCU UR32, c[0x0][0x398] ;  /* 0x00007300ff2077ac */ /* 0x000e220008000800 */
[----:B------:R1:W-:Y:S01]  /*4cc10*/  STL [R1+0x1ad0], R3 ;  /* 0x001ad00301007387 */ /* 0x0003e20000100800 */
[----:B------:R-:W0:Y:S01]  /*4cc20*/  LDCU UR33, c[0x0][0x398] ;  /* 0x00007300ff2177ac */ /* 0x000e220008000800 */
[----:B------:R-:W0:Y:S01]  /*4cc30*/  LDCU UR42, c[0x0][0x3b8] ;  /* 0x00007700ff2a77ac */ /* 0x000e220008000800 */
[----:B-1----:R-:W1:Y:S01]  /*4cc40*/  S2R R3, SR_TID.X ;  /* 0x0000000000037919 */ /* 0x002e620000002100 */
[----:B------:R-:W0:Y:S01]  /*4cc50*/  LDCU UR43, c[0x0][0x398] ;  /* 0x00007300ff2b77ac */ /* 0x000e220008000800 */
[----:B------:R-:W0:Y:S01]  /*4cc60*/  LDCU UR39, c[0x0][0x398] ;  /* 0x00007300ff2777ac */ /* 0x000e220008000800 */
[----:B------:R-:W0:Y:S01]  /*4cc70*/  LDCU UR38, c[0x0][0x398] ;  /* 0x00007300ff2677ac */ /* 0x000e220008000800 */
[----:B------:R-:W0:Y:S01]  /*4cc80*/  LDCU UR28, c[0x0][0x398] ;  /* 0x00007300ff1c77ac */ /* 0x000e220008000800 */
[----:B------:R-:W0:Y:S01]  /*4cc90*/  LDCU UR29, c[0x0][0x3b8] ;  /* 0x00007700ff1d77ac */ /* 0x000e220008000800 */
[----:B------:R-:W0:Y:S01]  /*4cca0*/  LDCU UR54, c[0x0][0x398] ;  /* 0x00007300ff3677ac */ /* 0x000e220008000800 */
[----:B------:R-:W0:Y:S01]  /*4ccb0*/  LDCU UR55, c[0x0][0x398] ;  /* 0x00007300ff3777ac */ /* 0x000e220008000800 */
[----:B------:R-:W0:Y:S01]  /*4ccc0*/  LDCU UR24, c[0x0][0x398] ;  /* 0x00007300ff1877ac */ /* 0x000e220008000800 */
[C---:B-1----:R-:W-:Y:S01]  /*4ccd0*/  LOP3.LUT R2, R3.reuse, 0x20, RZ, 0xc0, !PT ;  /* 0x0000002003027812 */ /* 0x042fe200078ec0ff */
[----:B------:R-:W1:Y:S01]  /*4cce0*/  LDCU UR25, c[0x0][0x3b8] ;  /* 0x00007700ff1977ac */ /* 0x000e620008000800 */
[----:B------:R-:W-:-:S02]  /*4ccf0*/  LOP3.LUT R23, R3, 0x1f, RZ, 0xc0, !PT ;  /* 0x0000001f03177812 */ /* 0x000fc400078ec0ff */
[----:B------:R-:W-:Y:S01]  /*4cd00*/  LOP3.LUT R3, R3, 0x3f, RZ, 0xc0, !PT ;  /* 0x0000003f03037812 */ /* 0x000fe200078ec0ff */
[--C-:B------:R-:W-:Y:S01]  /*4cd10*/  IMAD R2, R2, 0x20, R29.reuse ;  /* 0x0000002002027824 */ /* 0x100fe200078e021d */
[----:B------:R-:W1:Y:S03]  /*4cd20*/  LDCU UR17, c[0x0][0x398] ;  /* 0x00007300ff1177ac */ /* 0x000e660008000800 */
[----:B------:R-:W-:Y:S01]  /*4cd30*/  IMAD R2, R23, 0x10, R2 ;  /* 0x0000001017027824 */ /* 0x000fe200078e0202 */
[----:B------:R-:W-:Y:S01]  /*4cd40*/  BAR.SYNC.DEFER_BLOCKING 0x0 ;  /* 0x0000000000007b1d */ /* 0x000fe20000010000 */
[----:B0-----:R-:W-:Y:S01]  /*4cd50*/  ISETP.GE.AND P1, PT, R0, UR21, PT ;  /* 0x0000001500007c0c */ /* 0x001fe2000bf26270 */
[----:B------:R-:W-:-:S04]  /*4cd60*/  IMAD R0, R3, 0x10, R29 ;  /* 0x0000001003007824 */ /* 0x000fc800078e021d */
[----:B------:R-:W0:Y:S01]  /*4cd70*/  LDCU UR21, c[0x0][0x3b8] ;  /* 0x00007700ff1577ac */ /* 0x000e220008000800 */
[----:B------:R-:W4:Y:S01]  /*4cd80*/  LDL.LU R23, [R1+0x1df0] ;  /* 0x001df00001177983 */ /* 0x000f220000300800 */
        /* <DEDUP_REMOVED lines=27> */
[----:B--2---:R2:W-:Y:S04]  /*4cf40*/  STSM.16.M88.4 [R2], R16 ;  /* 0x0000001002007844 */ /* 0x0045e80000000200 */
[----:B---3--:R-:W-:Y:S01]  /*4cf50*/  STSM.16.M88.4 [R2+0x200], R12 ;  /* 0x0002000c02007844 */ /* 0x008fe20000000200 */
[----:B------:R-:W-:Y:S06]  /*4cf60*/  BAR.SYNC.DEFER_BLOCKING 0x0 ;  /* 0x0000000000007b1d */ /* 0x000fec0000010000 */
[----:B--2---:R-:W2:Y:S04]  /*4cf70*/  LDL.LU.64 R18, [R1+0x1de8] ;  /* 0x001de80001127983 */ /* 0x004ea80000300a00 */
[----:B------:R-:W2:Y:S04]  /*4cf80*/  LDL.LU.64 R16, [R1+0x1de0] ;  /* 0x001de00001107983 */ /* 0x000ea80000300a00 */
[----:B------:R-:W3:Y:S04]  /*4cf90*/  LDS.128 R12, [R0] ;  /* 0x00000000000c7984 */ /* 0x000ee80000000c00 */
[----:B---3--:R-:W-:Y:S04]  /*4cfa0*/  STL.64 [R1+0x20], R12 ;  /* 0x0000200c01007387 */ /* 0x008fe80000100a00 */
[----:B------:R-:W-:Y:S04]  /*4cfb0*/  STL.64 [R1+0x28], R14 ;  /* 0x0000280e01007387 */ /* 0x000fe80000100a00 */
[----:B------:R-:W3:Y:S01]  /*4cfc0*/  LDS.128 R12, [R0+0x400] ;  /* 0x00040000000c7984 */ /* 0x000ee20000000c00 */
[----:B------:R-:W-:Y:S06]  /*4cfd0*/  BAR.SYNC.DEFER_BLOCKING 0x0 ;  /* 0x0000000000007b1d */ /* 0x000fec0000010000 */
[----:B---3--:R-:W-:Y:S04]  /*4cfe0*/  STL.64 [R1+0x30], R12 ;  /* 0x0000300c01007387 */ /* 0x008fe80000100a00 */
[----:B------:R3:W-:Y:S04]  /*4cff0*/  STL.64 [R1+0x38], R14 ;  /* 0x0000380e01007387 */ /* 0x0007e80000100a00 */
[----:B---3--:R-:W3:Y:S04]  /*4d000*/  LDL.LU.64 R14, [R1+0x1dd8] ;  /* 0x001dd800010e7983 */ /* 0x008ee80000300a00 */
[----:B------:R-:W3:Y:S04]  /*4d010*/  LDL.LU.64 R12, [R1+0x1dd0] ;  /* 0x001dd000010c7983 */ /* 0x000ee80000300a00 */
[----:B----4-:R4:W-:Y:S04]  /*4d020*/  STSM.16.M88.4 [R2], R8 ;  /* 0x0000000802007844 */ /* 0x0109e80000000200 */
[----:B------:R-:W-:Y:S01]  /*4d030*/  STSM.16.M88.4 [R2+0x200], R4 ;  /* 0x0002000402007844 */ /* 0x000fe20000000200 */
[----:B------:R-:W-:Y:S06]  /*4d040*/  BAR.SYNC.DEFER_BLOCKING 0x0 ;  /* 0x0000000000007b1d */ /* 0x000fec0000010000 */
[----:B----4-:R-:W4:Y:S04]  /*4d050*/  LDL.LU.64 R10, [R1+0x1dc8] ;  /* 0x001dc800010a7983 */ /* 0x010f280000300a00 */
[----:B------:R-:W4:Y:S04]  /*4d060*/  LDL.LU.64 R8, [R1+0x1dc0] ;  /* 0x001dc00001087983 */ /* 0x000f280000300a00 */
[----:B------:R-:W0:Y:S04]  /*4d070*/  LDS.128 R4, [R0] ;  /* 0x0000000000047984 */ /* 0x000e280000000c00 */
[----:B0-----:R-:W-:Y:S04]  /*4d080*/  STL.64 [R1], R4 ;  /* 0x0000000401007387 */ /* 0x001fe80000100a00 */
[----:B------:R-:W-:Y:S04]  /*4d090*/  STL.64 [R1+0x8], R6 ;  /* 0x0000080601007387 */ /* 0x000fe80000100a00 */
[----:B------:R-:W0:Y:S01]  /*4d0a0*/  LDS.128 R4, [R0+0x400] ;  /* 0x0004000000047984 */ /* 0x000e220000000c00 */
[----:B------:R-:W-:Y:S06]  /*4d0b0*/  BAR.SYNC.DEFER_BLOCKING 0x0 ;  /* 0x0000000000007b1d */ /* 0x000fec0000010000 */
[----:B------:R-:W-:Y:S04]  /*4d0c0*/  STSM.16.M88.4 [R2], R24 ;  /* 0x0000001802007844 */ /* 0x000fe80000000200 */
[----:B------:R-:W-:Y:S01]  /*4d0d0*/  STSM.16.M88.4 [R2+0x200], R20 ;  /* 0x0002001402007844 */ /* 0x000fe20000000200 */
[----:B------:R-:W-:Y:S06]  /*4d0e0*/  BAR.SYNC.DEFER_BLOCKING 0x0 ;  /* 0x0000000000007b1d */ /* 0x000fec0000010000 */
[----:B0-----:R-:W-:Y:S04]  /*4d0f0*/  STL.64 [R1+0x1f0], R4 ;  /* 0x0001f00401007387 */ /* 0x001fe80000100a00 */
[----:B------:R0:W-:Y:S04]  /*4d100*/  STL.64 [R1+0x1f8], R6 ;  /* 0x0001f80601007387 */ /* 0x0001e80000100a00 */
[----:B------:R-:W1:Y:S04]  /*4d110*/  LDS.128 R24, [R0] ;  /* 0x0000000000187984 */ /* 0x000e680000000c00 */
[----:B------:R-:W1:Y:S01]  /*4d120*/  LDS.128 R20, [R0+0x400] ;  /* 0x0004000000147984 */ /* 0x000e620000000c00 */
[----:B------:R-:W-:Y:S06]  /*4d130*/  BAR.SYNC.DEFER_BLOCKING 0x0 ;  /* 0x0000000000007b1d */ /* 0x000fec0000010000 */
[----:B0-----:R-:W4:Y:S04]  /*4d140*/  LDL.LU.64 R6, [R1+0x1db8] ;  /* 0x001db80001067983 */ /* 0x001f280000300a00 */
[----:B------:R-:W4:Y:S04]  /*4d150*/  LDL.LU.64 R4, [R1+0x1db0] ;  /* 0x001db00001047983 */ /* 0x000f280000300a00 */
[----:B--2---:R-:W-:Y:S04]  /*4d160*/  STSM.16.M88.4 [R2], R16 ;  /* 0x0000001002007844 */ /* 0x004fe80000000200 */
[----:B-1----:R-:W-:Y:S04]  /*4d170*/  STL [R1+0x1ae8], R26 ;  /* 0x001ae81a01007387 */ /* 0x002fe80000100800 */
[----:B------:R-:W-:Y:S04]  /*4d180*/  STL [R1+0x1ae4], R27 ;  /* 0x001ae41b01007387 */ /* 0x000fe80000100800 */
[----:B------:R-:W-:Y:S04]  /*4d190*/  STL.64 [R1+0x1b50], R24 ;  /* 0x001b501801007387 */ /* 0x000fe80000100a00 */
[----:B------:R-:W-:Y:S04]  /*4d1a0*/  STL.64 [R1+0x1e0], R20 ;  /* 0x0001e01401007387 */ /* 0x000fe80000100a00 */
[----:B------:R-:W-:Y:S04]  /*4d1b0*/  STL.64 [R1+0x1e8], R22 ;  /* 0x0001e81601007387 */ /* 0x000fe80000100a00 */
[----:B------:R-:W-:Y:S04]  /*4d1c0*/  STL [R1+0x1d78], R18 ;  /* 0x001d781201007387 */ /* 0x000fe80000100800 */
[----:B---3--:R-:W-:Y:S01]  /*4d1d0*/  STSM.16.M88.4 [R2+0x200], R12 ;  /* 0x0002000c02007844 */ /* 0x008fe20000000200 */
[----:B------:R-:W-:Y:S06]  /*4d1e0*/  BAR.SYNC.DEFER_BLOCKING 0x0 ;  /* 0x0000000000007b1d */ /* 0x000fec0000010000 */
[----:B------:R-:W0:Y:S04]  /*4d1f0*/  LDS.128 R20, [R0] ;  /* 0x0000000000147984 */ /* 0x000e280000000c00 */
[----:B------:R-:W1:Y:S01]  /*4d200*/  LDS.128 R12, [R0+0x400] ;  /* 0x00040000000c7984 */ /* 0x000e620000000c00 */
[----:B------:R-:W-:Y:S06]  /*4d210*/  BAR.SYNC.DEFER_BLOCKING 0x0 ;  /* 0x0000000000007b1d */ /* 0x000fec0000010000 */
[----:B0-----:R-:W-:Y:S04]  /*4d220*/  STL.64 [R1+0x1af8], R22 ;  /* 0x001af81601007387 */ /* 0x001fe80000100a00 */
[----:B------:R-:W-:Y:S04]  /*4d230*/  STL.64 [R1+0x1af0], R20 ;  /* 0x001af01401007387 */ /* 0x000fe80000100a00 */
[----:B------:R-:W2:Y:S04]  /*4d240*/  LDL.LU R24, [R1+0xb0] ;  /* 0x0000b00001187983 */ /* 0x000ea80000300800 */
[----:B-1----:R-:W-:Y:S04]  /*4d250*/  STL.64 [R1+0x10], R12 ;  /* 0x0000100c01007387 */ /* 0x002fe80000100a00 */
        /* <DEDUP_REMOVED lines=10> */
[----:B----4-:R-:W-:Y:S04]  /*4d300*/  STSM.16.M88.4 [R2], R8 ;  /* 0x0000000802007844 */ /* 0x010fe80000000200 */
[----:B------:R-:W-:Y:S01]  /*4d310*/  STSM.16.M88.4 [R2+0x200], R4 ;  /* 0x0002000402007844 */ /* 0x000fe20000000200 */
[----:B------:R-:W-:Y:S06]  /*4d320*/  BAR.SYNC.DEFER_BLOCKING 0x0 ;  /* 0x0000000000007b1d */ /* 0x000fec0000010000 */
[----:B---3--:R-:W-:Y:S04]  /*4d330*/  STL.64 [R1+0x1d98], R26 ;  /* 0x001d981a01007387 */ /* 0x008fe80000100a00 */
[----:B--2---:R0:W-:Y:S04]  /*4d340*/  STL.64 [R1+0x1d90], R24 ;  /* 0x001d901801007387 */ /* 0x0041e80000100a00 */
[----:B0-----:R-:W2:Y:S04]  /*4d350*/  LDL.LU R24, [R1+0x40] ;  /* 0x0000400001187983 */ /* 0x001ea80000300800 */
[----:B------:R-:W2:Y:S04]  /*4d360*/  LDL.LU R25, [R1+0x44] ;  /* 0x0000440001197983 */ /* 0x000ea80000300800 */
[----:B------:R-:W3:Y:S04]  /*4d370*/  LDL.LU R26, [R1+0x48] ;  /* 0x00004800011a7983 */ /* 0x000ee80000300800 */
[----:B------:R-:W3:Y:S04]  /*4d380*/  LDL.LU R27, [R1+0x4c] ;  /* 0x00004c00011b7983 */ /* 0x000ee80000300800 */
[----:B---3--:R-:W-:Y:S04]  /*4d390*/  STL.64 [R1+0x1da8], R26 ;  /* 0x001da81a01007387 */ /* 0x008fe80000100a00 */
[----:B--2---:R-:W-:Y:S04]  /*4d3a0*/  STL.64 [R1+0x1da0], R24 ;  /* 0x001da01801007387 */ /* 0x004fe80000100a00 */
[----:B------:R-:W0:Y:S04]  /*4d3b0*/  LDS.128 R24, [R0] ;  /* 0x0000000000187984 */ /* 0x000e280000000c00 */
        /* <DEDUP_REMOVED lines=20> */
[----:B------:R-:W2:Y:S04]  /*4d500*/  LDL.LU R7, [R1+0x8c] ;  /* 0x00008c0001077983 */ /* 0x000ea80000300800 */
[----:B0-----:R-:W-:Y:S04]  /*4d510*/  STL.64 [R1+0x200], R24 ;  /* 0x0002001801007387 */ /* 0x001fe80000100a00 */
[----:B------:R-:W-:Y:S04]  /*4d520*/  STL.64 [R1+0x208], R26 ;  /* 0x0002081a01007387 */ /* 0x000fe80000100a00 */
[----:B------:R-:W0:Y:S04]  /*4d530*/  LDS.128 R24, [R0+0x400] ;  /* 0x0004000000187984 */ /* 0x000e280000000c00 */
[----:B0-----:R-:W-:Y:S04]  /*4d540*/  STL.64 [R1+0x2b0], R24 ;  /* 0x0002b01801007387 */ /* 0x001fe80000100a00 */
[----:B------:R0:W-:Y:S04]  /*4d550*/  STL.64 [R1+0x2b8], R26 ;  /* 0x0002b81a01007387 */ /* 0x0001e80000100a00 */
[----:B0-----:R-:W2:Y:S04]  /*4d560*/  LDL.LU.64 R26, [R1+0x1da8] ;  /* 0x001da800011a7983 */ /* 0x001ea80000300a00 */
[----:B------:R-:W2:Y:S01]  /*4d570*/  LDL.LU.64 R24, [R1+0x1da0] ;  /* 0x001da00001187983 */ /* 0x000ea20000300a00 */
[----:B------:R-:W-:Y:S06]  /*4d580*/  BAR.SYNC.DEFER_BLOCKING 0x0 ;  /* 0x0000000000007b1d */ /* 0x000fec0000010000 */
[----:B--2---:R0:W-:Y:S04]  /*4d590*/  STSM.16.M88.4 [R2], R24 ;  /* 0x0000001802007844 */ /* 0x0041e80000000200 */
[----:B0-----:R-:W2:Y:S04]  /*4d5a0*/  LDL.LU.64 R26, [R1+0x1d98] ;  /* 0x001d9800011a7983 */ /* 0x001ea80000300a00 */
[----:B------:R-:W2:Y:S04]  /*4d5b0*/  LDL.LU.64 R24, [R1+0x1d90] ;  /* 0x001d900001187983 */ /* 0x000ea80000300a00 */
[----:B--2---:R-:W-:Y:S01]  /*4d5c0*/  STSM.16.M88.4 [R2+0x200], R24 ;  /* 0x0002001802007844 */ /* 0x004fe20000000200 */
[----:B------:R-:W-:Y:S06]  /*4d5d0*/  BAR.SYNC.DEFER_BLOCKING 0x0 ;  /* 0x0000000000007b1d */ /* 0x000fec0000010000 */
[----:B------:R-:W0:Y:S04]  /*4d5e0*/  LDS.128 R24, [R0] ;  /* 0x0000000000187984 */ /* 0x000e280000000c00 */
[----:B0-----:R-:W-:Y:S04]  /*4d5f0*/  STL.64 [R1+0x210], R24 ;  /* 0x0002101801007387 */ /* 0x001fe80000100a00 */
[----:B------:R-:W-:Y:S04]  /*4d600*/  STL.64 [R1+0x218], R26 ;  /* 0x0002181a01007387 */ /* 0x000fe80000100a00 */
[----:B------:R-:W0:Y:S01]  /*4d610*/  LDS.128 R24, [R0+0x400] ;  /* 0x0004000000187984 */ /* 0x000e220000000c00 */
[----:B------:R-:W-:Y:S06]  /*4d620*/  BAR.SYNC.DEFER_BLOCKING 0x0 ;  /* 0x0000000000007b1d */ /* 0x000fec0000010000 */
[----:B0-----:R-:W-:Y:S04]  /*4d630*/  STL.64 [R1+0x2c0], R24 ;  /* 0x0002c01801007387 */ /* 0x001fe80000100a00 */
[----:B------:R0:W-:Y:S04]  /*4d640*/  STL.64 [R1+0x2c8], R26 ;  /* 0x0002c81a01007387 */ /* 0x0001e80000100a00 */
[----:B0-----:R-:W2:Y:S04]  /*4d650*/  LDL.LU.64 R26, [R1+0x1d88] ;  /* 0x001d8800011a7983 */ /* 0x001ea80000300a00 */
[----:B------:R-:W2:Y:S04]  /*4d660*/  LDL.LU.64 R24, [R1+0x1d80] ;  /* 0x001d800001187983 */ /* 0x000ea80000300a00 */
[----:B------:R0:W-:Y:S04]  /*4d670*/  STSM.16.M88.4 [R2], R16 ;  /* 0x0000001002007844 */ /* 0x0001e80000000200 */
[----:B0-----:R-:W2:Y:S04]  /*4d680*/  LDL.LU R18, [R1+0x1d78] ;  /* 0x001d780001127983 */ /* 0x001ea80000300800 */
[----:B------:R-:W-:Y:S01]  /*4d690*/  STSM.16.M88.4 [R2+0x200], R4 ;  /* 0x0002000402007844 */ /* 0x000fe20000000200 */
[----:B------:R-:W-:Y:S06]  /*4d6a0*/  BAR.SYNC.DEFER_BLOCKING 0x0 ;  /* 0x0000000000007b1d */ /* 0x000fec0000010000 */
[----:B------:R-:W0:Y:S04]  /*4d6b0*/  LDS.128 R4, [R0] ;  /* 0x0000000000047984 */ /* 0x000e280000000c00 */
[----:B0-----:R-:W-:Y:S04]  /*4d6c0*/  STL.64 [R1+0x50], R4 ;  /* 0x0000500401007387 */ /* 0x001fe80000100a00 */
[----:B------:R-:W-:Y:S04]  /*4d6d0*/  STL.64 [R1+0x58], R6 ;  /* 0x0000580601007387 */ /* 0x000fe80000100a00 */
[----:B------:R-:W0:Y:S01]  /*4d6e0*/  LDS.128 R4, [R0+0x400] ;  /* 0x0004000000047984 */ /* 0x000e220000000c00 */
[----:B------:R-:W-:Y:S06]  /*4d6f0*/  BAR.SYNC.DEFER_BLOCKING 0x0 ;  /* 0x0000000000007b1d */ /* 0x000fec0000010000 */
[----:B------:R-:W-:Y:S04]  /*4d700*/  STSM.16.M88.4 [R2], R8 ;  /* 0x0000000802007844 */ /* 0x000fe80000000200 */
[----:B---3--:R-:W-:Y:S01]  /*4d710*/  STSM.16.M88.4 [R2+0x200], R20 ;  /* 0x0002001402007844 */ /* 0x008fe20000000200 */
[----:B------:R-:W-:Y:S01]  /*4d720*/  BAR.SYNC.DEFER_BLOCKING 0x0 ;  /* 0x0000000000007b1d */ /* 0x000fe20000010000 */
[----:B0-----:R-:W-:-:S05]  /*4d730*/  IMAD.MOV.U32 R19, RZ, RZ, R7 ;  /* 0x000000ffff137224 */ /* 0x001fca00078e0007 */
[----:B------:R-:W-:Y:S04]  /*4d740*/  STL.64 [R1+0x80], R4 ;  /* 0x0000800401007387 */ /* 0x000fe80000100a00 */
[----:B------:R-:W-:Y:S04]  /*4d750*/  STL [R1+0x88], R6 ;  /* 0x0000880601007387 */ /* 0x000fe80000100800 */
[----:B------:R-:W-:Y:S04]  /*4d760*/  STL [R1+0x1ae0], R19 ;  /* 0x001ae01301007387 */ /* 0x000fe80000100800 */
[----:B------:R-:W-:Y:S04]  /*4d770*/  LDS.128 R8, [R0] ;  /* 0x0000000000087984 */ /* 0x000fe80000000c00 */
[----:B------:R-:W0:Y:S01]  /*4d780*/  LDS.128 R4, [R0+0x400] ;  /* 0x0004000000047984 */ /* 0x000e220000000c00 */
[----:B------:R-:W-:Y:S06]  /*4d790*/  BAR.SYNC.DEFER_BLOCKING 0x0 ;  /* 0x0000000000007b1d */ /* 0x000fec0000010000 */
[----:B----4-:R-:W-:Y:S04]  /*4d7a0*/  STSM.16.M88.4 [R2], R12 ;  /* 0x0000000c02007844 */ /* 0x010fe80000000200 */
[----:B0-----:R0:W-:Y:S01]  /*4d7b0*/  STL.64 [R1+0x60], R4 ;  /* 0x0000600401007387 */ /* 0x0011e20000100a00 */
[----:B------:R-:W-:-:S03]  /*4d7c0*/  IMAD.MOV.U32 R19, RZ, RZ, R6 ;  /* 0x000000ffff137224 */ /* 0x000fc600078e0006 */
[----:B------:R-:W-:Y:S04]  /*4d7d0*/  STL.64 [R1+0x40], R8 ;  /* 0x0000400801007387 */ /* 0x000fe80000100a00 */
[----:B------:R-:W-:Y:S04]  /*4d7e0*/  STL.64 [R1+0x48], R10 ;  /* 0x0000480a01007387 */ /* 0x000fe80000100a00 */
[----:B------:R-:W-:Y:S04]  /*4d7f0*/  STL [R1+0x6c], R7 ;  /* 0x00006c0701007387 */ /* 0x000fe80000100800 */
[----:B--2---:R-:W-:Y:S01]  /*4d800*/  STSM.16.M88.4 [R2+0x200], R24 ;  /* 0x0002001802007844 */ /* 0x004fe20000000200 */
[----:B------:R-:W-:Y:S06]  /*4d810*/  BAR.SYNC.DEFER_BLOCKING 0x0 ;  /* 0x0000000000007b1d */ /* 0x000fec0000010000 */
[----:B------:R-:W-:Y:S04]  /*4d820*/  STL.64 [R1+0x1b78], R18 ;  /* 0x001b781201007387 */ /* 0x000fe80000100a00 */
[----:B0-----:R-:W2:Y:S04]  /*4d830*/  LDL.LU R4, [R1+0xe0] ;  /* 0x0000e00001047983 */ /* 0x001ea80000300800 */
[----:B------:R-:W0:Y:S04]  /*4d840*/  LDS.128 R12, [R0] ;  /* 0x00000000000c7984 */ /* 0x000e280000000c00 */
[----:B------:R-:W1:Y:S04]  /*4d850*/  LDS.128 R8, [R0+0x400] ;  /* 0x0004000000087984 */ /* 0x000e680000000c00 */
[----:B0-----:R-:W-:Y:S04]  /*4d860*/  STL.64 [R1+0x70], R12 ;  /* 0x0000700c01007387 */ /* 0x001fe80000100a00 */
[----:B------:R-:W-:Y:S04]  /*4d870*/  STL.64 [R1+0x78], R14 ;  /* 0x0000780e01007387 */ /* 0x000fe80000100a00 */
[----:B-1----:R-:W-:Y:S04]  /*4d880*/  STL.64 [R1+0x2e0], R8 ;  /* 0x0002e00801007387 */ /* 0x002fe80000100a00 */
[----:B------:R-:W-:Y:S04]  /*4d890*/  STL.64 [R1+0x2e8], R10 ;  /* 0x0002e80a01007387 */ /* 0x000fe80000100a00 */
[----:B------:R-:W2:Y:S04]  /*4d8a0*/  LDL.LU R5, [R1+0xe4] ;  /* 0x0000e40001057983 */ /* 0x000ea80000300800 */
[----:B------:R-:W3:Y:S04]  /*4d8b0*/  LDL.LU R6, [R1+0xe8] ;  /* 0x0000e80001067983 */ /* 0x000ee80000300800 */
[----:B------:R-:W3:Y:S01]  /*4d8c0*/  LDL.LU R7, [R1+0xec] ;  /* 0x0000ec0001077983 */ /* 0x000ee20000300800 */
        /* <DEDUP_REMOVED lines=73> */
[----:B---3--:R-:W-:Y:S04]  /*4dd60*/  STSM.16.M88.4 [R2], R16 ;  /* 0x0000001002007844 */ /* 0x008fe80000000200 */
[----:B--2---:R-:W-:Y:S01]  /*4dd70*/  STSM.16.M88.4 [R2+0x200], R4 ;  /* 0x0002000402007844 */ /* 0x004fe20000000200 */
[----:B------:R-:W-:Y:S06]  /*4dd80*/  BAR.SYNC.DEFER_BLOCKING 0x0 ;  /* 0x0000000000007b1d */ /* 0x000fec0000010000 */
[----:B------:R-:W0:Y:S04]  /*4dd90*/  LDS.128 R16, [R0] ;  /* 0x0000000000107984 */ /* 0x000e280000000c00 */
[----:B------:R-:W1:Y:S01]  /*4dda0*/  LDS.128 R4, [R0+0x400] ;  /* 0x0004000000047984 */ /* 0x000e620000000c00 */
[----:B------:R-:W-:Y:S06]  /*4ddb0*/  BAR.SYNC.DEFER_BLOCKING 0x0 ;  /* 0x0000000000007b1d */ /* 0x000fec0000010000 */
[----:B------:R-:W-:Y:S04]  /*4ddc0*/  STSM.16.M88.4 [R2], R8 ;  /* 0x0000000802007844 */ /* 0x000fe80000000200 */
[----:B----4-:R-:W-:Y:S01]  /*4ddd0*/  STSM.16.M88.4 [R2+0x200], R20 ;  /* 0x0002001402007844 */ /* 0x010fe20000000200 */
[----:B------:R-:W-:Y:S06]  /*4dde0*/  BAR.SYNC.DEFER_BLOCKING 0x0 ;  /* 0x0000000000007b1d */ /* 0x000fec0000010000 */
[----:B0-----:R-:W-:Y:S04]  /*4ddf0*/  STL.64 [R1+0xb0], R16 ;  /* 0x0000b01001007387 */ /* 0x001fe80000100a00 */
[----:B------:R-:W-:Y:S04]  /*4de00*/  STL.64 [R1+0xb8], R18 ;  /* 0x0000b81201007387 */ /* 0x000fe80000100a00 */
[----:B-1----:R-:W-:Y:S04]  /*4de10*/  STL.64 [R1+0xc0], R4 ;  /* 0x0000c00401007387 */ /* 0x002fe80000100a00 */
[----:B------:R-:W-:Y:S04]  /*4de20*/  STL.64 [R1+0xc8], R6 ;  /* 0x0000c80601007387 */ /* 0x000fe80000100a00 */
[----:B------:R-:W0:Y:S04]  /*4de30*/  LDS.128 R8, [R0] ;  /* 0x0000000000087984 */ /* 0x000e280000000c00 */
[----:B------:R-:W1:Y:S01]  /*4de40*/  LDS.128 R4, [R0+0x400] ;  /* 0x0004000000047984 */ /* 0x000e620000000c00 */
[----:B------:R-:W-:Y:S06]  /*4de50*/  BAR.SYNC.DEFER_BLOCKING 0x0 ;  /* 0x0000000000007b1d */ /* 0x000fec0000010000 */
[----:B------:R-:W-:Y:S04]  /*4de60*/  STSM.16.M88.4 [R2], R12 ;  /* 0x0000000c02007844 */ /* 0x000fe80000000200 */
[----:B------:R-:W-:Y:S01]  /*4de70*/  STSM.16.M88.4 [R2+0x200], R24 ;  /* 0x0002001802007844 */ /* 0x000fe20000000200 */
[----:B------:R-:W-:Y:S06]  /*4de80*/  BAR.SYNC.DEFER_BLOCKING 0x0 ;  /* 0x0000000000007b1d */ /* 0x000fec0000010000 */
[----:B0-----:R-:W-:Y:S04]  /*4de90*/  STL.64 [R1+0xe0], R8 ;  /* 0x0000e00801007387 */ /* 0x001fe80000100a00 */
[----:B------:R-:W-:Y:S04]  /*4dea0*/  STL.64 [R1+0xe8], R10 ;  /* 0x0000e80a01007387 */ /* 0x000fe80000100a00 */
[----:B------:R-:W0:Y:S04]  /*4deb0*/  LDS.128 R12, [R0] ;  /* 0x00000000000c7984 */ /* 0x000e280000000c00 */
[----:B------:R-:W2:Y:S04]  /*4dec0*/  LDS.128 R8, [R0+0x400] ;  /* 0x0004000000087984 */ /* 0x000ea80000000c00 */
[----:B-1----:R1:W-:Y:S04]  /*4ded0*/  STL.64 [R1+0x130], R4 ;  /* 0x0001300401007387 */ /* 0x0023e80000100a00 */
[----:B------:R3:W-:Y:S04]  /*4dee0*/  STL.64 [R1+0x138], R6 ;  /* 0x0001380601007387 */ /* 0x0007e80000100a00 */
[----:B-1----:R-:W4:Y:S04]  /*4def0*/  LDL.LU R4, [R1+0x1b0] ;  /* 0x0001b00001047983 */ /* 0x002f280000300800 */
[----:B0-----:R-:W-:Y:S04]  /*4df00*/  STL.64 [R1+0x110], R12 ;  /* 0x0001100c01007387 */ /* 0x001fe80000100a00 */
[----:B------:R-:W-:Y:S04]  /*4df10*/  STL.64 [R1+0x118], R14 ;  /* 0x0001180e01007387 */ /* 0x000fe80000100a00 */
[----:B--2---:R-:W-:Y:S04]  /*4df20*/  STL.64 [R1+0x150], R8 ;  /* 0x0001500801007387 */ /* 0x004fe80000100a00 */
[----:B------:R-:W-:Y:S04]  /*4df30*/  STL.64 [R1+0x158], R10 ;  /* 0x0001580a01007387 */ /* 0x000fe80000100a00 */
[----:B------:R-:W4:Y:S04]  /*4df40*/  LDL.LU R5, [R1+0x1b4] ;  /* 0x0001b40001057983 */ /* 0x000f280000300800 */
[----:B---3--:R-:W2:Y:S04]  /*4df50*/  LDL.LU R6, [R1+0x1b8] ;  /* 0x0001b80001067983 */ /* 0x008ea80000300800 */
[----:B------:R-:W2:Y:S01]  /*4df60*/  LDL.LU R7, [R1+0x1bc] ;  /* 0x0001bc0001077983 */ /* 0x000ea20000300800 */
[----:B------:R-:W-:Y:S06]  /*4df70*/  BAR.SYNC.DEFER_BLOCKING 0x0 ;  /* 0x0000000000007b1d */ /* 0x000fec0000010000 */
[----:B--2---:R-:W-:Y:S04]  /*4df80*/  STL.64 [R1+0x1d00], R6 ;  /* 0x001d000601007387 */ /* 0x004fe80000100a00 */
[----:B----4-:R0:W-:Y:S04]  /*4df90*/  STL.64 [R1+0x1cf8], R4 ;  /* 0x001cf80401007387 */ /* 0x0101e80000100a00 */
        /* <DEDUP_REMOVED lines=510> */
[----:B------:R2:W-:Y:S04]  /*4ff80*/  STSM.16.M88.4 [R2], R12 ;  /* 0x0000000c02007844 */ /* 0x0005e80000000200 */
[----:B------:R-:W-:Y:S04]  /*4ff90*/  STSM.16.M88.4 [R2+0x200], R24 ;  /* 0x0002001802007844 */ /* 0x000fe80000000200 */
[----:B0-----:R-:W-:Y:S04]  /*4ffa0*/  STL.64 [R1+0x470], R8 ;  /* 0x0004700801007387 */ /* 0x001fe80000100a00 */
[----:B------:R-:W-:Y:S01]  /*4ffb0*/  STL.64 [R1+0x478], R10 ;  /* 0x0004780a01007387 */ /* 0x000fe20000100a00 */
[----:B------:R-:W-:Y:S06]  /*4ffc0*/  BAR.SYNC.DEFER_BLOCKING 0x0 ;  /* 0x0000000000007b1d */ /* 0x000fec0000010000 */
[----:B-1----:R-:W-:Y:S04]  /*4ffd0*/  STL.64 [R1+0x4b0], R4 ;  /* 0x0004b00401007387 */ /* 0x002fe80000100a00 */
[----:B------:R-:W-:Y:S04]  /*4ffe0*/  STL.64 [R1+0x4b8], R6 ;  /* 0x0004b80601007387 */ /* 0x000fe80000100a00 */
[----:B--2---:R-:W2:Y:S04]  /*4fff0*/  LDL.LU R12, [R1+0x6d0] ;  /* 0x0006d000010c7983 */ /* 0x004ea80000300800 */
[----:B------:R-:W0:Y:S04]  /*50000*/  LDS.128 R8, [R0] ;  /* 0x0000000000087984 */ /* 0x000e280000000c00 */
[----:B------:R-:W1:Y:S04]  /*50010*/  LDS.128 R4, [R0+0x400] ;  /* 0x0004000000047984 */ /* 0x000e680000000c00 */
[----:B0-----:R-:W-:Y:S04]  /*50020*/  STL.64 [R1+0x480], R8 ;  /* 0x0004800801007387 */ /* 0x001fe80000100a00 */
[----:B------:R-:W-:Y:S04]  /*50030*/  STL.64 [R1+0x488], R10 ;  /* 0x0004880a01007387 */ /* 0x000fe80000100a00 */
[----:B-1----:R0:W-:Y:S04]  /*50040*/  STL.64 [R1+0x4c0], R4 ;  /* 0x0004c00401007387 */ /* 0x0021e80000100a00 */
[----:B------:R1:W-:Y:S04]  /*50050*/  STL.64 [R1+0x4c8], R6 ;  /* 0x0004c80601007387 */ /* 0x0003e80000100a00 */
[----:B------:R-:W2:Y:S04]  /*50060*/  LDL.LU R13, [R1+0x6d4] ;  /* 0x0006d400010d7983 */ /* 0x000ea80000300800 */
[----:B------:R-:W2:Y:S04]  /*50070*/  LDL.LU R14, [R1+0x6d8] ;  /* 0x0006d800010e7983 */ /* 0x000ea80000300800 */
[----:B------:R-:W2:Y:S04]  /*50080*/  LDL.LU R15, [R1+0x6dc] ;  /* 0x0006dc00010f7983 */ /* 0x000ea80000300800 */
[----:B------:R-:W3:Y:S04]  /*50090*/  LDL.LU R24, [R1+0x6c0] ;  /* 0x0006c00001187983 */ /* 0x000ee80000300800 */
[----:B------:R-:W3:Y:S04]  /*500a0*/  LDL.LU R25, [R1+0x6c4] ;  /* 0x0006c40001197983 */ /* 0x000ee80000300800 */
[----:B------:R-:W3:Y:S04]  /*500b0*/  LDL.LU R26, [R1+0x6c8] ;  /* 0x0006c800011a7983 */ /* 0x000ee80000300800 */
[----:B------:R-:W3:Y:S04]  /*500c0*/  LDL.LU R27, [R1+0x6cc] ;  /* 0x0006cc00011b7983 */ /* 0x000ee80000300800 */
[----:B0-----:R-:W4:Y:S04]  /*500d0*/  LDL.LU R4, [R1+0x7b0] ;  /* 0x0007b00001047983 */ /* 0x001f280000300800 */
[----:B------:R-:W4:Y:S04]  /*500e0*/  LDL.LU R5, [R1+0x7b4] ;  /* 0x0007b40001057983 */ /* 0x000f280000300800 */
[----:B-1----:R-:W2:Y:S04]  /*500f0*/  LDL.LU R6, [R1+0x7b8] ;  /* 0x0007b80001067983 */ /* 0x002ea80000300800 */
[----:B------:R-:W2:Y:S01]  /*50100*/  LDL.LU R7, [R1+0x7bc] ;  /* 0x0007bc0001077983 */ /* 0x000ea20000300800 */
[----:B------:R-:W-:Y:S06]  /*50110*/  BAR.SYNC.DEFER_BLOCKING 0x0 ;  /* 0x0000000000007b1d */ /* 0x000fec0000010000 */
[----:B--2---:R-:W-:Y:S04]  /*50120*/  STL.64 [R1+0x1be0], R6 ;  /* 0x001be00601007387 */ /* 0x004fe80000100a00 */
[----:B----4-:R0:W-:Y:S04]  /*50130*/  STL.64 [R1+0x1bd8], R4 ;  /* 0x001bd80401007387 */ /* 0x0101e80000100a00 */
[----:B0-----:R-:W2:Y:S04]  /*50140*/  LDL.LU R4, [R1+0x790] ;  /* 0x0007900001047983 */ /* 0x001ea80000300800 */
[----:B------:R-:W2:Y:S04]  /*50150*/  LDL.LU R5, [R1+0x794] ;  /* 0x0007940001057983 */ /* 0x000ea80000300800 */
[----:B------:R-:W4:Y:S04]  /*50160*/  LDL.LU R6, [R1+0x798] ;  /* 0x0007980001067983 */ /* 0x000f280000300800 */
[----:B------:R-:W4:Y:S04]  /*50170*/  LDL.LU R7, [R1+0x79c] ;  /* 0x00079c0001077983 */ /* 0x000f280000300800 */
[----:B------:R-:W-:Y:S04]  /*50180*/  STSM.16.M88.4 [R2], R12 ;  /* 0x0000000c02007844 */ /* 0x000fe80000000200 */
[----:B---3--:R-:W-:Y:S01]  /*50190*/  STSM.16.M88.4 [R2+0x200], R24 ;  /* 0x0002001802007844 */ /* 0x008fe20000000200 */
[----:B------:R-:W-:Y:S06]  /*501a0*/  BAR.SYNC.DEFER_BLOCKING 0x0 ;  /* 0x0000000000007b1d */ /* 0x000fec0000010000 */
[----:B------:R-:W0:Y:S04]  /*501b0*/  LDS.128 R24, [R0] ;  /* 0x0000000000187984 */ /* 0x000e280000000c00 */
[----:B------:R-:W1:Y:S01]  /*501c0*/  LDS.128 R12, [R0+0x400] ;  /* 0x00040000000c7984 */ /* 0x000e620000000c00 */
[----:B------:R-:W-:Y:S06]  /*501d0*/  BAR.SYNC.DEFER_BLOCKING 0x0 ;  /* 0x0000000000007b1d */ /* 0x000fec0000010000 */
[----:B----4-:R-:W-:Y:S04]  /*501e0*/  STL.64 [R1+0x1bf0], R6 ;  /* 0x001bf00601007387 */ /* 0x010fe80000100a00 */
[----:B--2---:R2:W-:Y:S04]  /*501f0*/  STL.64 [R1+0x1be8], R4 ;  /* 0x001be80401007387 */ /* 0x0045e80000100a00 */
[----:B--2---:R-:W2:Y:S04]  /*50200*/  LDL.LU R4, [R1+0x780] ;  /* 0x0007800001047983 */ /* 0x004ea80000300800 */
        /* <DEDUP_REMOVED lines=15> */
[----:B0-----:R0:W-:Y:S04]  /*50300*/  STL.64 [R1+0x460], R24 ;  /* 0x0004601801007387 */ /* 0x0011e80000100a00 */
[----:B------:R1:W-:Y:S04]  /*50310*/  STL.64 [R1+0x468], R26 ;  /* 0x0004681a01007387 */ /* 0x0003e80000100a00 */
[----:B0-----:R-:W3:Y:S04]  /*50320*/  LDL.LU R24, [R1+0x850] ;  /* 0x0008500001187983 */ /* 0x001ee80000300800 */
[----:B-1----:R0:W-:Y:S04]  /*50330*/  STL.64 [R1+0x4a0], R12 ;  /* 0x0004a00c01007387 */ /* 0x0021e80000100a00 */
[----:B------:R1:W-:Y:S04]  /*50340*/  STL.64 [R1+0x4a8], R14 ;  /* 0x0004a80e01007387 */ /* 0x0003e80000100a00 */
[----:B------:R-:W3:Y:S04]  /*50350*/  LDL.LU R25, [R1+0x854] ;  /* 0x0008540001197983 */ /* 0x000ee80000300800 */
[----:B------:R-:W3:Y:S04]  /*50360*/  LDL.LU R26, [R1+0x858] ;  /* 0x00085800011a7983 */ /* 0x000ee80000300800 */
[----:B------:R-:W3:Y:S04]  /*50370*/  LDL.LU R27, [R1+0x85c] ;  /* 0x00085c00011b7983 */ /* 0x000ee80000300800 */
[----:B0-----:R-:W3:Y:S04]  /*50380*/  LDL.LU R12, [R1+0x860] ;  /* 0x00086000010c7983 */ /* 0x001ee80000300800 */
[----:B------:R-:W3:Y:S04]  /*50390*/  LDL.LU R13, [R1+0x864] ;  /* 0x00086400010d7983 */ /* 0x000ee80000300800 */
[----:B-1----:R-:W3:Y:S04]  /*503a0*/  LDL.LU R14, [R1+0x868] ;  /* 0x00086800010e7983 */ /* 0x002ee80000300800 */
        /* <DEDUP_REMOVED lines=22> */
[----:B----4-:R2:W-:Y:S04]  /*50510*/  STSM.16.M88.4 [R2+0x200], R20 ;  /* 0x0002001402007844 */ /* 0x0105e80000000200 */
[----:B0-----:R-:W-:Y:S04]  /*50520*/  STL.64 [R1+0x4f0], R16 ;  /* 0x0004f01001007387 */ /* 0x001fe80000100a00 */
[----:B------:R-:W-:Y:S01]  /*50530*/  STL.64 [R1+0x4f8], R18 ;  /* 0x0004f81201007387 */ /* 0x000fe20000100a00 */
[----:B------:R-:W-:Y:S06]  /*50540*/  BAR.SYNC.DEFER_BLOCKING 0x0 ;  /* 0x0000000000007b1d */ /* 0x000fec0000010000 */
[----:B-1----:R-:W-:Y:S04]  /*50550*/  STL.64 [R1+0x550], R4 ;  /* 0x0005500401007387 */ /* 0x002fe80000100a00 */
[----:B------:R-:W-:Y:S04]  /*50560*/  STL.64 [R1+0x558], R6 ;  /* 0x0005580601007387 */ /* 0x000fe80000100a00 */
[----:B--2---:R-:W2:Y:S04]  /*50570*/  LDL.LU R20, [R1+0x8a0] ;  /* 0x0008a00001147983 */ /* 0x004ea80000300800 */
[----:B------:R-:W2:Y:S04]  /*50580*/  LDL.LU R21, [R1+0x8a4] ;  /* 0x0008a40001157983 */ /* 0x000ea80000300800 */
[----:B------:R-:W0:Y:S04]  /*50590*/  LDS.128 R16, [R0] ;  /* 0x0000000000107984 */ /* 0x000e280000000c00 */
[----:B------:R-:W1:Y:S01]  /*505a0*/  LDS.128 R4, [R0+0x400] ;  /* 0x0004000000047984 */ /* 0x000e620000000c00 */
[----:B------:R-:W-:Y:S06]  /*505b0*/  BAR.SYNC.DEFER_BLOCKING 0x0 ;  /* 0x0000000000007b1d */ /* 0x000fec0000010000 */
[----:B------:R-:W2:Y:S04]  /*505c0*/  LDL.LU R22, [R1+0x8a8] ;  /* 0x0008a80001167983 */ /* 0x000ea80000300800 */
[----:B------:R-:W2:Y:S04]  /*505d0*/  LDL.LU R23, [R1+0x8ac] ;  /* 0x0008ac0001177983 */ /* 0x000ea80000300800 */
[----:B------:R-:W3:Y:S04]  /*505e0*/  LDL.LU R8, [R1+0x890] ;  /* 0x0008900001087983 */ /* 0x000ee80000300800 */
[----:B------:R-:W3:Y:S04]  /*505f0*/  LDL.LU R9, [R1+0x894] ;  /* 0x0008940001097983 */ /* 0x000ee80000300800 */
[----:B------:R-:W-:Y:S04]  /*50600*/  STSM.16.M88.4 [R2], R12 ;  /* 0x0000000c02007844 */ /* 0x000fe80000000200 */
[----:B------:R4:W-:Y:S01]  /*50610*/  STSM.16.M88.4 [R2+0x200], R24 ;  /* 0x0002001802007844 */ /* 0x0009e20000000200 */
[----:B------:R-:W-:Y:S06]  /*50620*/  BAR.SYNC.DEFER_BLOCKING 0x0 ;  /* 0x0000000000007b1d */ /* 0x000fec0000010000 */
[----:B------:R-:W3:Y:S04]  /*50630*/  LDL.LU R10, [R1+0x898] ;  /* 0x00089800010a7983 */ /* 0x000ee80000300800 */
[----:B------:R-:W3:Y:S04]  /*50640*/  LDL.LU R11, [R1+0x89c] ;  /* 0x00089c00010b7983 */ /* 0x000ee80000300800 */
[----:B0-----:R-:W-:Y:S04]  /*50650*/  STL.64 [R1+0x500], R16 ;  /* 0x0005001001007387 */ /* 0x001fe80000100a00 */
[----:B------:R-:W-:Y:S04]  /*50660*/  STL.64 [R1+0x508], R18 ;  /* 0x0005081201007387 */ /* 0x000fe80000100a00 */
[----:B-1----:R-:W-:Y:S04]  /*50670*/  STL.64 [R1+0x530], R4 ;  /* 0x0005300401007387 */ /* 0x002fe80000100a00 */
[----:B------:R-:W0:Y:S04]  /*50680*/  LDS.128 R12, [R0] ;  /* 0x00000000000c7984 */ /* 0x000e280000000c00 */
[----:B------:R-:W-:Y:S04]  /*50690*/  STL.64 [R1+0x538], R6 ;  /* 0x0005380601007387 */ /* 0x000fe80000100a00 */
[----:B------:R-:W1:Y:S04]  /*506a0*/  LDS.128 R4, [R0+0x400] ;  /* 0x0004000000047984 */ /* 0x000e680000000c00 */
[----:B----4-:R-:W4:Y:S01]  /*506b0*/  LDL.LU R24, [R1+0x8b0] ;  /* 0x0008b00001187983 */ /* 0x010f220000300800 */
[----:B------:R-:W-:Y:S06]  /*506c0*/  BAR.SYNC.DEFER_BLOCKING 0x0 ;  /* 0x0000000000007b1d */ /* 0x000fec0000010000 */
[----:B0-----:R-:W-:Y:S04]  /*506d0*/  STL.64 [R1+0x4e0], R12 ;  /* 0x0004e00c01007387 */ /* 0x001fe80000100a00 */
[----:B------:R-:W-:Y:S04]  /*506e0*/  STL.64 [R1+0x4e8], R14 ;  /* 0x0004e80e01007387 */ /* 0x000fe80000100a00 */
[----:B-1----:R0:W-:Y:S04]  /*506f0*/  STL.64 [R1+0x520], R4 ;  /* 0x0005200401007387 */ /* 0x0021e80000100a00 */
[----:B------:R1:W-:Y:S04]  /*50700*/  STL.64 [R1+0x528], R6 ;  /* 0x0005280601007387 */ /* 0x0003e80000100a00 */
[----:B------:R-:W4:Y:S04]  /*50710*/  LDL.LU R25, [R1+0x8b4] ;  /* 0x0008b40001197983 */ /* 0x000f280000300800 */
[----:B------:R-:W4:Y:S04]  /*50720*/  LDL.LU R26, [R1+0x8b8] ;  /* 0x0008b800011a7983 */ /* 0x000f280000300800 */
[----:B------:R-:W4:Y:S04]  /*50730*/  LDL.LU R27, [R1+0x8bc] ;  /* 0x0008bc00011b7983 */ /* 0x000f280000300800 */
[----:B---3--:R-:W-:Y:S04]  /*50740*/  STSM.16.M88.4 [R2], R8 ;  /* 0x0000000802007844 */ /* 0x008fe80000000200 */
[----:B--2---:R2:W-:Y:S04]  /*50750*/  STSM.16.M88.4 [R2+0x200], R20 ;  /* 0x0002001402007844 */ /* 0x0045e80000000200 */
[----:B----4-:R-:W-:Y:S04]  /*50760*/  STL.64 [R1+0x1bd0], R26 ;  /* 0x001bd01a01007387 */ /* 0x010fe80000100a00 */
[----:B------:R-:W-:Y:S01]  /*50770*/  STL.64 [R1+0x1bc8], R24 ;  /* 0x001bc81801007387 */ /* 0x000fe20000100a00 */
[----:B------:R-:W-:Y:S06]  /*50780*/  BAR.SYNC.DEFER_BLOCKING 0x0 ;  /* 0x0000000000007b1d */ /* 0x000fec0000010000 */
[----:B------:R-:W3:Y:S04]  /*50790*/  LDL.LU R16, [R1+0x8c0] ;  /* 0x0008c00001107983 */ /* 0x000ee80000300800 */
[----:B------:R-:W3:Y:S04]  /*507a0*/  LDL.LU R17, [R1+0x8c4] ;  /* 0x0008c40001117983 */ /* 0x000ee80000300800 */
[----:B------:R-:W3:Y:S04]  /*507b0*/  LDL.LU R18, [R1+0x8c8] ;  /* 0x0008c80001127983 */ /* 0x000ee80000300800 */
[----:B------:R-:W3:Y:S04]  /*507c0*/  LDL.LU R19, [R1+0x8cc] ;  /* 0x0008cc0001137983 */ /* 0x000ee80000300800 */
[----:B------:R-:W4:Y:S04]  /*507d0*/  LDS.128 R24, [R0] ;  /* 0x0000000000187984 */ /* 0x000f280000000c00 */
[----:B0-----:R-:W3:Y:S04]  /*507e0*/  LDL.LU R4, [R1+0xa50] ;  /* 0x000a500001047983 */ /* 0x001ee80000300800 */
[----:B------:R-:W3:Y:S04]  /*507f0*/  LDL.LU R5, [R1+0xa54] ;  /* 0x000a540001057983 */ /* 0x000ee80000300800 */
[----:B-1----:R-:W3:Y:S04]  /*50800*/  LDL.LU R6, [R1+0xa58] ;  /* 0x000a580001067983 */ /* 0x002ee80000300800 */
[----:B------:R-:W3:Y:S04]  /*50810*/  LDL.LU R7, [R1+0xa5c] ;  /* 0x000a5c0001077983 */ /* 0x000ee80000300800 */
[----:B------:R-:W3:Y:S04]  /*50820*/  LDL.LU R12, [R1+0x990] ;  /* 0x00099000010c7983 */ /* 0x000ee80000300800 */
[----:B------:R-:W3:Y:S04]  /*50830*/  LDL.LU R13, [R1+0x994] ;  /* 0x00099400010d7983 */ /* 0x000ee80000300800 */
[----:B------:R-:W3:Y:S04]  /*50840*/  LDL.LU R14, [R1+0x998] ;  /* 0x00099800010e7983 */ /* 0x000ee80000300800 */
[----:B------:R-:W3:Y:S04]  /*50850*/  LDL.LU R15, [R1+0x99c] ;  /* 0x00099c00010f7983 */ /* 0x000ee80000300800 */
[----:B--2---:R-:W2:Y:S04]  /*50860*/  LDL.LU R20, [R1+0x970] ;  /* 0x0009700001147983 */ /* 0x004ea80000300800 */
[----:B------:R-:W2:Y:S04]  /*50870*/  LDL.LU R21, [R1+0x974] ;  /* 0x0009740001157983 */ /* 0x000ea80000300800 */
[----:B------:R-:W2:Y:S04]  /*50880*/  LDL.LU R22, [R1+0x978] ;  /* 0x0009780001167983 */ /* 0x000ea80000300800 */
[----:B------:R-:W2:Y:S04]  /*50890*/  LDL.LU R23, [R1+0x97c] ;  /* 0x00097c0001177983 */ /* 0x000ea80000300800 */
[----:B------:R-:W2:Y:S04]  /*508a0*/  LDL.LU R8, [R1+0x980] ;  /* 0x0009800001087983 */ /* 0x000ea80000300800 */
[----:B------:R-:W2:Y:S01]  /*508b0*/  LDL.LU R9, [R1+0x984] ;  /* 0x0009840001097983 */ /* 0x000ea20000300800 */
[----:B----4-:R-:W-:-:S03]  /*508c0*/  IMAD.MOV.U32 R3, RZ, RZ, R26 ;  /* 0x000000ffff037224 */ /* 0x010fc600078e001a */
[----:B------:R-:W2:Y:S04]  /*508d0*/  LDL.LU R10, [R1+0x988] ;  /* 0x00098800010a7983 */ /* 0x000ea80000300800 */
[----:B------:R-:W2:Y:S04]  /*508e0*/  LDL.LU R11, [R1+0x98c] ;  /* 0x00098c00010b7983 */ /* 0x000ea80000300800 */
[----:B------:R-:W-:Y:S04]  /*508f0*/  STL.64 [R1+0x560], R24 ;  /* 0x0005601801007387 */ /* 0x000fe80000100a00 */
[----:B------:R-:W-:Y:S04]  /*50900*/  STL [R1+0x56c], R27 ;  /* 0x00056c1b01007387 */ /* 0x000fe80000100800 */
[----:B------:R-:W0:Y:S04]  /*50910*/  LDS.128 R24, [R0+0x400] ;  /* 0x0004000000187984 */ /* 0x000e280000000c00 */
[----:B------:R-:W-:Y:S04]  /*50920*/  STL [R1+0x1ad4], R3 ;  /* 0x001ad40301007387 */ /* 0x000fe80000100800 */
[----:B0-----:R-:W-:Y:S04]  /*50930*/  STL.64 [R1+0x5b0], R24 ;  /* 0x0005b01801007387 */ /* 0x001fe80000100a00 */
[----:B------:R0:W-:Y:S04]  /*50940*/  STL.64 [R1+0x5b8], R26 ;  /* 0x0005b81a01007387 */ /* 0x0001e80000100a00 */
[----:B0-----:R-:W4:Y:S04]  /*50950*/  LDL.LU.64 R26, [R1+0x1bd0] ;  /* 0x001bd000011a7983 */ /* 0x001f280000300a00 */
[----:B------:R-:W4:Y:S01]  /*50960*/  LDL.LU.64 R24, [R1+0x1bc8] ;  /* 0x001bc80001187983 */ /* 0x000f220000300a00 */
[----:B------:R-:W-:Y:S06]  /*50970*/  BAR.SYNC.DEFER_BLOCKING 0x0 ;  /* 0x0000000000007b1d */ /* 0x000fec0000010000 */
[----:B----4-:R0:W-:Y:S04]  /*50980*/  STSM.16.M88.4 [R2], R24 ;  /* 0x0000001802007844 */ /* 0x0101e80000000200 */
[----:B---3--:R-:W-:Y:S01]  /*50990*/  STSM.16.M88.4 [R2+0x200], R16 ;  /* 0x0002001002007844 */ /* 0x008fe20000000200 */
[----:B------:R-:W-:Y:S06]  /*509a0*/  BAR.SYNC.DEFER_BLOCKING 0x0 ;  /* 0x0000000000007b1d */ /* 0x000fec0000010000 */
[----:B0-----:R-:W3:Y:S04]  /*509b0*/  LDL.LU R24, [R1+0xa60] ;  /* 0x000a600001187983 */ /* 0x001ee80000300800 */
[----:B------:R-:W3:Y:S04]  /*509c0*/  LDL.LU R25, [R1+0xa64] ;  /* 0x000a640001197983 */ /* 0x000ee80000300800 */
[----:B------:R-:W3:Y:S04]  /*509d0*/  LDL.LU R26, [R1+0xa68] ;  /* 0x000a6800011a7983 */ /* 0x000ee80000300800 */
[----:B------:R-:W3:Y:S04]  /*509e0*/  LDL.LU R27, [R1+0xa6c] ;  /* 0x000a6c00011b7983 */ /* 0x000ee80000300800 */
[----:B------:R-:W0:Y:S04]  /*509f0*/  LDS.128 R16, [R0] ;  /* 0x0000000000107984 */ /* 0x000e280000000c00 */
[----:B0-----:R-:W-:Y:S04]  /*50a00*/  STL.64 [R1+0x570], R16 ;  /* 0x0005701001007387 */ /* 0x001fe80000100a00 */
[----:B------:R-:W-:Y:S04]  /*50a10*/  STL.64 [R1+0x578], R18 ;  /* 0x0005781201007387 */ /* 0x000fe80000100a00 */
[----:B------:R-:W0:Y:S01]  /*50a20*/  LDS.128 R16, [R0+0x400] ;  /* 0x0004000000107984 */ /* 0x000e220000000c00 */
[----:B------:R-:W-:Y:S06]  /*50a30*/  BAR.SYNC.DEFER_BLOCKING 0x0 ;  /* 0x0000000000007b1d */ /* 0x000fec0000010000 */
[----:B------:R-:W-:Y:S04]  /*50a40*/  STSM.16.M88.4 [R2], R4 ;  /* 0x0000000402007844 */ /* 0x000fe80000000200 */
[----:B------:R-:W-:Y:S01]  /*50a50*/  STSM.16.M88.4 [R2+0x200], R12 ;  /* 0x0002000c02007844 */ /* 0x000fe20000000200 */
[----:B------:R-:W-:Y:S06]  /*50a60*/  BAR.SYNC.DEFER_BLOCKING 0x0 ;  /* 0x0000000000007b1d */ /* 0x000fec0000010000 */
[----:B------:R-:W1:Y:S04]  /*50a70*/  LDS.128 R4, [R0] ;  /* 0x0000000000047984 */ /* 0x000e680000000c00 */
[----:B0-----:R-:W-:Y:S04]  /*50a80*/  STL.64 [R1+0x5a0], R16 ;  /* 0x0005a01001007387 */ /* 0x001fe80000100a00 */
[----:B------:R-:W-:Y:S04]  /*50a90*/  STL.64 [R1+0x5a8], R18 ;  /* 0x0005a81201007387 */ /* 0x000fe80000100a00 */
[----:B-1----:R-:W-:Y:S01]  /*50aa0*/  STL [R1+0x580], R4 ;  /* 0x0005800401007387 */ /* 0x002fe20000100800 */
[----:B------:R-:W-:-:S03]  /*50ab0*/  IMAD.MOV.U32 R3, RZ, RZ, R5 ;  /* 0x000000ffff037224 */ /* 0x000fc600078e0005 */
[----:B------:R-:W-:Y:S04]  /*50ac0*/  STL.64 [R1+0x588], R6 ;  /* 0x0005880601007387 */ /* 0x000fe80000100a00 */
[----:B------:R-:W0:Y:S01]  /*50ad0*/  LDS.128 R4, [R0+0x400] ;  /* 0x0004000000047984 */ /* 0x000e220000000c00 */
[----:B------:R-:W-:Y:S06]  /*50ae0*/  BAR.SYNC.DEFER_BLOCKING 0x0 ;  /* 0x0000000000007b1d */ /* 0x000fec0000010000 */
[----:B------:R-:W4:Y:S04]  /*50af0*/  LDL.LU R12, [R1+0xa70] ;  /* 0x000a7000010c7983 */ /* 0x000f280000300800 */
[----:B------:R-:W4:Y:S04]  /*50b00*/  LDL.LU R13, [R1+0xa74] ;  /* 0x000a7400010d7983 */ /* 0x000f280000300800 */
[----:B------:R-:W4:Y:S04]  /*50b10*/  LDL.LU R14, [R1+0xa78] ;  /* 0x000a7800010e7983 */ /* 0x000f280000300800 */
[----:B------:R-:W4:Y:S04]  /*50b20*/  LDL.LU R15, [R1+0xa7c] ;  /* 0x000a7c00010f7983 */ /* 0x000f280000300800 */
[----:B--2---:R-:W-:Y:S04]  /*50b30*/  STSM.16.M88.4 [R2], R8 ;  /* 0x0000000802007844 */ /* 0x004fe80000000200 */
[----:B------:R-:W-:Y:S04]  /*50b40*/  STSM.16.M88.4 [R2+0x200], R20 ;  /* 0x0002001402007844 */ /* 0x000fe80000000200 */
[----:B------:R-:W-:Y:S04]  /*50b50*/  STL [R1+0x1ad8], R3 ;  /* 0x001ad80301007387 */ /* 0x000fe80000100800 */
[----:B0-----:R-:W-:Y:S04]  /*50b60*/  STL.64 [R1+0x5d0], R4 ;  /* 0x0005d00401007387 */ /* 0x001fe80000100a00 */
[----:B------:R-:W-:Y:S01]  /*50b70*/  STL.64 [R1+0x5d8], R6 ;  /* 0x0005d80601007387 */ /* 0x000fe20000100a00 */
[----:B------:R-:W-:Y:S06]  /*50b80*/  BAR.SYNC.DEFER_BLOCKING 0x0 ;  /* 0x0000000000007b1d */ /* 0x000fec0000010000 */
[----:B------:R-:W0:Y:S04]  /*50b90*/  LDS.128 R4, [R0] ;  /* 0x0000000000047984 */ /* 0x000e280000000c00 */
[----:B0-----:R-:W-:Y:S01]  /*50ba0*/  STL [R1+0x594], R5 ;  /* 0x0005940501007387 */ /* 0x001fe20000100800 */
[----:B------:R-:W-:-:S03]  /*50bb0*/  IMAD.MOV.U32 R3, RZ, RZ, R4 ;  /* 0x000000ffff037224 */ /* 0x000fc600078e0004 */
[----:B------:R0:W-:Y:S04]  /*50bc0*/  STL [R1+0x598], R6 ;  /* 0x0005980601007387 */ /* 0x0001e80000100800 */
[----:B------:R-:W-:Y:S01]  /*50bd0*/  STL [R1+0x1adc], R3 ;  /* 0x001adc0301007387 */ /* 0x000fe20000100800 */
[----:B0-----:R-:W-:-:S05]  /*50be0*/  IMAD.MOV.U32 R6, RZ, RZ, R7 ;  /* 0x000000ffff067224 */ /* 0x001fca00078e0007 */
[----:B------:R-:W-:Y:S04]  /*50bf0*/  STL [R1+0x1ac8], R6 ;  /* 0x001ac80601007387 */ /* 0x000fe80000100800 */
[----:B------:R-:W0:Y:S01]  /*50c00*/  LDS.128 R4, [R0+0x400] ;  /* 0x0004000000047984 */ /* 0x000e220000000c00 */
[----:B------:R-:W-:Y:S06]  /*50c10*/  BAR.SYNC.DEFER_BLOCKING 0x0 ;  /* 0x0000000000007b1d */ /* 0x000fec0000010000 */
[----:B0-----:R-:W-:Y:S04]  /*50c20*/  STL.64 [R1+0x5c0], R4 ;  /* 0x0005c00401007387 */ /* 0x001fe80000100a00 */
[----:B------:R-:W-:Y:S04]  /*50c30*/  STL.64 [R1+0x5c8], R6 ;  /* 0x0005c80601007387 */ /* 0x000fe80000100a00 */
[----:B------:R-:W2:Y:S04]  /*50c40*/  LDL.LU R20, [R1+0xd20] ;  /* 0x000d200001147983 */ /* 0x000ea80000300800 */
        /* <DEDUP_REMOVED lines=8> */
[----:B------:R-:W2:Y:S04]  /*50cd0*/  LDL.LU R23, [R1+0xb3c] ;  /* 0x000b3c0001177983 */ /* 0x000ea80000300800 */
[----:B---3--:R0:W-:Y:S04]  /*50ce0*/  STSM.16.M88.4 [R2], R24 ;  /* 0x0000001802007844 */ /* 0x0081e80000000200 */
[----:B----4-:R-:W-:Y:S01]  /*50cf0*/  STSM.16.M88.4 [R2+0x200], R12 ;  /* 0x0002000c02007844 */ /* 0x010fe20000000200 */
[----:B------:R-:W-:Y:S06]  /*50d00*/  BAR.SYNC.DEFER_BLOCKING 0x0 ;  /* 0x0000000000007b1d */ /* 0x000fec0000010000 */
[----:B--2---:R-:W-:Y:S04]  /*50d10*/  STL.64 [R1+0x1bc0], R22 ;  /* 0x001bc01601007387 */ /* 0x004fe80000100a00 */
[----:B------:R-:W-:Y:S04]  /*50d20*/  STL.64 [R1+0x1bb8], R20 ;  /* 0x001bb81401007387 */ /* 0x000fe80000100a00 */
[----:B0-----:R-:W2:Y:S04]  /*50d30*/  LDL.LU R24, [R1+0xd10] ;  /* 0x000d100001187983 */ /* 0x001ea80000300800 */
[----:B------:R-:W2:Y:S04]  /*50d40*/  LDL.LU R25, [R1+0xd14] ;  /* 0x000d140001197983 */ /* 0x000ea80000300800 */
[----:B------:R-:W2:Y:S04]  /*50d50*/  LDL.LU R26, [R1+0xd18] ;  /* 0x000d1800011a7983 */ /* 0x000ea80000300800 */
[----:B------:R-:W2:Y:S04]  /*50d60*/  LDL.LU R27, [R1+0xd1c] ;  /* 0x000d1c00011b7983 */ /* 0x000ea80000300800 */
[----:B------:R-:W3:Y:S04]  /*50d70*/  LDL.LU R16, [R1+0xc30] ;  /* 0x000c300001107983 */ /* 0x000ee80000300800 */
[----:B------:R-:W3:Y:S04]  /*50d80*/  LDL.LU R17, [R1+0xc34] ;  /* 0x000c340001117983 */ /* 0x000ee80000300800 */
[----:B------:R-:W4:Y:S04]  /*50d90*/  LDL.LU R18, [R1+0xc38] ;  /* 0x000c380001127983 */ /* 0x000f280000300800 */
[----:B------:R-:W4:Y:S04]  /*50da0*/  LDL.LU R19, [R1+0xc3c] ;  /* 0x000c3c0001137983 */ /* 0x000f280000300800 */
[----:B------:R-:W0:Y:S04]  /*50db0*/  LDS.128 R20, [R0] ;  /* 0x0000000000147984 */ /* 0x000e280000000c00 */
[----:B----4-:R-:W-:Y:S04]  /*50dc0*/  STL.64 [R1+0x1ba0], R18 ;  /* 0x001ba01201007387 */ /* 0x010fe80000100a00 */
[----:B---3--:R1:W-:Y:S04]  /*50dd0*/  STL.64 [R1+0x1b98], R16 ;  /* 0x001b981001007387 */ /* 0x0083e80000100a00 */
[----:B-1----:R-:W3:Y:S04]  /*50de0*/  LDL.LU R16, [R1+0xb40] ;  /* 0x000b400001107983 */ /* 0x002ee80000300800 */
        /* <DEDUP_REMOVED lines=26> */
[----:B---3--:R-:W-:Y:S01]  /*50f90*/  STSM.16.M88.4 [R2+0x200], R16 ;  /* 0x0002001002007844 */ /* 0x008fe20000000200 */
[----:B------:R-:W-:Y:S06]  /*50fa0*/  BAR.SYNC.DEFER_BLOCKING 0x0 ;  /* 0x0000000000007b1d */ /* 0x000fec0000010000 */
[----:B------:R-:W0:Y:S04]  /*50fb0*/  LDS.128 R16, [R0] ;  /* 0x0000000000107984 */ /* 0x000e280000000c00 */
[----:B0-----:R-:W-:Y:S04]  /*50fc0*/  STL.64 [R1+0x5e0], R16 ;  /* 0x0005e01001007387 */ /* 0x001fe80000100a00 */
[----:B------:R-:W-:Y:S04]  /*50fd0*/  STL.64 [R1+0x5e8], R18 ;  /* 0x0005e81201007387 */ /* 0x000fe80000100a00 */
[----:B------:R-:W0:Y:S01]  /*50fe0*/  LDS.128 R16, [R0+0x400] ;  /* 0x0004000000107984 */ /* 0x000e220000000c00 */
[----:B------:R-:W-:Y:S06]  /*50ff0*/  BAR.SYNC.DEFER_BLOCKING 0x0 ;  /* 0x0000000000007b1d */ /* 0x000fec0000010000 */
[----:B0-----:R-:W-:Y:S04]  /*51000*/  STL.64 [R1+0x620], R16 ;  /* 0x0006201001007387 */ /* 0x001fe80000100a00 */
[----:B------:R-:W-:Y:S04]  /*51010*/  STL.64 [R1+0x628], R18 ;  /* 0x0006281201007387 */ /* 0x000fe80000100a00 */
[----:B--2---:R-:W-:Y:S04]  /*51020*/  STSM.16.M88.4 [R2], R20 ;  /* 0x0000001402007844 */ /* 0x004fe80000000200 */
[----:B------:R0:W-:Y:S01]  /*51030*/  STSM.16.M88.4 [R2+0x200], R24 ;  /* 0x0002001802007844 */ /* 0x0001e20000000200 */
[----:B------:R-:W-:Y:S06]  /*51040*/  BAR.SYNC.DEFER_BLOCKING 0x0 ;  /* 0x0000000000007b1d */ /* 0x000fec0000010000 */
[----:B0-----:R-:W2:Y:S04]  /*51050*/  LDL.LU R24, [R1+0x10f0] ;  /* 0x0010f00001187983 */ /* 0x001ea80000300800 */
[----:B------:R-:W2:Y:S04]  /*51060*/  LDL.LU R25, [R1+0x10f4] ;  /* 0x0010f40001197983 */ /* 0x000ea80000300800 */
[----:B------:R-:W2:Y:S04]  /*51070*/  LDL.LU R26, [R1+0x10f8] ;  /* 0x0010f800011a7983 */ /* 0x000ea80000300800 */
[----:B------:R-:W0:Y:S04]  /*51080*/  LDS.128 R16, [R0] ;  /* 0x0000000000107984 */ /* 0x000e280000000c00 */
[----:B------:R-:W2:Y:S04]  /*51090*/  LDL.LU R27, [R1+0x10fc] ;  /* 0x0010fc00011b7983 */ /* 0x000ea80000300800 */
[----:B------:R-:W3:Y:S04]  /*510a0*/  LDL.LU R20, [R1+0x10e0] ;  /* 0x0010e00001147983 */ /* 0x000ee80000300800 */
[----:B------:R-:W3:Y:S04]  /*510b0*/  LDL.LU R21, [R1+0x10e4] ;  /* 0x0010e40001157983 */ /* 0x000ee80000300800 */
[----:B------:R-:W3:Y:S04]  /*510c0*/  LDL.LU R22, [R1+0x10e8] ;  /* 0x0010e80001167983 */ /* 0x000ee80000300800 */
[----:B------:R-:W3:Y:S04]  /*510d0*/  LDL.LU R23, [R1+0x10ec] ;  /* 0x0010ec0001177983 */ /* 0x000ee80000300800 */
        /* <DEDUP_REMOVED lines=8> */
[----:B----4-:R-:W-:Y:S04]  /*51160*/  STSM.16.M88.4 [R2], R4 ;  /* 0x0000000402007844 */ /* 0x010fe80000000200 */
[----:B--2---:R-:W-:Y:S01]  /*51170*/  STSM.16.M88.4 [R2+0x200], R16 ;  /* 0x0002001002007844 */ /* 0x004fe20000000200 */
[----:B------:R-:W-:Y:S06]  /*51180*/  BAR.SYNC.DEFER_BLOCKING 0x0 ;  /* 0x0000000000007b1d */ /* 0x000fec0000010000 */
        /* <DEDUP_REMOVED lines=11> */
[----:B------:R4:W-:Y:S01]  /*51240*/  STL.64 [R1+0x648], R6 ;  /* 0x0006480601007387 */ /* 0x0009e20000100a00 */
[----:B------:R-:W-:Y:S06]  /*51250*/  BAR.SYNC.DEFER_BLOCKING 0x0 ;  /* 0x0000000000007b1d */ /* 0x000fec0000010000 */
[----:B-1----:R-:W3:Y:S04]  /*51260*/  LDL.LU R4, [R1+0x1130] ;  /* 0x0011300001047983 */ /* 0x002ee80000300800 */
[----:B------:R-:W3:Y:S04]  /*51270*/  LDL.LU R5, [R1+0x1134] ;  /* 0x0011340001057983 */ /* 0x000ee80000300800 */
[----:B----4-:R-:W4:Y:S04]  /*51280*/  LDL.LU R6, [R1+0x1138] ;  /* 0x0011380001067983 */ /* 0x010f280000300800 */
[----:B------:R-:W4:Y:S04]  /*51290*/  LDL.LU R7, [R1+0x113c] ;  /* 0x00113c0001077983 */ /* 0x000f280000300800 */
[----:B------:R-:W4:Y:S04]  /*512a0*/  LDL.LU R12, [R1+0x1120] ;  /* 0x00112000010c7983 */ /* 0x000f280000300800 */
[----:B------:R-:W4:Y:S04]  /*512b0*/  LDL.LU R13, [R1+0x1124] ;  /* 0x00112400010d7983 */ /* 0x000f280000300800 */
[----:B------:R-:W4:Y:S04]  /*512c0*/  LDL.LU R14, [R1+0x1128] ;  /* 0x00112800010e7983 */ /* 0x000f280000300800 */
[----:B------:R-:W4:Y:S04]  /*512d0*/  LDL.LU R15, [R1+0x112c] ;  /* 0x00112c00010f7983 */ /* 0x000f280000300800 */
[----:B0-----:R0:W-:Y:S04]  /*512e0*/  STL.64 [R1+0x670], R16 ;  /* 0x0006701001007387 */ /* 0x0011e80000100a00 */
[----:B------:R1:W-:Y:S04]  /*512f0*/  STL.64 [R1+0x678], R18 ;  /* 0x0006781201007387 */ /* 0x0003e80000100a00 */
[----:B0-----:R-:W4:Y:S04]  /*51300*/  LDL.LU R16, [R1+0x1100] ;  /* 0x0011000001107983 */ /* 0x001f280000300800 */
[----:B--2---:R0:W-:Y:S04]  /*51310*/  STL.64 [R1+0x6b0], R8 ;  /* 0x0006b00801007387 */ /* 0x0041e80000100a00 */
[----:B------:R-:W-:Y:S04]  /*51320*/  STL.64 [R1+0x6b8], R10 ;  /* 0x0006b80a01007387 */ /* 0x000fe80000100a00 */
[----:B------:R-:W4:Y:S04]  /*51330*/  LDL.LU R17, [R1+0x1104] ;  /* 0x0011040001117983 */ /* 0x000f280000300800 */
[----:B-1----:R-:W2:Y:S01]  /*51340*/  LDL.LU R18, [R1+0x1108] ;  /* 0x0011080001127983 */ /* 0x002ea20000300800 */
[----:B0-----:R-:W0:Y:S03]  /*51350*/  LDC R9, c[0x0][0x3b4] ;  /* 0x0000ed00ff097b82 */ /* 0x001e260000000800 */
[----:B------:R-:W2:Y:S04]  /*51360*/  LDL.LU R19, [R1+0x110c] ;  /* 0x00110c0001137983 */ /* 0x000ea80000300800 */
[----:B---3--:R1:W-:Y:S04]  /*51370*/  STSM.16.M88.4 [R2], R20 ;  /* 0x0000001402007844 */ /* 0x0083e80000000200 */
[----:B------:R3:W-:Y:S01]  /*51380*/  STSM.16.M88.4 [R2+0x200], R24 ;  /* 0x0002001802007844 */ /* 0x0007e20000000200 */
[----:B------:R-:W-:Y:S06]  /*51390*/  BAR.SYNC.DEFER_BLOCKING 0x0 ;  /* 0x0000000000007b1d */ /* 0x000fec0000010000 */
[----:B--2---:R-:W-:Y:S04]  /*513a0*/  STL.64 [R1+0x1b90], R18 ;  /* 0x001b901201007387 */ /* 0x004fe80000100a00 */
[----:B----4-:R-:W-:Y:S04]  /*513b0*/  STL.64 [R1+0x1b88], R16 ;  /* 0x001b881001007387 */ /* 0x010fe80000100a00 */
[----:B------:R-:W2:Y:S04]  /*513c0*/  LDS.128 R16, [R0] ;  /* 0x0000000000107984 */ /* 0x000ea80000000c00 */
[----:B-1----:R-:W4:Y:S04]  /*513d0*/  LDL.LU R20, [R1+0x1140] ;  /* 0x0011400001147983 */ /* 0x002f280000300800 */
[----:B------:R-:W4:Y:S04]  /*513e0*/  LDL.LU R21, [R1+0x1144] ;  /* 0x0011440001157983 */ /* 0x000f280000300800 */
[----:B------:R-:W4:Y:S04]  /*513f0*/  LDL.LU R22, [R1+0x1148] ;  /* 0x0011480001167983 */ /* 0x000f280000300800 */
[----:B------:R-:W4:Y:S04]  /*51400*/  LDL.LU R23, [R1+0x114c] ;  /* 0x00114c0001177983 */ /* 0x000f280000300800 */
[----:B---3--:R-:W3:Y:S04]  /*51410*/  LDL.LU R24, [R1+0x1150] ;  /* 0x0011500001187983 */ /* 0x008ee80000300800 */
[----:B------:R-:W3:Y:S04]  /*51420*/  LDL.LU R25, [R1+0x1154] ;  /* 0x0011540001197983 */ /* 0x000ee80000300800 */
[----:B------:R-:W3:Y:S04]  /*51430*/  LDL.LU R26, [R1+0x1158] ;  /* 0x00115800011a7983 */ /* 0x000ee80000300800 */
[----:B------:R-:W3:Y:S04]  /*51440*/  LDL.LU R27, [R1+0x115c] ;  /* 0x00115c00011b7983 */ /* 0x000ee80000300800 */
[----:B------:R-:W3:Y:S04]  /*51450*/  LDL R3, [R1+0x10c0] ;  /* 0x0010c00001037983 */ /* 0x000ee80000100800 */
[----:B--2---:R-:W-:Y:S04]  /*51460*/  STL.64 [R1+0x660], R16 ;  /* 0x0006601001007387 */ /* 0x004fe80000100a00 */
[----:B------:R-:W-:Y:S04]  /*51470*/  STL.64 [R1+0x668], R18 ;  /* 0x0006681201007387 */ /* 0x000fe80000100a00 */
[----:B------:R-:W1:Y:S01]  /*51480*/  LDS.128 R16, [R0+0x400] ;  /* 0x0004000000107984 */ /* 0x000e620000000c00 */
[----:B------:R-:W-:Y:S06]  /*51490*/  BAR.SYNC.DEFER_BLOCKING 0x0 ;  /* 0x0000000000007b1d */ /* 0x000fec0000010000 */
[----:B------:R2:W-:Y:S04]  /*514a0*/  STSM.16.M88.4 [R2], R4 ;  /* 0x0000000402007844 */ /* 0x0005e80000000200 */
[----:B------:R0:W-:Y:S04]  /*514b0*/  STSM.16.M88.4 [R2+0x200], R12 ;  /* 0x0002000c02007844 */ /* 0x0001e80000000200 */
[----:B-1----:R-:W-:Y:S04]  /*514c0*/  STL.64 [R1+0x6a0], R16 ;  /* 0x0006a01001007387 */ /* 0x002fe80000100a00 */
[----:B------:R-:W-:Y:S01]  /*514d0*/  STL.64 [R1+0x6a8], R18 ;  /* 0x0006a81201007387 */ /* 0x000fe20000100a00 */
[----:B--2---:R-:W1:Y:S08]  /*514e0*/  LDC R7, c[0x0][0x3b4] ;  /* 0x0000ed00ff077b82 */ /* 0x004e700000000800 */
[----:B------:R-:W-:Y:S08]  /*514f0*/  BAR.SYNC.DEFER_BLOCKING 0x0 ;  /* 0x0000000000007b1d */ /* 0x000ff00000010000 */
[----:B0-----:R-:W0:Y:S01]  /*51500*/  LDC R12, c[0x0][0x3b4] ;  /* 0x0000ed00ff0c7b82 */ /* 0x001e220000000800 */
[----:B------:R-:W2:Y:S04]  /*51510*/  LDS.128 R16, [R0] ;  /* 0x0000000000107984 */ /* 0x000ea80000000c00 */
[----:B0-----:R0:W-:Y:S04]  /*51520*/  STL [R1+0x1b80], R12 ;  /* 0x001b800c01007387 */ /* 0x0011e80000100800 */
[----:B0-----:R-:W3:Y:S04]  /*51530*/  LDL.LU R12, [R1+0x1110] ;  /* 0x00111000010c7983 */ /* 0x001ee80000300800 */
[----:B------:R-:W3:Y:S04]  /*51540*/  LDL.LU R13, [R1+0x1114] ;  /* 0x00111400010d7983 */ /* 0x000ee80000300800 */
[----:B------:R-:W3:Y:S04]  /*51550*/  LDL.LU R14, [R1+0x1118] ;  /* 0x00111800010e7983 */ /* 0x000ee80000300800 */
[----:B------:R-:W3:Y:S04]  /*51560*/  LDL.LU R15, [R1+0x111c] ;  /* 0x00111c00010f7983 */ /* 0x000ee80000300800 */
[----:B--2---:R-:W-:Y:S04]  /*51570*/  STL.64 [R1+0x690], R16 ;  /* 0x0006901001007387 */ /* 0x004fe80000100a00 */
        /* <DEDUP_REMOVED lines=11> */
[----:B------:R-:W2:Y:S01]  /*51630*/  LDS.128 R12, [R0+0x400] ;  /* 0x00040000000c7984 */ /* 0x000ea20000000c00 */
[----:B------:R-:W-:Y:S06]  /*51640*/  BAR.SYNC.DEFER_BLOCKING 0x0 ;  /* 0x0000000000007b1d */ /* 0x000fec0000010000 */
[----:B----4-:R-:W-:Y:S04]  /*51650*/  STSM.16.M88.4 [R2], R20 ;  /* 0x0000001402007844 */ /* 0x010fe80000000200 */
[----:B0-----:R0:W-:Y:S04]  /*51660*/  STL.64 [R1+0x680], R16 ;  /* 0x0006801001007387 */ /* 0x0011e80000100a00 */
[----:B------:R3:W-:Y:S04]  /*51670*/  STL.64 [R1+0x688], R18 ;  /* 0x0006881201007387 */ /* 0x0007e80000100a00 */
[----:B--2---:R-:W-:Y:S04]  /*51680*/  STL.64 [R1+0x6c0], R12 ;  /* 0x0006c00c01007387 */ /* 0x004fe80000100a00 */
[----:B------:R-:W-:Y:S04]  /*51690*/  STL.64 [R1+0x6c8], R14 ;  /* 0x0006c80e01007387 */ /* 0x000fe80000100a00 */
[----:B0-----:R-:W2:Y:S04]  /*516a0*/  LDL.LU R16, [R1+0x1160] ;  /* 0x0011600001107983 */ /* 0x001ea80000300800 */
[----:B------:R-:W2:Y:S04]  /*516b0*/  LDL.LU R17, [R1+0x1164] ;  /* 0x0011640001117983 */ /* 0x000ea80000300800 */
[----:B---3--:R-:W2:Y:S04]  /*516c0*/  LDL.LU R18, [R1+0x1168] ;  /* 0x0011680001127983 */ /* 0x008ea80000300800 */
[----:B------:R-:W2:Y:S04]  /*516d0*/  LDL.LU R19, [R1+0x116c] ;  /* 0x00116c0001137983 */ /* 0x000ea80000300800 */
[----:B------:R0:W-:Y:S01]  /*516e0*/  STSM.16.M88.4 [R2+0x200], R24 ;  /* 0x0002001802007844 */ /* 0x0001e20000000200 */
[----:B------:R-:W-:Y:S06]  /*516f0*/  BAR.SYNC.DEFER_BLOCKING 0x0 ;  /* 0x0000000000007b1d */ /* 0x000fec0000010000 */
[----:B0-----:R-:W3:Y:S04]  /*51700*/  LDL.LU R24, [R1+0x11a0] ;  /* 0x0011a00001187983 */ /* 0x001ee80000300800 */
[----:B------:R-:W3:Y:S04]  /*51710*/  LDL.LU R25, [R1+0x11a4] ;  /* 0x0011a40001197983 */ /* 0x000ee80000300800 */
[----:B------:R-:W4:Y:S04]  /*51720*/  LDL.LU R26, [R1+0x11a8] ;  /* 0x0011a800011a7983 */ /* 0x000f280000300800 */
[----:B------:R-:W4:Y:S04]  /*51730*/  LDL.LU R27, [R1+0x11ac] ;  /* 0x0011ac00011b7983 */ /* 0x000f280000300800 */
[----:B------:R-:W0:Y:S04]  /*51740*/  LDS.128 R12, [R0] ;  /* 0x00000000000c7984 */ /* 0x000e280000000c00 */
[----:B----4-:R-:W-:Y:S04]  /*51750*/  STL.64 [R1+0x1b60], R26 ;  /* 0x001b601a01007387 */ /* 0x010fe80000100a00 */
[----:B---3--:R3:W-:Y:S04]  /*51760*/  STL.64 [R1+0x1b58], R24 ;  /* 0x001b581801007387 */ /* 0x0087e80000100a00 */
[----:B---3--:R-:W3:Y:S04]  /*51770*/  LDL.LU R24, [R1+0x11b0] ;  /* 0x0011b00001187983 */ /* 0x008ee80000300800 */
[----:B------:R-:W3:Y:S04]  /*51780*/  LDL.LU R25, [R1+0x11b4] ;  /* 0x0011b40001197983 */ /* 0x000ee80000300800 */
[----:B------:R-:W4:Y:S04]  /*51790*/  LDL.LU R26, [R1+0x11b8] ;  /* 0x0011b800011a7983 */ /* 0x000f280000300800 */
[----:B------:R-:W4:Y:S04]  /*517a0*/  LDL.LU R27, [R1+0x11bc] ;  /* 0x0011bc00011b7983 */ /* 0x000f280000300800 */
[----:B----4-:R-:W-:Y:S04]  /*517b0*/  STL.64 [R1+0x1b70], R26 ;  /* 0x001b701a01007387 */ /* 0x010fe80000100a00 */
[----:B---3--:R3:W-:Y:S04]  /*517c0*/  STL.64 [R1+0x1b68], R24 ;  /* 0x001b681801007387 */ /* 0x0087e80000100a00 */
[----:B---3--:R-:W3:Y:S04]  /*517d0*/  LDL.LU R24, [R1+0x1170] ;  /* 0x0011700001187983 */ /* 0x008ee80000300800 */
[----:B------:R-:W3:Y:S04]  /*517e0*/  LDL.LU R25, [R1+0x1174] ;  /* 0x0011740001197983 */ /* 0x000ee80000300800 */
[----:B------:R-:W3:Y:S04]  /*517f0*/  LDL.LU R26, [R1+0x1178] ;  /* 0x00117800011a7983 */ /* 0x000ee80000300800 */
[----:B------:R-:W3:Y:S04]  /*51800*/  LDL.LU R27, [R1+0x117c] ;  /* 0x00117c00011b7983 */ /* 0x000ee80000300800 */
[----:B------:R-:W4:Y:S04]  /*51810*/  LDL.LU R20, [R1+0x1180] ;  /* 0x0011800001147983 */ /* 0x000f280000300800 */
[----:B------:R-:W4:Y:S04]  /*51820*/  LDL.LU R21, [R1+0x1184] ;  /* 0x0011840001157983 */ /* 0x000f280000300800 */
[----:B------:R-:W4:Y:S04]  /*51830*/  LDL.LU R22, [R1+0x1188] ;  /* 0x0011880001167983 */ /* 0x000f280000300800 */
[----:B------:R-:W4:Y:S04]  /*51840*/  LDL.LU R23, [R1+0x118c] ;  /* 0x00118c0001177983 */ /* 0x000f280000300800 */
[----:B0-----:R-:W-:Y:S04]  /*51850*/  STL.64 [R1+0x710], R12 ;  /* 0x0007100c01007387 */ /* 0x001fe80000100a00 */
[----:B------:R-:W-:Y:S04]  /*51860*/  STL.64 [R1+0x718], R14 ;  /* 0x0007180e01007387 */ /* 0x000fe80000100a00 */
[----:B------:R-:W0:Y:S01]  /*51870*/  LDS.128 R12, [R0+0x400] ;  /* 0x00040000000c7984 */ /* 0x000e220000000c00 */
[----:B------:R-:W-:Y:S06]  /*51880*/  BAR.SYNC.DEFER_BLOCKING 0x0 ;  /* 0x0000000000007b1d */ /* 0x000fec0000010000 */
[----:B--2---:R-:W-:Y:S04]  /*51890*/  STSM.16.M88.4 [R2], R16 ;  /* 0x0000001002007844 */ /* 0x004fe80000000200 */
[----:B0-----:R0:W-:Y:S04]  /*518a0*/  STL.64 [R1+0x760], R12 ;  /* 0x0007600c01007387 */ /* 0x0011e80000100a00 */
[----:B------:R-:W-:Y:S04]  /*518b0*/  STL.64 [R1+0x768], R14 ;  /* 0x0007680e01007387 */ /* 0x000fe80000100a00 */
[----:B0-----:R-:W2:Y:S04]  /*518c0*/  LDL.LU R12, [R1+0x1b80] ;  /* 0x001b8000010c7983 */ /* 0x001ea80000300800 */
[----:B------:R-:W2:Y:S04]  /*518d0*/  LDL.LU.64 R18, [R1+0x1b78] ;  /* 0x001b780001127983 */ /* 0x000ea80000300a00 */
[----:B---3--:R-:W-:Y:S01]  /*518e0*/  STSM.16.M88.4 [R2+0x200], R24 ;  /* 0x0002001802007844 */ /* 0x008fe20000000200 */
[----:B------:R-:W-:Y:S06]  /*518f0*/  BAR.SYNC.DEFER_BLOCKING 0x0 ;  /* 0x0000000000007b1d */ /* 0x000fec0000010000 */
[----:B------:R-:W0:Y:S04]  /*51900*/  LDS.128 R24, [R0] ;  /* 0x0000000000187984 */ /* 0x000e280000000c00 */
[----:B0-----:R-:W-:Y:S04]  /*51910*/  STL.64 [R1+0x700], R24 ;  /* 0x0007001801007387 */ /* 0x001fe80000100a00 */
[----:B------:R-:W-:Y:S04]  /*51920*/  STL.64 [R1+0x708], R26 ;  /* 0x0007081a01007387 */ /* 0x000fe80000100a00 */
[----:B------:R-:W0:Y:S04]  /*51930*/  LDS.128 R24, [R0+0x400] ;  /* 0x0004000000187984 */ /* 0x000e280000000c00 */
[----:B0-----:R-:W-:Y:S04]  /*51940*/  STL.64 [R1+0x750], R24 ;  /* 0x0007501801007387 */ /* 0x001fe80000100a00 */
[----:B------:R0:W-:Y:S04]  /*51950*/  STL.64 [R1+0x758], R26 ;  /* 0x0007581a01007387 */ /* 0x0001e80000100a00 */
[----:B0-----:R-:W3:Y:S04]  /*51960*/  LDL.LU.64 R26, [R1+0x1b70] ;  /* 0x001b7000011a7983 */ /* 0x001ee80000300a00 */
[----:B------:R-:W3:Y:S01]  /*51970*/  LDL.LU.64 R24, [R1+0x1b68] ;  /* 0x001b680001187983 */ /* 0x000ee20000300a00 */
[----:B------:R-:W-:Y:S01]  /*51980*/  BAR.SYNC.DEFER_BLOCKING 0x0 ;  /* 0x0000000000007b1d */ /* 0x000fe20000010000 */
[----:B------:R-:W-:-:S04]  /*51990*/  IMAD R5, R3, UR22, RZ ;  /* 0x0000001603057c24 */ /* 0x000fc8000f8e02ff */
[----:B------:R-:W-:Y:S01]  /*519a0*/  IMAD R9, R9, 0x40, R5 ;  /* 0x0000004009097824 */ /* 0x000fe200078e0205 */
[----:B------:R-:W-:Y:S01]  /*519b0*/  LEA R4, P0, R5, UR6, 0x1 ;  /* 0x0000000605047c11 */ /* 0x000fe2000f8008ff */
[----:B------:R-:W0:Y:S02]  /*519c0*/  LDCU.64 UR22, c[0x0][0x390] ;  /* 0x00007200ff1677ac */ /* 0x000e240008000a00 */
[----:B-1----:R-:W-:Y:S01]  /*519d0*/  IMAD R7, R7, 0x40, R9 ;  /* 0x0000004007077824 */ /* 0x002fe200078e0209 */
[----:B------:R-:W-:Y:S01]  /*519e0*/  LEA.HI.X.SX32 R5, R5, UR7, 0x1, P0 ;  /* 0x0000000705057c11 */ /* 0x000fe200080f0eff */
[----:B------:R-:W1:Y:S01]  /*519f0*/  LDCU.64 UR6, c[0x0][0x398] ;  /* 0x00007300ff0677ac */ /* 0x000e620008000a00 */
[----:B------:R-:W-:-:S04]  /*51a00*/  LEA R8, P0, R9, UR8, 0x1 ;  /* 0x0000000809087c11 */ /* 0x000fc8000f8008ff */
[----:B------:R-:W-:Y:S01]  /*51a10*/  LEA.HI.X.SX32 R9, R9, UR9, 0x1, P0 ;  /* 0x0000000909097c11 */ /* 0x000fe200080f0eff */
[----:B---3--:R3:W-:Y:S01]  /*51a20*/  STSM.16.M88.4 [R2], R24 ;  /* 0x0000001802007844 */ /* 0x0087e20000000200 */
[----:B--2---:R-:W-:Y:S01]  /*51a30*/  IMAD R12, R12, 0x40, R7 ;  /* 0x000000400c0c7824 */ /* 0x004fe200078e0207 */
[----:B------:R-:W2:Y:S02]  /*51a40*/  LDCU.64 UR8, c[0x0][0x398] ;  /* 0x00007300ff0877ac */ /* 0x000ea40008000a00 */
[----:B---3--:R-:W3:Y:S04]  /*51a50*/  LDL.LU.64 R26, [R1+0x1b60] ;  /* 0x001b6000011a7983 */ /* 0x008ee80000300a00 */
[----:B------:R-:W3:Y:S01]  /*51a60*/  LDL.LU.64 R24, [R1+0x1b58] ;  /* 0x001b580001187983 */ /* 0x000ee20000300a00 */
[----:B------:R-:W-:-:S04]  /*51a70*/  LEA R10, P0, R7, UR14, 0x1 ;  /* 0x0000000e070a7c11 */ /* 0x000fc8000f8008ff */
[----:B------:R-:W-:Y:S02]  /*51a80*/  LEA.HI.X.SX32 R11, R7, UR15, 0x1, P0 ;  /* 0x0000000f070b7c11 */ /* 0x000fe400080f0eff */
[----:B0-----:R-:W-:Y:S01]  /*51a90*/  LEA R16, P2, R12, UR22, 0x1 ;  /* 0x000000160c107c11 */ /* 0x001fe2000f8408ff */
[----:B---3--:R-:W-:Y:S01]  /*51aa0*/  STSM.16.M88.4 [R2+0x200], R24 ;  /* 0x0002001802007844 */ /* 0x008fe20000000200 */
[----:B------:R-:W-:Y:S01]  /*51ab0*/  BAR.SYNC.DEFER_BLOCKING 0x0 ;  /* 0x0000000000007b1d */ /* 0x000fe20000010000 */
[C---:B--2---:R-:W-:Y:S01]  /*51ac0*/  ISETP.GE.AND P3, PT, R28.reuse, UR9, PT ;  /* 0x000000091c007c0c */ /* 0x044fe2000bf66270 */
[----:B------:R-:W-:-:S04]  /*51ad0*/  IMAD R7, R28, UR26, RZ ;  /* 0x0000001a1c077c24 */ /* 0x000fc8000f8e02ff */
[----:B------:R-:W0:Y:S01]  /*51ae0*/  LDCU.64 UR14, c[0x0][0x398] ;  /* 0x00007300ff0e77ac */ /* 0x000e220008000a00 */
[----:B------:R-:W-:Y:S04]  /*51af0*/  STL.64 [R1+0x1b08], R10 ;  /* 0x001b080a01007387 */ /* 0x000fe80000100a00 */
[----:B------:R2:W-:Y:S04]  /*51b00*/  STL.64 [R1+0x1b00], R8 ;  /* 0x001b000801007387 */ /* 0x0005e80000100a00 */
[----:B--2---:R-:W2:Y:S04]  /*51b10*/  LDL.LU R8, [R1+0x1190] ;  /* 0x0011900001087983 */ /* 0x004ea80000300800 */
[----:B------:R-:W2:Y:S04]  /*51b20*/  LDL.LU R9, [R1+0x1194] ;  /* 0x0011940001097983 */ /* 0x000ea80000300800 */
[----:B------:R-:W2:Y:S04]  /*51b30*/  LDL.LU R10, [R1+0x1198] ;  /* 0x00119800010a7983 */ /* 0x000ea80000300800 */
[----:B------:R-:W2:Y:S01]  /*51b40*/  LDL.LU R11, [R1+0x119c] ;  /* 0x00119c00010b7983 */ /* 0x000ea20000300800 */
[----:B------:R-:W-:Y:S01]  /*51b50*/  LEA.HI.X.SX32 R17, R12, UR23, 0x1, P2 ;  /* 0x000000170c117c11 */ /* 0x000fe200090f0eff */
[----:B------:R-:W3:Y:S02]  /*51b60*/  LDCU.64 UR22, c[0x0][0x398] ;  /* 0x00007300ff1677ac */ /* 0x000ee40008000a00 */
[----:B------:R-:W3:Y:S04]  /*51b70*/  LDL.LU.64 R24, [R1+0x1b50] ;  /* 0x001b500001187983 */ /* 0x000ee80000300a00 */
[----:B------:R-:W-:Y:S04]  /*51b80*/  STL.64 [R1+0x1b18], R18 ;  /* 0x001b181201007387 */ /* 0x000fe80000100a00 */
[----:B------:R-:W-:Y:S04]  /*51b90*/  STL.64 [R1+0x1b10], R16 ;  /* 0x001b101001007387 */ /* 0x000fe80000100a00 */
[----:B------:R-:W0:Y:S04]  /*51ba0*/  LDS.128 R16, [R0] ;  /* 0x0000000000107984 */ /* 0x000e280000000c00 */
[----:B------:R-:W1:Y:S01]  /*51bb0*/  LDS.128 R12, [R0+0x400] ;  /* 0x00040000000c7984 */ /* 0x000e620000000c00 */
[----:B------:R-:W-:Y:S06]  /*51bc0*/  BAR.SYNC.DEFER_BLOCKING 0x0 ;  /* 0x0000000000007b1d */ /* 0x000fec0000010000 */
[----:B0-----:R-:W-:Y:S04]  /*51bd0*/  STL.64 [R1+0x6f0], R16 ;  /* 0x0006f01001007387 */ /* 0x001fe80000100a00 */
[----:B------:R-:W-:Y:S04]  /*51be0*/  STL.64 [R1+0x6f8], R18 ;  /* 0x0006f81201007387 */ /* 0x000fe80000100a00 */
[----:B-1----:R-:W-:Y:S04]  /*51bf0*/  STL.64 [R1+0x740], R12 ;  /* 0x0007400c01007387 */ /* 0x002fe80000100a00 */
[----:B------:R-:W-:Y:S04]  /*51c00*/  STL.64 [R1+0x748], R14 ;  /* 0x0007480e01007387 */ /* 0x000fe80000100a00 */
[----:B--2---:R-:W-:Y:S04]  /*51c10*/  STSM.16.M88.4 [R2], R8 ;  /* 0x0000000802007844 */ /* 0x004fe80000000200 */
[----:B----4-:R0:W-:Y:S01]  /*51c20*/  STSM.16.M88.4 [R2+0x200], R20 ;  /* 0x0002001402007844 */ /* 0x0101e20000000200 */
[----:B------:R-:W-:Y:S06]  /*51c30*/  BAR.SYNC.DEFER_BLOCKING 0x0 ;  /* 0x0000000000007b1d */ /* 0x000fec0000010000 */
[----:B0-----:R-:W2:Y:S04]  /*51c40*/  LDL.LU R20, [R1+0x11c0] ;  /* 0x0011c00001147983 */ /* 0x001ea80000300800 */
[----:B------:R-:W2:Y:S04]  /*51c50*/  LDL.LU R21, [R1+0x11c4] ;  /* 0x0011c40001157983 */ /* 0x000ea80000300800 */
[----:B------:R-:W2:Y:S04]  /*51c60*/  LDL.LU R22, [R1+0x11c8] ;  /* 0x0011c80001167983 */ /* 0x000ea80000300800 */
[----:B------:R-:W2:Y:S04]  /*51c70*/  LDL.LU R23, [R1+0x11cc] ;  /* 0x0011cc0001177983 */ /* 0x000ea80000300800 */
[----:B------:R-:W4:Y:S04]  /*51c80*/  LDL.LU R8, [R1+0x1220] ;  /* 0x0012200001087983 */ /* 0x000f280000300800 */
[----:B------:R-:W4:Y:S04]  /*51c90*/  LDL.LU R9, [R1+0x1224] ;  /* 0x0012240001097983 */ /* 0x000f280000300800 */
[----:B------:R-:W2:Y:S04]  /*51ca0*/  LDL.LU R10, [R1+0x1228] ;  /* 0x00122800010a7983 */ /* 0x000ea80000300800 */
[----:B------:R-:W2:Y:S04]  /*51cb0*/  LDL.LU R11, [R1+0x122c] ;  /* 0x00122c00010b7983 */ /* 0x000ea80000300800 */
[----:B------:R-:W0:Y:S04]  /*51cc0*/  LDS.128 R12, [R0] ;  /* 0x00000000000c7984 */ /* 0x000e280000000c00 */
[----:B--2---:R-:W-:Y:S04]  /*51cd0*/  STL.64 [R1+0x1b28], R10 ;  /* 0x001b280a01007387 */ /* 0x004fe80000100a00 */
[----:B----4-:R1:W-:Y:S04]  /*51ce0*/  STL.64 [R1+0x1b20], R8 ;  /* 0x001b200801007387 */ /* 0x0103e80000100a00 */
[----:B-1----:R-:W2:Y:S04]  /*51cf0*/  LDL.LU R8, [R1+0x11f0] ;  /* 0x0011f00001087983 */ /* 0x002ea80000300800 */
[----:B------:R-:W2:Y:S04]  /*51d00*/  LDL.LU R9, [R1+0x11f4] ;  /* 0x0011f40001097983 */ /* 0x000ea80000300800 */
[----:B------:R-:W4:Y:S04]  /*51d10*/  LDL.LU R10, [R1+0x11f8] ;  /* 0x0011f800010a7983 */ /* 0x000f280000300800 */
[----:B------:R-:W4:Y:S04]  /*51d20*/  LDL.LU R11, [R1+0x11fc] ;  /* 0x0011fc00010b7983 */ /* 0x000f280000300800 */
[----:B----4-:R-:W-:Y:S04]  /*51d30*/  STL.64 [R1+0x1b38], R10 ;  /* 0x001b380a01007387 */ /* 0x010fe80000100a00 */
[----:B--2---:R1:W-:Y:S04]  /*51d40*/  STL.64 [R1+0x1b30], R8 ;  /* 0x001b300801007387 */ /* 0x0043e80000100a00 */
        /* <DEDUP_REMOVED lines=8> */
[----:B------:R-:W2:Y:S04]  /*51dd0*/  LDL.LU R10, [R1+0x11d8] ;  /* 0x0011d800010a7983 */ /* 0x000ea80000300800 */
[----:B------:R-:W2:Y:S04]  /*51de0*/  LDL.LU R11, [R1+0x11dc] ;  /* 0x0011dc00010b7983 */ /* 0x000ea80000300800 */
        /* <DEDUP_REMOVED lines=8> */
[----:B------:R1:W-:Y:S04]  /*51e70*/  STSM.16.M88.4 [R2], R20 ;  /* 0x0000001402007844 */ /* 0x0003e80000000200 */
[----:B0-----:R0:W-:Y:S04]  /*51e80*/  STL.64 [R1+0x730], R12 ;  /* 0x0007300c01007387 */ /* 0x0011e80000100a00 */
[----:B------:R0:W-:Y:S04]  /*51e90*/  STL.64 [R1+0x738], R14 ;  /* 0x0007380e01007387 */ /* 0x0001e80000100a00 */
[----:B-1----:R-:W3:Y:S04]  /*51ea0*/  LDL.LU R20, [R1+0x1210] ;  /* 0x0012100001147983 */ /* 0x002ee80000300800 */
[----:B------:R-:W3:Y:S04]  /*51eb0*/  LDL.LU R21, [R1+0x1214] ;  /* 0x0012140001157983 */ /* 0x000ee80000300800 */
[----:B------:R-:W3:Y:S04]  /*51ec0*/  LDL.LU R22, [R1+0x1218] ;  /* 0x0012180001167983 */ /* 0x000ee80000300800 */
[----:B------:R-:W3:Y:S04]  /*51ed0*/  LDL.LU R23, [R1+0x121c] ;  /* 0x00121c0001177983 */ /* 0x000ee80000300800 */
[----:B0-----:R-:W3:Y:S04]  /*51ee0*/  LDL.LU R12, [R1+0x1200] ;  /* 0x00120000010c7983 */ /* 0x001ee80000300800 */
[----:B------:R-:W3:Y:S04]  /*51ef0*/  LDL.LU R13, [R1+0x1204] ;  /* 0x00120400010d7983 */ /* 0x000ee80000300800 */
[----:B------:R-:W3:Y:S04]  /*51f00*/  LDL.LU R14, [R1+0x1208] ;  /* 0x00120800010e7983 */ /* 0x000ee80000300800 */
[----:B------:R-:W3:Y:S04]  /*51f10*/  LDL.LU R15, [R1+0x120c] ;  /* 0x00120c00010f7983 */ /* 0x000ee80000300800 */
[----:B------:R-:W3:Y:S04]  /*51f20*/  LDL R29, [R1+0x10d0] ;  /* 0x0010d000011d7983 */ /* 0x000ee80000100800 */
[----:B------:R-:W3:Y:S04]  /*51f30*/  LDL.LU R26, [R1+0x20] ;  /* 0x00002000011a7983 */ /* 0x000ee80000300800 */
        /* <DEDUP_REMOVED lines=14> */
[----:B------:R-:W3:Y:S04]  /*52020*/  LDL R6, [R1+0x10cc] ;  /* 0x0010cc0001067983 */ /* 0x000ee80000100800 */
[----:B------:R-:W3:Y:S04]  /*52030*/  LDL R27, [R1+0x10c8] ;  /* 0x0010c800011b7983 */ /* 0x000ee80000100800 */
        /* <DEDUP_REMOVED lines=11> */
[----:B----4-:R0:W-:Y:S04]  /*520f0*/  STSM.16.M88.4 [R2], R16 ;  /* 0x0000001002007844 */ /* 0x0101e80000000200 */
[----:B0-----:R-:W4:Y:S04]  /*52100*/  LDL.LU.64 R18, [R1+0x1b18] ;  /* 0x001b180001127983 */ /* 0x001f280000300a00 */
[----:B------:R-:W3:Y:S04]  /*52110*/  LDL.LU.64 R16, [R1+0x1b10] ;  /* 0x001b100001107983 */ /* 0x000ee80000300a00 */
        /* <DEDUP_REMOVED lines=11> */
[----:B------:R0:W-:Y:S04]  /*521d0*/  STL [R1+0x1a78], R0 ;  /* 0x001a780001007387 */ /* 0x0001e80000100800 */
[----:B0-----:R-:W2:Y:S04]  /*521e0*/  LDL.LU R0, [R1] ;  /* 0x0000000001007983 */ /* 0x001ea80000300800 */
[----:B---3--:R0:W-:Y:S04]  /*521f0*/  STSM.16.M88.4 [R2], R20 ;  /* 0x0000001402007844 */ /* 0x0081e80000000200 */
[----:B------:R1:W-:Y:S01]  /*52200*/  STSM.16.M88.4 [R2+0x200], R12 ;  /* 0x0002000c02007844 */ /* 0x0003e20000000200 */
[----:B------:R-:W-:Y:S01]  /*52210*/  ISETP.GE.AND P2, PT, R3, UR6, PT ;  /* 0x0000000603007c0c */ /* 0x000fe2000bf46270 */
[----:B------:R-:W3:Y:S01]  /*52220*/  LDCU UR6, c[0x0][0x398] ;  /* 0x00007300ff0677ac */ /* 0x000ee20008000800 */
[----:B------:R-:W-:-:S02]  /*52230*/  ISETP.LT.AND P6, PT, R29, UR72, !P3 ;  /* 0x000000481d007c0c */ /* 0x000fc4000dfc1270 */
[----:B------:R-:W-:Y:S01]  /*52240*/  ISETP.LT.AND P2, PT, R28, UR31, !P2 ;  /* 0x0000001f1c007c0c */ /* 0x000fe2000d741270 */
[----:B------:R-:W2:Y:S01]  /*52250*/  LDCU UR31, c[0x0][0x398] ;  /* 0x00007300ff1f77ac */ /* 0x000ea20008000800 */
[C---:B------:R-:W-:Y:S02]  /*52260*/  ISETP.LT.AND P0, PT, R6.reuse, UR27, !P3 ;  /* 0x0000001b06007c0c */ /* 0x040fe4000df01270 */
[----:B------:R-:W-:Y:S01]  /*52270*/  ISETP.LT.AND P3, PT, R27, UR4, !P3 ;  /* 0x000000041b007c0c */ /* 0x000fe2000df61270 */
[----:B------:R-:W2:Y:S01]  /*52280*/  LDCU.64 UR26, c[0x0][0x398] ;  /* 0x00007300ff1a77ac */ /* 0x000ea20008000a00 */
[----:B------:R-:W-:Y:S01]  /*52290*/  ISETP.LT.AND P5, PT, R29, UR68, !P1 ;  /* 0x000000441d007c0c */ /* 0x000fe2000cfa1270 */
[----:B0-----:R-:W3:Y:S01]  /*522a0*/  LDL.LU.64 R22, [R1+0x1af8] ;  /* 0x001af80001167983 */ /* 0x001ee20000300a00 */
[----:B------:R-:W-:Y:S01]  /*522b0*/  ISETP.LT.AND P4, PT, R6, UR69, !P1 ;  /* 0x0000004506007c0c */ /* 0x000fe2000cf81270 */
[----:B------:R-:W0:Y:S01]  /*522c0*/  LDCU UR68, c[0x0][0x3b8] ;  /* 0x00007700ff4477ac */ /* 0x000e220008000800 */
[----:B-1----:R-:W-:Y:S01]  /*522d0*/  IMAD.WIDE R12, R7, 0x2, R4 ;  /* 0x00000002070c7825 */ /* 0x002fe200078e0204 */
[----:B------:R-:W-:Y:S01]  /*522e0*/  BAR.SYNC.DEFER_BLOCKING 0x0 ;  /* 0x0000000000007b1d */ /* 0x000fe20000010000 */
[----:B------:R-:W-:-:S02]  /*522f0*/  PRMT R2, R26, 0x7632, R2 ;  /* 0x000076321a027816 */ /* 0x000fc40000000002 */
[----:B----4-:R-:W-:-:S03]  /*52300*/  PRMT R18, R24, 0x7632, R18 ;  /* 0x0000763218127816 */ /* 0x010fc60000000012 */
[----:B------:R-:W1:Y:S01]  /*52310*/  LDCU UR69, c[0x0][0x398] ;  /* 0x00007300ff4577ac */ /* 0x000e620008000800 */
[----:B------:R-:W4:Y:S01]  /*52320*/  LDL.LU.64 R20, [R1+0x1af0] ;  /* 0x001af00001147983 */ /* 0x000f220000300a00 */
[----:B------:R-:W0:Y:S03]  /*52330*/  LDCU UR72, c[0x0][0x3b8] ;  /* 0x00007700ff4877ac */ /* 0x000e260008000800 */
[----:B------:R1:W-:Y:S01]  /*52340*/  @P2 STG.E.U16 desc[UR34][R12.64], R26 ;  /* 0x0000001a0c002986 */ /* 0x0003e2000c101522 */
[----:B------:R-:W-:Y:S01]  /*52350*/  ISETP.LT.AND P2, PT, R27, UR70, !P1 ;  /* 0x000000461b007c0c */ /* 0x000fe2000cf41270 */
[----:B------:R-:W0:Y:S01]  /*52360*/  LDCU UR70, c[0x0][0x398] ;  /* 0x00007300ff4677ac */ /* 0x000e220008000800 */
[----:B------:R-:W-:Y:S01]  /*52370*/  ISETP.LT.AND P1, PT, R3, UR71, !P1 ;  /* 0x0000004703007c0c */ /* 0x000fe2000cf21270 */
[----:B------:R-:W0:Y:S01]  /*52380*/  LDCU UR71, c[0x0][0x398] ;  /* 0x00007300ff4777ac */ /* 0x000e220008000800 */
[----:B-1----:R-:W3:Y:S01]  /*52390*/  LDL.LU R26, [R1+0x1ae8] ;  /* 0x001ae800011a7983 */ /* 0x002ee20000300800 */
[----:B--2---:R-:W-:-:S05]  /*523a0*/  IMAD.WIDE R14, R7, 0x2, R8 ;  /* 0x00000002070e7825 */ /* 0x004fca00078e0208 */
[----:B------:R1:W-:Y:S01]  /*523b0*/  @P3 STG.E.U16 desc[UR34][R14.64], R2 ;  /* 0x000000020e003986 */ /* 0x0003e2000c101522 */
[----:B------:R-:W-:-:S04]  /*523c0*/  IMAD.WIDE R12, R7, 0x2, R10 ;  /* 0x00000002070c7825 */ /* 0x000fc800078e020a */
[----:B-1----:R-:W-:Y:S01]  /*523d0*/  VIADD R2, R28, 0x2 ;  /* 0x000000021c027836 */ /* 0x002fe20000000000 */
[----:B------:R1:W-:Y:S01]  /*523e0*/  @P0 STG.E.U16 desc[UR34][R12.64], R0 ;  /* 0x000000000c000986 */ /* 0x0003e2000c101522 */
[----:B------:R-:W-:-:S03]  /*523f0*/  IMAD.WIDE R14, R7, 0x2, R16 ;  /* 0x00000002070e7825 */ /* 0x000fc600078e0210 */
[----:B------:R-:W-:Y:S01]  /*52400*/  ISETP.GE.AND P3, PT, R2, UR27, PT ;  /* 0x0000001b02007c0c */ /* 0x000fe2000bf66270 */
[----:B------:R-:W-:Y:S01]  /*52410*/  VIADD R2, R7, UR67 ;  /* 0x0000004307027c36 */ /* 0x000fe20008000000 */
[----:B------:R-:W-:Y:S01]  /*52420*/  PRMT R7, R0, 0x7632, R7 ;  /* 0x0000763200077816 */ /* 0x000fe20000000007 */
[----:B------:R-:W2:Y:S01]  /*52430*/  LDCU UR67, c[0x0][0x398] ;  /* 0x00007300ff4377ac */ /* 0x000ea20008000800 */
[----:B------:R-:W0:Y:S01]  /*52440*/  LDCU UR27, c[0x0][0x398] ;  /* 0x00007300ff1b77ac */ /* 0x000e220008000800 */
[C---:B-1----:R-:W-:Y:S02]  /*52450*/  IMAD.WIDE R12, R2.reuse, 0x2, R4 ;  /* 0x00000002020c7825 */ /* 0x042fe400078e0204 */
[----:B------:R-:W-:Y:S04]  /*52460*/  @P6 STG.E.U16 desc[UR34][R14.64], R7 ;  /* 0x000000070e006986 */ /* 0x000fe8000c101522 */
[----:B------:R-:W2:Y:S04]  /*52470*/  LDL R0, [R1+0x4] ;  /* 0x0000040001007983 */ /* 0x000ea80000100800 */
[----:B------:R1:W-:Y:S04]  /*52480*/  @P1 STG.E.U16 desc[UR34][R12.64], R24 ;  /* 0x000000180c001986 */ /* 0x0003e8000c101522 */
[----:B-1----:R-:W2:Y:S01]  /*52490*/  LDL.LU R24, [R1+0x24] ;  /* 0x0000240001187983 */ /* 0x002ea20000300800 */
[----:B------:R-:W-:Y:S01]  /*524a0*/  IMAD.WIDE R14, R2, 0x2, R8 ;  /* 0x00000002020e7825 */ /* 0x000fe200078e0208 */
[----:B------:R-:W-:Y:S01]  /*524b0*/  ISETP.LT.AND P0, PT, R29, UR63, !P3 ;  /* 0x0000003f1d007c0c */ /* 0x000fe2000df01270 */
[----:B------:R-:W1:Y:S01]  /*524c0*/  LDCU UR63, c[0x0][0x398] ;  /* 0x00007300ff3f77ac */ /* 0x000e620008000800 */
[----:B------:R-:W-:Y:S01]  /*524d0*/  ISETP.LT.AND P6, PT, R6, UR64, !P3 ;  /* 0x0000004006007c0c */ /* 0x000fe2000dfc1270 */
[----:B------:R-:W-:Y:S01]  /*524e0*/  VIADD R7, R28, 0x3 ;  /* 0x000000031c077836 */ /* 0x000fe20000000000 */
[----:B------:R-:W-:Y:S01]  /*524f0*/  ISETP.LT.AND P1, PT, R27, UR65, !P3 ;  /* 0x000000411b007c0c */ /* 0x000fe2000df21270 */
[----:B------:R0:W-:Y:S01]  /*52500*/  @P2 STG.E.U16 desc[UR34][R14.64], R18 ;  /* 0x000000120e002986 */ /* 0x0001e2000c101522 */
[----:B------:R-:W-:Y:S01]  /*52510*/  ISETP.LT.AND P3, PT, R3, UR66, !P3 ;  /* 0x0000004203007c0c */ /* 0x000fe2000df61270 */
[C---:B------:R-:W-:Y:S01]  /*52520*/  IMAD.WIDE R12, R2.reuse, 0x2, R10 ;  /* 0x00000002020c7825 */ /* 0x040fe200078e020a */
[----:B------:R-:W-:Y:S01]  /*52530*/  ISETP.GE.AND P2, PT, R7, UR23, PT ;  /* 0x0000001707007c0c */ /* 0x000fe2000bf46270 */
[----:B------:R-:W1:Y:S02]  /*52540*/  LDCU UR66, c[0x0][0x398] ;  /* 0x00007300ff4277ac */ /* 0x000e640008000800 */
[C---:B------:R-:W-:Y:S01]  /*52550*/  VIADD R7, R2.reuse, UR62 ;  /* 0x0000003e02077c36 */ /* 0x040fe20008000000 */
[----:B----4-:R4:W-:Y:S01]  /*52560*/  @P4 STG.E.U16 desc[UR34][R12.64], R20 ;  /* 0x000000140c004986 */ /* 0x0109e2000c101522 */
[----:B------:R-:W1:Y:S01]  /*52570*/  LDCU UR62, c[0x0][0x398] ;  /* 0x00007300ff3e77ac */ /* 0x000e620008000800 */
[----:B0-----:R-:W-:Y:S01]  /*52580*/  IMAD.WIDE R14, R2, 0x2, R16 ;  /* 0x00000002020e7825 */ /* 0x001fe200078e0210 */
[----:B------:R-:W-:Y:S01]  /*52590*/  PRMT R2, R20, 0x7632, R2 ;  /* 0x0000763214027816 */ /* 0x000fe20000000002 */
[----:B------:R-:W0:Y:S01]  /*525a0*/  LDCU UR64, c[0x0][0x398] ;  /* 0x00007300ff4077ac */ /* 0x000e220008000800 */
[----:B------:R-:W0:Y:S01]  /*525b0*/  LDCU UR65, c[0x0][0x398] ;  /* 0x00007300ff4177ac */ /* 0x000e220008000800 */
[----:B----4-:R-:W-:-:S02]  /*525c0*/  IMAD.WIDE R12, R7, 0x2, R4 ;  /* 0x00000002070c7825 */ /* 0x010fc400078e0204 */
[----:B------:R-:W-:Y:S01]  /*525d0*/  @P5 STG.E.U16 desc[UR34][R14.64], R2 ;  /* 0x000000020e005986 */ /* 0x000fe2000c101522 */
[----:B------:R-:W-:Y:S01]  /*525e0*/  ISETP.LT.AND P4, PT, R29, UR8, !P2 ;  /* 0x000000081d007c0c */ /* 0x000fe2000d781270 */
[----:B------:R-:W4:Y:S01]  /*525f0*/  LDCU.64 UR8, c[0x0][0x398] ;  /* 0x00007300ff0877ac */ /* 0x000f220008000a00 */
[----:B------:R-:W0:Y:S01]  /*52600*/  LDCU UR23, c[0x0][0x3b8] ;  /* 0x00007700ff1777ac */ /* 0x000e220008000800 */
[----:B--2---:R-:W-:Y:S01]  /*52610*/  PRMT R18, R24, 0x7632, R18 ;  /* 0x0000763218127816 */ /* 0x004fe20000000012 */
[----:B------:R2:W-:Y:S04]  /*52620*/  @P3 STG.E.U16 desc[UR34][R12.64], R24 ;  /* 0x000000180c003986 */ /* 0x0005e8000c101522 */
[----:B--2---:R-:W2:Y:S01]  /*52630*/  LDL.LU R24, [R1+0x28] ;  /* 0x0000280001187983 */ /* 0x004ea20000300800 */
[----:B------:R-:W-:Y:S01]  /*52640*/  IMAD.WIDE R14, R7, 0x2, R8 ;  /* 0x00000002070e7825 */ /* 0x000fe200078e0208 */
[----:B------:R-:W-:Y:S01]  /*52650*/  ISETP.LT.AND P5, PT, R6, UR60, !P2 ;  /* 0x0000003c06007c0c */ /* 0x000fe2000d7a1270 */
[----:B------:R-:W0:Y:S02]  /*52660*/  LDCU UR60, c[0x0][0x398] ;  /* 0x00007300ff3c77ac */ /* 0x000e240008000800 */
[----:B------:R-:W-:Y:S01]  /*52670*/  VIADD R2, R28, 0x4 ;  /* 0x000000041c027836 */ /* 0x000fe20000000000 */
[----:B------:R-:W-:Y:S01]  /*52680*/  ISETP.LT.AND P3, PT, R27, UR61, !P2 ;  /* 0x0000003d1b007c0c */ /* 0x000fe2000d761270 */
[----:B------:R-:W-:Y:S01]  /*52690*/  IMAD.WIDE R12, R7, 0x2, R10 ;  /* 0x00000002070c7825 */ /* 0x000fe200078e020a */
[----:B------:R-:W-:Y:S01]  /*526a0*/  ISETP.LT.AND P2, PT, R3, UR30, !P2 ;  /* 0x0000001e03007c0c */ /* 0x000fe2000d741270 */
[----:B------:R0:W-:Y:S01]  /*526b0*/  @P1 STG.E.U16 desc[UR34][R14.64], R18 ;  /* 0x000000120e001986 */ /* 0x0001e2000c101522 */
[----:B------:R-:W-:Y:S01]  /*526c0*/  ISETP.GE.AND P1, PT, R2, UR15, PT ;  /* 0x0000000f02007c0c */ /* 0x000fe2000bf26270 */
[C---:B------:R-:W-:Y:S01]  /*526d0*/  VIADD R2, R7.reuse, UR59 ;  /* 0x0000003b07027c36 */ /* 0x040fe20008000000 */
[----:B------:R-:W1:Y:S01]  /*526e0*/  LDCU UR61, c[0x0][0x398] ;  /* 0x00007300ff3d77ac */ /* 0x000e620008000800 */
[----:B------:R3:W-:Y:S01]  /*526f0*/  @P6 STG.E.U16 desc[UR34][R12.64], R0 ;  /* 0x000000000c006986 */ /* 0x0007e2000c101522 */
[----:B------:R-:W1:Y:S01]  /*52700*/  LDCU UR30, c[0x0][0x398] ;  /* 0x00007300ff1e77ac */ /* 0x000e620008000800 */
[----:B0-----:R-:W-:Y:S01]  /*52710*/  IMAD.WIDE R14, R7, 0x2, R16 ;  /* 0x00000002070e7825 */ /* 0x001fe200078e0210 */
[----:B------:R-:W-:Y:S01]  /*52720*/  PRMT R7, R0, 0x7632, R7 ;  /* 0x0000763200077816 */ /* 0x000fe20000000007 */
[----:B------:R-:W0:Y:S01]  /*52730*/  LDCU UR59, c[0x0][0x398] ;  /* 0x00007300ff3b77ac */ /* 0x000e220008000800 */
[----:B---3--:R-:W3:Y:S01]  /*52740*/  LDL.LU R0, [R1+0x8] ;  /* 0x0000080001007983 */ /* 0x008ee20000300800 */
[----:B------:R-:W-:Y:S01]  /*52750*/  IMAD.WIDE R12, R2, 0x2, R4 ;  /* 0x00000002020c7825 */ /* 0x000fe200078e0204 */
[----:B------:R-:W-:-:S02]  /*52760*/  PRMT R18, R25, 0x7632, R18 ;  /* 0x0000763219127816 */ /* 0x000fc40000000012 */
[----:B------:R1:W-:Y:S01]  /*52770*/  @P0 STG.E.U16 desc[UR34][R14.64], R7 ;  /* 0x000000070e000986 */ /* 0x0003e2000c101522 */
[----:B------:R-:W-:Y:S02]  /*52780*/  ISETP.LT.AND P6, PT, R29, UR20, !P1 ;  /* 0x000000141d007c0c */ /* 0x000fe4000cfc1270 */
[----:B------:R-:W-:Y:S01]  /*52790*/  ISETP.LT.AND P0, PT, R6, UR57, !P1 ;  /* 0x0000003906007c0c */ /* 0x000fe2000cf01270 */
[----:B------:R0:W-:Y:S01]  /*527a0*/  @P2 STG.E.U16 desc[UR34][R12.64], R25 ;  /* 0x000000190c002986 */ /* 0x0001e2000c101522 */
[----:B------:R-:W-:Y:S01]  /*527b0*/  ISETP.LT.AND P2, PT, R27, UR58, !P1 ;  /* 0x0000003a1b007c0c */ /* 0x000fe2000cf41270 */
[----:B------:R-:W2:Y:S01]  /*527c0*/  LDCU UR57, c[0x0][0x398] ;  /* 0x00007300ff3977ac */ /* 0x000ea20008000800 */
[----:B------:R-:W-:Y:S01]  /*527d0*/  ISETP.LT.AND P1, PT, R3, UR56, !P1 ;  /* 0x0000003803007c0c */ /* 0x000fe2000cf21270 */
[----:B------:R-:W2:Y:S01]  /*527e0*/  LDCU UR56, c[0x0][0x398] ;  /* 0x00007300ff3877ac */ /* 0x000ea20008000800 */
[----:B-1----:R-:W-:Y:S01]  /*527f0*/  IMAD.WIDE R14, R2, 0x2, R8 ;  /* 0x00000002020e7825 */ /* 0x002fe200078e0208 */
[----:B------:R-:W1:Y:S03]  /*52800*/  LDCU UR58, c[0x0][0x3b8] ;  /* 0x00007700ff3a77ac */ /* 0x000e660008000800 */
[----:B------:R-:W-:Y:S01]  /*52810*/  VIADD R7, R28, 0x5 ;  /* 0x000000051c077836 */ /* 0x000fe20000000000 */
[----:B------:R1:W-:Y:S01]  /*52820*/  @P3 STG.E.U16 desc[UR34][R14.64], R18 ;  /* 0x000000120e003986 */ /* 0x0003e2000c101522 */
[----:B0-----:R-:W-:-:S03]  /*52830*/  IMAD.WIDE R12, R2, 0x2, R10 ;  /* 0x00000002020c7825 */ /* 0x001fc600078e020a */
[----:B----4-:R-:W-:Y:S01]  /*52840*/  ISETP.GE.AND P3, PT, R7, UR9, PT ;  /* 0x0000000907007c0c */ /* 0x010fe2000bf66270 */
[C---:B------:R-:W-:Y:S01]  /*52850*/  VIADD R7, R2.reuse, UR21 ;  /* 0x0000001502077c36 */ /* 0x040fe20008000000 */
[----:B------:R0:W-:Y:S01]  /*52860*/  @P5 STG.E.U16 desc[UR34][R12.64], R21 ;  /* 0x000000150c005986 */ /* 0x0001e2000c101522 */
[----:B------:R-:W4:Y:S01]  /*52870*/  LDCU.64 UR20, c[0x0][0x398] ;  /* 0x00007300ff1477ac */ /* 0x000f220008000a00 */
[----:B------:R-:W2:Y:S01]  /*52880*/  LDCU UR9, c[0x0][0x398] ;  /* 0x00007300ff0977ac */ /* 0x000ea20008000800 */
[----:B-1----:R-:W-:Y:S01]  /*52890*/  IMAD.WIDE R14, R2, 0x2, R16 ;  /* 0x00000002020e7825 */ /* 0x002fe200078e0210 */
[----:B------:R-:W-:-:S03]  /*528a0*/  PRMT R2, R21, 0x7632, R2 ;  /* 0x0000763215027816 */ /* 0x000fc60000000002 */
[C---:B0-----:R-:W-:Y:S02]  /*528b0*/  IMAD.WIDE R12, R7.reuse, 0x2, R4 ;  /* 0x00000002070c7825 */ /* 0x041fe400078e0204 */
[----:B------:R2:W-:Y:S02]  /*528c0*/  @P4 STG.E.U16 desc[UR34][R14.64], R2 ;  /* 0x000000020e004986 */ /* 0x0005e4000c101522 */
[----:B--2---:R-:W-:Y:S02]  /*528d0*/  PRMT R2, R24, 0x7632, R2 ;  /* 0x0000763218027816 */ /* 0x004fe40000000002 */
[----:B------:R0:W-:Y:S04]  /*528e0*/  @P1 STG.E.U16 desc[UR34][R12.64], R24 ;  /* 0x000000180c001986 */ /* 0x0001e8000c101522 */
[----:B0-----:R-:W2:Y:S01]  /*528f0*/  LDL.LU R24, [R1+0x2c] ;  /* 0x00002c0001187983 */ /* 0x001ea20000300800 */
[----:B------:R-:W-:Y:S01]  /*52900*/  IMAD.WIDE R14, R7, 0x2, R8 ;  /* 0x00000002070e7825 */ /* 0x000fe200078e0208 */
[----:B------:R-:W-:Y:S01]  /*52910*/  ISETP.LT.AND P5, PT, R29, UR26, !P3 ;  /* 0x0000001a1d007c0c */ /* 0x000fe2000dfa1270 */
[----:B------:R-:W0:Y:S02]  /*52920*/  LDCU UR26, c[0x0][0x3b8] ;  /* 0x00007700ff1a77ac */ /* 0x000e240008000800 */
[----:B------:R-:W-:Y:S01]  /*52930*/  VIADD R12, R28, 0x6 ;  /* 0x000000061c0c7836 */ /* 0x000fe20000000000 */
[----:B------:R-:W-:Y:S01]  /*52940*/  ISETP.LT.AND P4, PT, R6, UR32, !P3 ;  /* 0x0000002006007c0c */ /* 0x000fe2000df81270 */
[----:B------:R1:W-:Y:S01]  /*52950*/  @P2 STG.E.U16 desc[UR34][R14.64], R2 ;  /* 0x000000020e002986 */ /* 0x0003e2000c101522 */
[----:B------:R-:W-:Y:S01]  /*52960*/  ISETP.LT.AND P1, PT, R27, UR33, !P3 ;  /* 0x000000211b007c0c */ /* 0x000fe2000df21270 */
[----:B------:R-:W0:Y:S01]  /*52970*/  LDCU UR32, c[0x0][0x3b8] ;  /* 0x00007700ff2077ac */ /* 0x000e220008000800 */
[----:B------:R-:W-:-:S02]  /*52980*/  ISETP.LT.AND P3, PT, R3, UR43, !P3 ;  /* 0x0000002b03007c0c */ /* 0x000fc4000df61270 */
[----:B----4-:R-:W-:Y:S01]  /*52990*/  ISETP.GE.AND P2, PT, R12, UR21, PT ;  /* 0x000000150c007c0c */ /* 0x010fe2000bf46270 */
[C---:B------:R-:W-:Y:S01]  /*529a0*/  IMAD.WIDE R12, R7.reuse, 0x2, R10 ;  /* 0x00000002070c7825 */ /* 0x040fe200078e020a */
[----:B------:R-:W4:Y:S03]  /*529b0*/  LDCU UR33, c[0x0][0x398] ;  /* 0x00007300ff2177ac */ /* 0x000f260008000800 */
[C---:B-1----:R-:W-:Y:S01]  /*529c0*/  VIADD R2, R7.reuse, UR42 ;  /* 0x0000002a07027c36 */ /* 0x042fe20008000000 */
[----:B------:R-:W1:Y:S01]  /*529d0*/  LDCU.64 UR42, c[0x0][0x398] ;  /* 0x00007300ff2a77ac */ /* 0x000e620008000a00 */
[----:B------:R-:W-:Y:S01]  /*529e0*/  IMAD.WIDE R14, R7, 0x2, R16 ;  /* 0x00000002070e7825 */ /* 0x000fe200078e0210 */
[----:B---3--:R-:W-:Y:S01]  /*529f0*/  PRMT R7, R0, 0x7632, R7 ;  /* 0x0000763200077816 */ /* 0x008fe20000000007 */
[----:B------:R3:W-:Y:S04]  /*52a00*/  @P0 STG.E.U16 desc[UR34][R12.64], R0 ;  /* 0x000000000c000986 */ /* 0x0007e8000c101522 */
[----:B------:R0:W-:Y:S01]  /*52a10*/  @P6 STG.E.U16 desc[UR34][R14.64], R7 ;  /* 0x000000070e006986 */ /* 0x0001e2000c101522 */
[----:B---3--:R-:W-:-:S03]  /*52a20*/  IMAD.WIDE R12, R2, 0x2, R4 ;  /* 0x00000002020c7825 */ /* 0x008fc600078e0204 */
[----:B------:R-:W3:Y:S01]  /*52a30*/  LDL.LU R0, [R1+0xc] ;  /* 0x00000c0001007983 */ /* 0x000ee20000300800 */
[----:B0-----:R-:W-:Y:S01]  /*52a40*/  IMAD.WIDE R14, R2, 0x2, R8 ;  /* 0x00000002020e7825 */ /* 0x001fe200078e0208 */
[----:B------:R-:W-:Y:S02]  /*52a50*/  PRMT R7, R26, 0x7632, R7 ;  /* 0x000076321a077816 */ /* 0x000fe40000000007 */
[----:B------:R0:W-:Y:S01]  /*52a60*/  @P3 STG.E.U16 desc[UR34][R12.64], R26 ;  /* 0x0000001a0c003986 */ /* 0x0001e2000c101522 */
[----:B------:R-:W-:Y:S01]  /*52a70*/  ISETP.LT.AND P0, PT, R29, UR22, !P2 ;  /* 0x000000161d007c0c */ /* 0x000fe2000d701270 */
[----:B------:R-:W2:Y:S01]  /*52a80*/  LDCU UR22, c[0x0][0x398] ;  /* 0x00007300ff1677ac */ /* 0x000ea20008000800 */
[----:B------:R-:W-:Y:S01]  /*52a90*/  ISETP.LT.AND P6, PT, R6, UR39, !P2 ;  /* 0x0000002706007c0c */ /* 0x000fe2000d7c1270 */
[----:B------:R1:W-:Y:S01]  /*52aa0*/  @P1 STG.E.U16 desc[UR34][R14.64], R7 ;  /* 0x000000070e001986 */ /* 0x0003e2000c101522 */
[----:B------:R-:W-:Y:S01]  /*52ab0*/  ISETP.LT.AND P3, PT, R27, UR38, !P2 ;  /* 0x000000261b007c0c */ /* 0x000fe2000d761270 */
[----:B------:R-:W2:Y:S01]  /*52ac0*/  LDCU.64 UR38, c[0x0][0x398] ;  /* 0x00007300ff2677ac */ /* 0x000ea20008000a00 */
[----:B------:R-:W-:Y:S01]  /*52ad0*/  ISETP.LT.AND P2, PT, R3, UR28, !P2 ;  /* 0x0000001c03007c0c */ /* 0x000fe2000d741270 */
[----:B------:R-:W2:Y:S01]  /*52ae0*/  LDCU UR28, c[0x0][0x398] ;  /* 0x00007300ff1c77ac */ /* 0x000ea20008000800 */
[----:B0-----:R-:W-:-:S05]  /*52af0*/  VIADD R12, R28, 0x7 ;  /* 0x000000071c0c7836 */ /* 0x001fca0000000000 */
[----:B-1----:R-:W-:Y:S01]  /*52b00*/  ISETP.GE.AND P1, PT, R12, UR43, PT ;  /* 0x0000002b0c007c0c */ /* 0x002fe2000bf26270 */
[----:B------:R-:W-:-:S04]  /*52b10*/  IMAD.WIDE R12, R2, 0x2, R10 ;  /* 0x00000002020c7825 */ /* 0x000fc800078e020a */
[C---:B------:R-:W-:Y:S01]  /*52b20*/  VIADD R7, R2.reuse, UR29 ;  /* 0x0000001d02077c36 */ /* 0x040fe20008000000 */
[----:B------:R0:W-:Y:S01]  /*52b30*/  @P4 STG.E.U16 desc[UR34][R12.64], R22 ;  /* 0x000000160c004986 */ /* 0x0001e2000c101522 */
[----:B------:R-:W-:Y:S01]  /*52b40*/  IMAD.WIDE R14, R2, 0x2, R16 ;  /* 0x00000002020e7825 */ /* 0x000fe200078e0210 */
[----:B------:R-:W-:Y:S01]  /*52b50*/  PRMT R2, R22, 0x7632, R2 ;  /* 0x0000763216027816 */ /* 0x000fe20000000002 */
[----:B------:R-:W1:Y:S04]  /*52b60*/  LDCU UR29, c[0x0][0x398] ;  /* 0x00007300ff1d77ac */ /* 0x000e680008000800 */
[----:B------:R1:W-:Y:S01]  /*52b70*/  @P5 STG.E.U16 desc[UR34][R14.64], R2 ;  /* 0x000000020e005986 */ /* 0x0003e2000c101522 */
[----:B0-----:R-:W-:-:S05]  /*52b80*/  IMAD.WIDE R12, R7, 0x2, R4 ;  /* 0x00000002070c7825 */ /* 0x001fca00078e0204 */
[----:B--2---:R0:W-:Y:S01]  /*52b90*/  @P2 STG.E.U16 desc[UR34][R12.64], R24 ;  /* 0x000000180c002986 */ /* 0x0041e2000c101522 */
[----:B------:R-:W-:Y:S01]  /*52ba0*/  ISETP.LT.AND P2, PT, R27, UR54, !P1 ;  /* 0x000000361b007c0c */ /* 0x000fe2000cf41270 */
[----:B-1----:R-:W-:Y:S01]  /*52bb0*/  IMAD.WIDE R14, R7, 0x2, R8 ;  /* 0x00000002070e7825 */ /* 0x002fe200078e0208 */
[----:B------:R-:W-:Y:S01]  /*52bc0*/  PRMT R2, R24, 0x7632, R2 ;  /* 0x0000763218027816 */ /* 0x000fe20000000002 */
[----:B------:R-:W2:Y:S01]  /*52bd0*/  LDL.LU R27, [R1+0x1ae4] ;  /* 0x001ae400011b7983 */ /* 0x000ea20000300800 */
[----:B------:R-:W-:Y:S01]  /*52be0*/  ISETP.LT.AND P4, PT, R29, UR14, !P1 ;  /* 0x0000000e1d007c0c */ /* 0x000fe2000cf81270 */
[----:B------:R-:W1:Y:S01]  /*52bf0*/  LDCU.64 UR14, c[0x0][0x398] ;  /* 0x00007300ff0e77ac */ /* 0x000e620008000a00 */
[----:B------:R-:W-:Y:S01]  /*52c00*/  ISETP.LT.AND P5, PT, R6, UR55, !P1 ;  /* 0x0000003706007c0c */ /* 0x000fe2000cfa1270 */
[----:B------:R4:W-:Y:S01]  /*52c10*/  @P3 STG.E.U16 desc[UR34][R14.64], R2 ;  /* 0x000000020e003986 */ /* 0x0009e2000c101522 */
[----:B0-----:R-:W-:Y:S01]  /*52c20*/  VIADD R12, R28, 0x8 ;  /* 0x000000081c0c7836 */ /* 0x001fe20000000000 */
[----:B------:R-:W-:Y:S01]  /*52c30*/  ISETP.LT.AND P1, PT, R3, UR24, !P1 ;  /* 0x0000001803007c0c */ /* 0x000fe2000cf21270 */
[----:B------:R-:W0:Y:S03]  /*52c40*/  LDCU UR24, c[0x0][0x398] ;  /* 0x00007300ff1877ac */ /* 0x000e260008000800 */
[----:B------:R-:W-:Y:S01]  /*52c50*/  ISETP.GE.AND P3, PT, R12, UR39, PT ;  /* 0x000000270c007c0c */ /* 0x000fe2000bf66270 */
[C---:B------:R-:W-:Y:S01]  /*52c60*/  IMAD.WIDE R12, R7.reuse, 0x2, R10 ;  /* 0x00000002070c7825 */ /* 0x040fe200078e020a */
[----:B------:R-:W0:Y:S03]  /*52c70*/  LDCU UR54, c[0x0][0x398] ;  /* 0x00007300ff3677ac */ /* 0x000e260008000800 */
[C---:B----4-:R-:W-:Y:S01]  /*52c80*/  VIADD R2, R7.reuse, UR25 ;  /* 0x0000001907027c36 */ /* 0x050fe20008000000 */
[----:B------:R-:W4:Y:S01]  /*52c90*/  LDCU UR25, c[0x0][0x398] ;  /* 0x00007300ff1977ac */ /* 0x000f220008000800 */
[----:B------:R-:W-:Y:S01]  /*52ca0*/  IMAD.WIDE R14, R7, 0x2, R16 ;  /* 0x00000002070e7825 */ /* 0x000fe200078e0210 */
[----:B------:R-:W0:Y:S01]  /*52cb0*/  LDCU UR55, c[0x0][0x3b8] ;  /* 0x00007700ff3777ac */ /* 0x000e220008000800 */
[----:B---3--:R-:W-:Y:S01]  /*52cc0*/  PRMT R7, R0, 0x7632, R7 ;  /* 0x0000763200077816 */ /* 0x008fe20000000007 */
[----:B------:R3:W-:Y:S04]  /*52cd0*/  @P6 STG.E.U16 desc[UR34][R12.64], R0 ;  /* 0x000000000c006986 */ /* 0x0007e8000c101522 */
[----:B------:R2:W-:Y:S01]  /*52ce0*/  @P0 STG.E.U16 desc[UR34][R14.64], R7 ;  /* 0x000000070e000986 */ /* 0x0005e2000c101522 */
[----:B---3--:R-:W-:-:S03]  /*52cf0*/  IMAD.WIDE R12, R2, 0x2, R4 ;  /* 0x00000002020c7825 */ /* 0x008fc600078e0204 */
[----:B------:R-:W3:Y:S04]  /*52d00*/  LDL.LU R0, [R1+0x30] ;  /* 0x0000300001007983 */ /* 0x000ee80000300800 */
[----:B------:R-:W3:Y:S04]  /*52d10*/  LDL.LU R25, [R1+0x1f0] ;  /* 0x0001f00001197983 */ /* 0x000ee80000300800 */
[----:B------:R-:W4:Y:S01]  /*52d20*/  LDL.LU R24, [R1+0x1e0] ;  /* 0x0001e00001187983 */ /* 0x000f220000300800 */
[----:B--2---:R-:W-:-:S03]  /*52d30*/  PRMT R7, R27, 0x7632, R7 ;  /* 0x000076321b077816 */ /* 0x004fc60000000007 */
[----:B------:R2:W-:Y:S04]  /*52d40*/  @P1 STG.E.U16 desc[UR34][R12.64], R27 ;  /* 0x0000001b0c001986 */ /* 0x0005e8000c101522 */
[----:B--2---:R-:W2:Y:S01]  /*52d50*/  LDL R27, [R1+0x10c8] ;  /* 0x0010c800011b7983 */ /* 0x004ea20000100800 */
[----:B------:R-:W-:Y:S01]  /*52d60*/  IMAD.WIDE R14, R2, 0x2, R8 ;  /* 0x00000002020e7825 */ /* 0x000fe200078e0208 */
[----:B------:R-:W-:Y:S01]  /*52d70*/  ISETP.LT.AND P6, PT, R29, UR8, !P3 ;  /* 0x000000081d007c0c */ /* 0x000fe2000dfc1270 */
[----:B------:R-:W0:Y:S02]  /*52d80*/  LDCU UR8, c[0x0][0x3b8] ;  /* 0x00007700ff0877ac */ /* 0x000e240008000800 */
[----:B------:R-:W-:Y:S01]  /*52d90*/  VIADD R12, R28, 0x9 ;  /* 0x000000091c0c7836 */ /* 0x000fe20000000000 */
[----:B------:R-:W-:Y:S01]  /*52da0*/  ISETP.LT.AND P0, PT, R6, UR17, !P3 ;  /* 0x0000001106007c0c */ /* 0x000fe2000df01270 */
[----:B------:R0:W-:Y:S03]  /*52db0*/  @P2 STG.E.U16 desc[UR34][R14.64], R7 ;  /* 0x000000070e002986 */ /* 0x0001e6000c101522 */
[----:B-1----:R-:W-:Y:S01]  /*52dc0*/  ISETP.GE.AND P2, PT, R12, UR15, PT ;  /* 0x0000000f0c007c0c */ /* 0x002fe2000bf46270 */
[C---:B------:R-:W-:Y:S01]  /*52dd0*/  IMAD.WIDE R12, R2.reuse, 0x2, R10 ;  /* 0x00000002020c7825 */ /* 0x040fe200078e020a */
[----:B------:R-:W1:Y:S04]  /*52de0*/  LDCU UR15, c[0x0][0x398] ;  /* 0x00007300ff0f77ac */ /* 0x000e680008000800 */
[----:B------:R1:W-:Y:S01]  /*52df0*/  @P5 STG.E.U16 desc[UR34][R12.64], R23 ;  /* 0x000000170c005986 */ /* 0x0003e2000c101522 */
[C---:B0-----:R-:W-:Y:S01]  /*52e00*/  VIADD R7, R2.reuse, UR16 ;  /* 0x0000001002077c36 */ /* 0x041fe20008000000 */
[----:B------:R-:W0:Y:S01]  /*52e10*/  LDCU.64 UR16, c[0x0][0x398] ;  /* 0x00007300ff1077ac */ /* 0x000e220008000a00 */
[----:B------:R-:W-:Y:S01]  /*52e20*/  IMAD.WIDE R14, R2, 0x2, R16 ;  /* 0x00000002020e7825 */ /* 0x000fe200078e0210 */
[----:B------:R-:W-:-:S03]  /*52e30*/  PRMT R2, R23, 0x7632, R2 ;  /* 0x0000763217027816 */ /* 0x000fc60000000002 */
[C---:B-1----:R-:W-:Y:S02]  /*52e40*/  IMAD.WIDE R12, R7.reuse, 0x2, R4 ;  /* 0x00000002070c7825 */ /* 0x042fe400078e0204 */
[----:B------:R3:W-:Y:S02]  /*52e50*/  @P4 STG.E.U16 desc[UR34][R14.64], R2 ;  /* 0x000000020e004986 */ /* 0x0007e4000c101522 */
[----:B---3--:R-:W-:Y:S01]  /*52e60*/  PRMT R2, R0, 0x7632, R2 ;  /* 0x0000763200027816 */ /* 0x008fe20000000002 */
[----:B------:R-:W-:Y:S01]  /*52e70*/  IMAD.WIDE R14, R7, 0x2, R8 ;  /* 0x00000002070e7825 */ /* 0x000fe200078e0208 */
[----:B--2---:R-:W-:Y:S01]  /*52e80*/  ISETP.LT.AND P1, PT, R27, UR12, !P3 ;  /* 0x0000000c1b007c0c */ /* 0x004fe2000df21270 */
[----:B------:R-:W1:Y:S01]  /*52e90*/  LDCU UR12, c[0x0][0x398] ;  /* 0x00007300ff0c77ac */ /* 0x000e620008000800 */
[----:B------:R-:W-:Y:S02]  /*52ea0*/  ISETP.LT.AND P3, PT, R3, UR10, !P3 ;  /* 0x0000000a03007c0c */ /* 0x000fe4000df61270 */
[----:B------:R-:W-:Y:S01]  /*52eb0*/  ISETP.LT.AND P5, PT, R29, UR20, !P2 ;  /* 0x000000141d007c0c */ /* 0x000fe2000d7a1270 */
[----:B------:R-:W2:Y:S01]  /*52ec0*/  LDCU.64 UR20, c[0x0][0x398] ;  /* 0x00007300ff1477ac */ /* 0x000ea20008000a00 */
[----:B------:R-:W-:Y:S01]  /*52ed0*/  ISETP.LT.AND P4, PT, R6, UR53, !P2 ;  /* 0x0000003506007c0c */ /* 0x000fe2000d781270 */
[----:B------:R-:W3:Y:S01]  /*52ee0*/  LDCU UR10, c[0x0][0x398] ;  /* 0x00007300ff0a77ac */ /* 0x000ee20008000800 */
[----:B------:R-:W0:Y:S07]  /*52ef0*/  LDCU UR53, c[0x0][0x398] ;  /* 0x00007300ff3577ac */ /* 0x000e2e0008000800 */
[----:B------:R0:W-:Y:S04]  /*52f00*/  @P3 STG.E.U16 desc[UR34][R12.64], R0 ;  /* 0x000000000c003986 */ /* 0x0001e8000c101522 */
[----:B0-----:R-:W3:Y:S01]  /*52f10*/  LDL.LU R0, [R1+0x10] ;  /* 0x0000100001007983 */ /* 0x001ee20000300800 */
[----:B------:R-:W-:-:S03]  /*52f20*/  VIADD R12, R28, 0xa ;  /* 0x0000000a1c0c7836 */ /* 0x000fc60000000000 */
[----:B------:R0:W-:Y:S02]  /*52f30*/  @P1 STG.E.U16 desc[UR34][R14.64], R2 ;  /* 0x000000020e001986 */ /* 0x0001e4000c101522 */
[----:B------:R-:W-:Y:S01]  /*52f40*/  ISETP.GE.AND P1, PT, R12, UR17, PT ;  /* 0x000000110c007c0c */ /* 0x000fe2000bf26270 */
[----:B------:R-:W-:Y:S01]  /*52f50*/  IMAD.WIDE R12, R7, 0x2, R10 ;  /* 0x00000002070c7825 */ /* 0x000fe200078e020a */
[----:B------:R-:W-:Y:S01]  /*52f60*/  ISETP.LT.AND P3, PT, R27, UR52, !P2 ;  /* 0x000000341b007c0c */ /* 0x000fe2000d761270 */
[----:B------:R-:W1:Y:S03]  /*52f70*/  LDCU UR17, c[0x0][0x3b8] ;  /* 0x00007700ff1177ac */ /* 0x000e660008000800 */
[----:B------:R2:W-:Y:S01]  /*52f80*/  @P0 STG.E.U16 desc[UR34][R12.64], R25 ;  /* 0x000000190c000986 */ /* 0x0005e2000c101522 */
[C---:B0-----:R-:W-:Y:S02]  /*52f90*/  VIADD R2, R7.reuse, UR5 ;  /* 0x0000000507027c36 */ /* 0x041fe40008000000 */
[----:B------:R-:W-:Y:S01]  /*52fa0*/  IMAD.WIDE R14, R7, 0x2, R16 ;  /* 0x00000002070e7825 */ /* 0x000fe200078e0210 */
[----:B------:R-:W-:Y:S01]  /*52fb0*/  PRMT R7, R25, 0x7632, R7 ;  /* 0x0000763219077816 */ /* 0x000fe20000000007 */
[----:B------:R-:W0:Y:S01]  /*52fc0*/  LDCU UR5, c[0x0][0x398] ;  /* 0x00007300ff0577ac */ /* 0x000e220008000800 */
[----:B--2---:R-:W2:Y:S01]  /*52fd0*/  LDL.LU R25, [R1+0x34] ;  /* 0x0000340001197983 */ /* 0x004ea20000300800 */
[----:B------:R-:W-:Y:S01]  /*52fe0*/  ISETP.LT.AND P2, PT, R3, UR11, !P2 ;  /* 0x0000000b03007c0c */ /* 0x000fe2000d741270 */
[----:B------:R-:W-:Y:S01]  /*52ff0*/  IMAD.WIDE R12, R2, 0x2, R4 ;  /* 0x00000002020c7825 */ /* 0x000fe200078e0204 */
[----:B------:R-:W-:Y:S01]  /*53000*/  ISETP.LT.AND P0, PT, R29, UR42, !P1 ;  /* 0x0000002a1d007c0c */ /* 0x000fe2000cf01270 */
[----:B------:R0:W-:Y:S01]  /*53010*/  @P6 STG.E.U16 desc[UR34][R14.64], R7 ;  /* 0x000000070e006986 */ /* 0x0001e2000c101522 */
[----:B------:R-:W1:Y:S01]  /*53020*/  LDCU.64 UR42, c[0x0][0x398] ;  /* 0x00007300ff2a77ac */ /* 0x000e620008000a00 */
[----:B------:R-:W1:Y:S01]  /*53030*/  LDCU UR11, c[0x0][0x398] ;  /* 0x00007300ff0b77ac */ /* 0x000e620008000800 */
[----:B------:R-:W1:Y:S07]  /*53040*/  LDCU UR52, c[0x0][0x3b8] ;  /* 0x00007700ff3477ac */ /* 0x000e6e0008000800 */
[----:B----4-:R4:W-:Y:S01]  /*53050*/  @P2 STG.E.U16 desc[UR34][R12.64], R24 ;  /* 0x000000180c002986 */ /* 0x0109e2000c101522 */
[----:B0-----:R-:W-:Y:S01]  /*53060*/  PRMT R7, R24, 0x7632, R7 ;  /* 0x0000763218077816 */ /* 0x001fe20000000007 */
[----:B------:R-:W-:-:S02]  /*53070*/  IMAD.WIDE R14, R2, 0x2, R8 ;  /* 0x00000002020e7825 */ /* 0x000fc400078e0208 */
[----:B----4-:R-:W4:Y:S02]  /*53080*/  LDL.LU R24, [R1+0x1f4] ;  /* 0x0001f40001187983 */ /* 0x010f240000300800 */
[----:B------:R-:W-:Y:S02]  /*53090*/  VIADD R12, R28, 0xb ;  /* 0x0000000b1c0c7836 */ /* 0x000fe40000000000 */
[----:B------:R0:W-:Y:S03]  /*530a0*/  @P3 STG.E.U16 desc[UR34][R14.64], R7 ;  /* 0x000000070e003986 */ /* 0x0001e6000c101522 */
[----:B------:R-:W-:Y:S01]  /*530b0*/  ISETP.GE.AND P3, PT, R12, UR21, PT ;  /* 0x000000150c007c0c */ /* 0x000fe2000bf66270 */
[----:B------:R-:W-:Y:S01]  /*530c0*/  IMAD.WIDE R12, R2, 0x2, R10 ;  /* 0x00000002020c7825 */ /* 0x000fe200078e020a */
[----:B------:R-:W-:Y:S01]  /*530d0*/  ISETP.LT.AND P6, PT, R6, UR51, !P1 ;  /* 0x0000003306007c0c */ /* 0x000fe2000cfc1270 */
[----:B------:R-:W1:Y:S01]  /*530e0*/  LDCU UR21, c[0x0][0x398] ;  /* 0x00007300ff1577ac */ /* 0x000e620008000800 */
[----:B------:R-:W-:Y:S01]  /*530f0*/  ISETP.LT.AND P2, PT, R27, UR50, !P1 ;  /* 0x000000321b007c0c */ /* 0x000fe2000cf41270 */
[----:B0-----:R-:W-:-:S02]  /*53100*/  VIADD R7, R2, UR48 ;  /* 0x0000003002077c36 */ /* 0x001fc40008000000 */
[----:B------:R-:W-:Y:S01]  /*53110*/  IMAD.WIDE R14, R2, 0x2, R16 ;  /* 0x00000002020e7825 */ /* 0x000fe200078e0210 */
[----:B------:R-:W-:Y:S01]  /*53120*/  ISETP.LT.AND P1, PT, R3, UR49, !P1 ;  /* 0x0000003103007c0c */ /* 0x000fe2000cf21270 */
[----:B------:R-:W0:Y:S01]  /*53130*/  LDCU UR49, c[0x0][0x398] ;  /* 0x00007300ff3177ac */ /* 0x000e220008000800 */
[----:B------:R-:W0:Y:S01]  /*53140*/  LDCU UR50, c[0x0][0x398] ;  /* 0x00007300ff3277ac */ /* 0x000e220008000800 */
[----:B------:R-:W0:Y:S01]  /*53150*/  LDCU UR48, c[0x0][0x3b8] ;  /* 0x00007700ff3077ac */ /* 0x000e220008000800 */
[----:B------:R-:W0:Y:S01]  /*53160*/  LDCU UR51, c[0x0][0x398] ;  /* 0x00007300ff3377ac */ /* 0x000e220008000800 */
[----:B---3--:R-:W-:Y:S01]  /*53170*/  PRMT R2, R0, 0x7632, R2 ;  /* 0x0000763200027816 */ /* 0x008fe20000000002 */
[----:B------:R3:W-:Y:S04]  /*53180*/  @P4 STG.E.U16 desc[UR34][R12.64], R0 ;  /* 0x000000000c004986 */ /* 0x0007e8000c101522 */
[----:B---3--:R-:W3:Y:S01]  /*53190*/  LDL.LU R0, [R1+0x1e4] ;  /* 0x0001e40001007983 */ /* 0x008ee20000300800 */
[----:B------:R-:W-:-:S03]  /*531a0*/  IMAD.WIDE R12, R7, 0x2, R4 ;  /* 0x00000002070c7825 */ /* 0x000fc600078e0204 */
[----:B------:R0:W-:Y:S04]  /*531b0*/  @P5 STG.E.U16 desc[UR34][R14.64], R2 ;  /* 0x000000020e005986 */ /* 0x0001e8000c101522 */
[----:B--2---:R2:W-:Y:S01]  /*531c0*/  @P1 STG.E.U16 desc[UR34][R12.64], R25 ;  /* 0x000000190c001986 */ /* 0x0045e2000c101522 */
[----:B0-----:R-:W-:-:S03]  /*531d0*/  PRMT R2, R25, 0x7632, R2 ;  /* 0x0000763219027816 */ /* 0x001fc60000000002 */
[----:B--2---:R-:W2:Y:S01]  /*531e0*/  LDL.LU R25, [R1+0x14] ;  /* 0x0000140001197983 */ /* 0x004ea20000300800 */
[----:B------:R-:W-:-:S04]  /*531f0*/  IMAD.WIDE R14, R7, 0x2, R8 ;  /* 0x00000002070e7825 */ /* 0x000fc800078e0208 */
[----:B------:R-:W-:Y:S01]  /*53200*/  VIADD R12, R28, 0xc ;  /* 0x0000000c1c0c7836 */ /* 0x000fe20000000000 */
[----:B------:R0:W-:Y:S04]  /*53210*/  @P2 STG.E.U16 desc[UR34][R14.64], R2 ;  /* 0x000000020e002986 */ /* 0x0001e8000c101522 */
[----:B-1----:R-:W-:Y:S01]  /*53220*/  ISETP.GE.AND P2, PT, R12, UR43, PT ;  /* 0x0000002b0c007c0c */ /* 0x002fe2000bf46270 */
[----:B------:R-:W-:-:S05]  /*53230*/  IMAD.WIDE R12, R7, 0x2, R10 ;  /* 0x00000002070c7825 */ /* 0x000fca00078e020a */
[----:B----4-:R1:W-:Y:S01]  /*53240*/  @P6 STG.E.U16 desc[UR34][R12.64], R24 ;  /* 0x000000180c006986 */ /* 0x0103e2000c101522 */
[C---:B0-----:R-:W-:Y:S02]  /*53250*/  VIADD R2, R7.reuse, UR13 ;  /* 0x0000000d07027c36 */ /* 0x041fe40008000000 */
[----:B------:R-:W-:Y:S01]  /*53260*/  IMAD.WIDE R14, R7, 0x2, R16 ;  /* 0x00000002070e7825 */ /* 0x000fe200078e0210 */
[----:B------:R-:W-:Y:S01]  /*53270*/  PRMT R7, R24, 0x7632, R7 ;  /* 0x0000763218077816 */ /* 0x000fe20000000007 */
[----:B------:R-:W0:Y:S01]  /*53280*/  LDCU UR13, c[0x0][0x398] ;  /* 0x00007300ff0d77ac */ /* 0x000e220008000800 */
[----:B-1----:R-:W4:Y:S01]  /*53290*/  LDL.LU R24, [R1+0x38] ;  /* 0x0000380001187983 */ /* 0x002f220000300800 */
[----:B------:R-:W-:Y:S02]  /*532a0*/  ISETP.LT.AND P4, PT, R29, UR38, !P3 ;  /* 0x000000261d007c0c */ /* 0x000fe4000df81270 */
[----:B------:R-:W-:Y:S02]  /*532b0*/  ISETP.LT.AND P5, PT, R6, UR47, !P3 ;  /* 0x0000002f06007c0c */ /* 0x000fe4000dfa1270 */
[----:B------:R-:W-:Y:S01]  /*532c0*/  ISETP.LT.AND P1, PT, R27, UR45, !P3 ;  /* 0x0000002d1b007c0c */ /* 0x000fe2000df21270 */
[----:B------:R-:W-:Y:S01]  /*532d0*/  IMAD.WIDE R12, R2, 0x2, R4 ;  /* 0x00000002020c7825 */ /* 0x000fe200078e0204 */
[----:B------:R-:W-:Y:S01]  /*532e0*/  ISETP.LT.AND P3, PT, R3, UR44, !P3 ;  /* 0x0000002c03007c0c */ /* 0x000fe2000df61270 */
[----:B------:R3:W-:Y:S01]  /*532f0*/  @P0 STG.E.U16 desc[UR34][R14.64], R7 ;  /* 0x000000070e000986 */ /* 0x0007e2000c101522 */
[----:B------:R-:W1:Y:S01]  /*53300*/  LDCU.64 UR44, c[0x0][0x398] ;  /* 0x00007300ff2c77ac */ /* 0x000e620008000a00 */
[----:B------:R-:W-:Y:S01]  /*53310*/  ISETP.LT.AND P6, PT, R29, UR14, !P2 ;  /* 0x0000000e1d007c0c */ /* 0x000fe2000d7c1270 */
[----:B------:R-:W0:Y:S01]  /*53320*/  LDCU.64 UR38, c[0x0][0x398] ;  /* 0x00007300ff2677ac */ /* 0x000e220008000a00 */
[----:B---3--:R-:W-:-:S08]  /*53330*/  PRMT R7, R0, 0x7632, R7 ;  /* 0x0000763200077816 */ /* 0x008fd00000000007 */
[----:B------:R3:W-:Y:S01]  /*53340*/  @P3 STG.E.U16 desc[UR34][R12.64], R0 ;  /* 0x000000000c003986 */ /* 0x0007e2000c101522 */
[----:B------:R-:W-:Y:S01]  /*53350*/  IMAD.WIDE R14, R2, 0x2, R8 ;  /* 0x00000002020e7825 */ /* 0x000fe200078e0208 */
[----:B------:R-:W-:Y:S01]  /*53360*/  ISETP.LT.AND P0, PT, R6, UR46, !P2 ;  /* 0x0000002e06007c0c */ /* 0x000fe2000d701270 */
[----:B------:R-:W0:Y:S01]  /*53370*/  LDCU.64 UR46, c[0x0][0x398] ;  /* 0x00007300ff2e77ac */ /* 0x000e220008000a00 */
[----:B------:R-:W0:Y:S01]  /*53380*/  LDCU UR14, c[0x0][0x398] ;  /* 0x00007300ff0e77ac */ /* 0x000e220008000800 */
[----:B---3--:R-:W3:Y:S01]  /*53390*/  LDL.LU R0, [R1+0x1f8] ;  /* 0x0001f80001007983 */ /* 0x008ee20000300800 */
[----:B------:R-:W-:-:S03]  /*533a0*/  VIADD R12, R28, 0xd ;  /* 0x0000000d1c0c7836 */ /* 0x000fc60000000000 */
[----:B------:R0:W-:Y:S02]  /*533b0*/  @P1 STG.E.U16 desc[UR34][R14.64], R7 ;  /* 0x000000070e001986 */ /* 0x0001e4000c101522 */
[----:B-1----:R-:W-:Y:S01]  /*533c0*/  ISETP.GE.AND P1, PT, R12, UR45, PT ;  /* 0x0000002d0c007c0c */ /* 0x002fe2000bf26270 */
[----:B------:R-:W-:-:S05]  /*533d0*/  IMAD.WIDE R12, R2, 0x2, R10 ;  /* 0x00000002020c7825 */ /* 0x000fca00078e020a */
[----:B--2---:R1:W-:Y:S01]  /*533e0*/  @P5 STG.E.U16 desc[UR34][R12.64], R25 ;  /* 0x000000190c005986 */ /* 0x0043e2000c101522 */
[C---:B0-----:R-:W-:Y:S02]  /*533f0*/  VIADD R7, R2.reuse, UR19 ;  /* 0x0000001302077c36 */ /* 0x041fe40008000000 */
[----:B------:R-:W-:Y:S01]  /*53400*/  IMAD.WIDE R14, R2, 0x2, R16 ;  /* 0x00000002020e7825 */ /* 0x000fe200078e0210 */
[----:B------:R-:W-:Y:S01]  /*53410*/  PRMT R2, R25, 0x7632, R2 ;  /* 0x0000763219027816 */ /* 0x000fe20000000002 */
[----:B------:R-:W0:Y:S01]  /*53420*/  LDCU UR19, c[0x0][0x398] ;  /* 0x00007300ff1377ac */ /* 0x000e220008000800 */
[----:B-1----:R-:W2:Y:S01]  /*53430*/  LDL.LU R25, [R1+0x1e8] ;  /* 0x0001e80001197983 */ /* 0x002ea20000300800 */
[----:B------:R-:W-:Y:S02]  /*53440*/  ISETP.LT.AND P3, PT, R27, UR41, !P2 ;  /* 0x000000291b007c0c */ /* 0x000fe4000d761270 */
[----:B------:R-:W-:Y:S01]  /*53450*/  ISETP.LT.AND P2, PT, R3, UR40, !P2 ;  /* 0x0000002803007c0c */ /* 0x000fe2000d741270 */
[----:B------:R-:W-:Y:S01]  /*53460*/  IMAD.WIDE R12, R7, 0x2, R4 ;  /* 0x00000002070c7825 */ /* 0x000fe200078e0204 */
[----:B------:R4:W-:Y:S01]  /*53470*/  @P4 STG.E.U16 desc[UR34][R14.64], R2 ;  /* 0x000000020e004986 */ /* 0x0009e2000c101522 */
[----:B------:R-:W-:Y:S01]  /*53480*/  ISETP.LT.AND P5, PT, R29, UR16, !P1 ;  /* 0x000000101d007c0c */ /* 0x000fe2000cfa1270 */
[----:B------:R-:W1:Y:S01]  /*53490*/  LDCU.64 UR40, c[0x0][0x398] ;  /* 0x00007300ff2877ac */ /* 0x000e620008000a00 */
[----:B----4-:R-:W-:-:S08]  /*534a0*/  PRMT R2, R24, 0x7632, R2 ;  /* 0x0000763218027816 */ /* 0x010fd00000000002 */
[----:B------:R4:W-:Y:S01]  /*534b0*/  @P2 STG.E.U16 desc[UR34][R12.64], R24 ;  /* 0x000000180c002986 */ /* 0x0009e2000c101522 */
[----:B------:R-:W-:Y:S01]  /*534c0*/  IMAD.WIDE R14, R7, 0x2, R8 ;  /* 0x00000002070e7825 */ /* 0x000fe200078e0208 */
[----:B------:R-:W-:Y:S01]  /*534d0*/  ISETP.LT.AND P4, PT, R6, UR37, !P1 ;  /* 0x0000002506007c0c */ /* 0x000fe2000cf81270 */
[----:B------:R-:W0:Y:S01]  /*534e0*/  LDCU UR16, c[0x0][0x398] ;  /* 0x00007300ff1077ac */ /* 0x000e220008000800 */
[----:B----4-:R-:W4:Y:S01]  /*534f0*/  LDL.LU R24, [R1+0x18] ;  /* 0x0000180001187983 */ /* 0x010f220000300800 */
[----:B------:R-:W-:-:S03]  /*53500*/  VIADD R12, R28, 0xe ;  /* 0x0000000e1c0c7836 */ /* 0x000fc60000000000 */
[----:B------:R0:W-:Y:S02]  /*53510*/  @P3 STG.E.U16 desc[UR34][R14.64], R2 ;  /* 0x000000020e003986 */ /* 0x0001e4000c101522 */
[----:B------:R-:W-:Y:S01]  /*53520*/  ISETP.GE.AND P3, PT, R12, UR47, PT ;  /* 0x0000002f0c007c0c */ /* 0x000fe2000bf66270 */
[----:B------:R-:W-:Y:S01]  /*53530*/  IMAD.WIDE R12, R7, 0x2, R10 ;  /* 0x00000002070c7825 */ /* 0x000fe200078e020a */
[----:B------:R-:W-:Y:S01]  /*53540*/  ISETP.LT.AND P2, PT, R27, UR18, !P1 ;  /* 0x000000121b007c0c */ /* 0x000fe2000cf41270 */
[----:B------:R-:W0:Y:S01]  /*53550*/  LDCU UR47, c[0x0][0x3b8] ;  /* 0x00007700ff2f77ac */ /* 0x000e220008000800 */
[----:B------:R-:W-:Y:S01]  /*53560*/  ISETP.LT.AND P1, PT, R3, UR36, !P1 ;  /* 0x0000002403007c0c */ /* 0x000fe2000cf21270 */
[----:B------:R-:W0:Y:S01]  /*53570*/  LDCU.64 UR36, c[0x0][0x398] ;  /* 0x00007300ff2477ac */ /* 0x000e220008000a00 */
[----:B---3--:R-:W-:Y:S01]  /*53580*/  PRMT R18, R0, 0x7632, R18 ;  /* 0x0000763200127816 */ /* 0x008fe20000000012 */
[----:B------:R3:W-:Y:S01]  /*53590*/  @P0 STG.E.U16 desc[UR34][R12.64], R0 ;  /* 0x000000000c000986 */ /* 0x0007e2000c101522 */
[C---:B0-----:R-:W-:Y:S01]  /*535a0*/  VIADD R2, R7.reuse, UR77 ;  /* 0x0000004d07027c36 */ /* 0x041fe20008000000 */
[----:B------:R-:W0:Y:S02]  /*535b0*/  LDCU UR18, c[0x0][0x398] ;  /* 0x00007300ff1277ac */ /* 0x000e240008000800 */
[----:B---3--:R-:W3:Y:S01]  /*535c0*/  LDL.LU R0, [R1+0x3c] ;  /* 0x00003c0001007983 */ /* 0x008ee20000300800 */
[----:B------:R-:W-:Y:S01]  /*535d0*/  IMAD.WIDE R14, R7, 0x2, R16 ;  /* 0x00000002070e7825 */ /* 0x000fe200078e0210 */
[----:B------:R-:W-:Y:S01]  /*535e0*/  ISETP.LT.AND P0, PT, R29, UR20, !P3 ;  /* 0x000000141d007c0c */ /* 0x000fe2000df01270 */
[----:B------:R-:W0:Y:S02]  /*535f0*/  LDCU UR77, c[0x0][0x398] ;  /* 0x00007300ff4d77ac */ /* 0x000e240008000800 */
[----:B------:R-:W-:Y:S01]  /*53600*/  IMAD.WIDE R12, R2, 0x2, R4 ;  /* 0x00000002020c7825 */ /* 0x000fe200078e0204 */
[----:B------:R-:W-:Y:S01]  /*53610*/  @P6 STG.E.U16 desc[UR34][R14.64], R18 ;  /* 0x000000120e006986 */ /* 0x000fe2000c101522 */
[----:B------:R-:W-:Y:S01]  /*53620*/  ISETP.LT.AND P6, PT, R6, UR60, !P3 ;  /* 0x0000003c06007c0c */ /* 0x000fe2000dfc1270 */
[----:B------:R-:W0:Y:S01]  /*53630*/  LDCU UR60, c[0x0][0x398] ;  /* 0x00007300ff3c77ac */ /* 0x000e220008000800 */
[----:B--2---:R-:W-:Y:S01]  /*53640*/  PRMT R7, R25, 0x7632, R7 ;  /* 0x0000763219077816 */ /* 0x004fe20000000007 */
[----:B------:R2:W-:Y:S01]  /*53650*/  @P1 STG.E.U16 desc[UR34][R12.64], R25 ;  /* 0x000000190c001986 */ /* 0x0005e2000c101522 */
[----:B------:R-:W1:Y:S03]  /*53660*/  LDCU UR20, c[0x0][0x398] ;  /* 0x00007300ff1477ac */ /* 0x000e660008000800 */
[----:B--2---:R-:W2:Y:S01]  /*53670*/  LDL.LU R25, [R1+0x1fc] ;  /* 0x0001fc0001197983 */ /* 0x004ea20000300800 */
[----:B0-----:R-:W-:Y:S01]  /*53680*/  ISETP.LT.AND P1, PT, R27, UR60, !P3 ;  /* 0x0000003c1b007c0c */ /* 0x001fe2000df21270 */
[----:B------:R-:W0:Y:S01]  /*53690*/  LDCU UR60, c[0x0][0x3b8] ;  /* 0x00007700ff3c77ac */ /* 0x000e220008000800 */
[----:B------:R-:W-:-:S04]  /*536a0*/  IMAD.WIDE R14, R2, 0x2, R8 ;  /* 0x00000002020e7825 */ /* 0x000fc800078e0208 */
[----:B------:R-:W-:Y:S01]  /*536b0*/  VIADD R12, R28, 0xf ;  /* 0x0000000f1c0c7836 */ /* 0x000fe20000000000 */
[----:B------:R0:W-:Y:S04]  /*536c0*/  @P2 STG.E.U16 desc[UR34][R14.64], R7 ;  /* 0x000000070e002986 */ /* 0x0001e8000c101522 */
[----:B------:R-:W-:Y:S01]  /*536d0*/  ISETP.GE.AND P2, PT, R12, UR39, PT ;  /* 0x000000270c007c0c */ /* 0x000fe2000bf46270 */
[----:B------:R-:W-:-:S05]  /*536e0*/  IMAD.WIDE R12, R2, 0x2, R10 ;  /* 0x00000002020c7825 */ /* 0x000fca00078e020a */
[----:B----4-:R4:W-:Y:S01]  /*536f0*/  @P4 STG.E.U16 desc[UR34][R12.64], R24 ;  /* 0x000000180c004986 */ /* 0x0109e2000c101522 */
[C---:B0-----:R-:W-:Y:S01]  /*53700*/  VIADD R7, R2.reuse, UR60 ;  /* 0x0000003c02077c36 */ /* 0x041fe20008000000 */
[----:B------:R-:W-:Y:S01]  /*53710*/  ISETP.LT.AND P3, PT, R3, UR61, !P3 ;  /* 0x0000003d03007c0c */ /* 0x000fe2000df61270 */
[----:B------:R-:W-:Y:S01]  /*53720*/  IMAD.WIDE R14, R2, 0x2, R16 ;  /* 0x00000002020e7825 */ /* 0x000fe200078e0210 */
[----:B------:R-:W-:Y:S01]  /*53730*/  PRMT R2, R24, 0x7632, R2 ;  /* 0x0000763218027816 */ /* 0x000fe20000000002 */
[----:B------:R-:W0:Y:S01]  /*53740*/  LDCU UR60, c[0x0][0x398] ;  /* 0x00007300ff3c77ac */ /* 0x000e220008000800 */
[----:B------:R-:W1:Y:S01]  /*53750*/  LDCU UR61, c[0x0][0x398] ;  /* 0x00007300ff3d77ac */ /* 0x000e620008000800 */
[----:B----4-:R-:W4:Y:S01]  /*53760*/  LDL.LU R24, [R1+0x1ec] ;  /* 0x0001ec0001187983 */ /* 0x010f220000300800 */
[----:B------:R-:W-:-:S03]  /*53770*/  IMAD.WIDE R12, R7, 0x2, R4 ;  /* 0x00000002070c7825 */ /* 0x000fc600078e0204 */
[----:B------:R3:W-:Y:S01]  /*53780*/  @P5 STG.E.U16 desc[UR34][R14.64], R2 ;  /* 0x000000020e005986 */ /* 0x0007e2000c101522 */
[----:B0-----:R-:W-:Y:S01]  /*53790*/  ISETP.LT.AND P4, PT, R29, UR60, !P2 ;  /* 0x0000003c1d007c0c */ /* 0x001fe2000d781270 */
[----:B------:R-:W0:Y:S02]  /*537a0*/  LDCU UR60, c[0x0][0x398] ;  /* 0x00007300ff3c77ac */ /* 0x000e240008000800 */
[----:B0-----:R-:W-:Y:S01]  /*537b0*/  ISETP.LT.AND P5, PT, R6, UR60, !P2 ;  /* 0x0000003c06007c0c */ /* 0x001fe2000d7a1270 */
[----:B------:R-:W0:Y:S01]  /*537c0*/  LDCU UR60, c[0x0][0x398] ;  /* 0x00007300ff3c77ac */ /* 0x000e220008000800 */
[----:B---3--:R-:W-:Y:S01]  /*537d0*/  PRMT R2, R0, 0x7632, R2 ;  /* 0x0000763200027816 */ /* 0x008fe20000000002 */
[----:B------:R3:W-:Y:S04]  /*537e0*/  @P3 STG.E.U16 desc[UR34][R12.64], R0 ;  /* 0x000000000c003986 */ /* 0x0007e8000c101522 */
[----:B---3--:R-:W3:Y:S01]  /*537f0*/  LDL.LU R0, [R1+0x1c] ;  /* 0x00001c0001007983 */ /* 0x008ee20000300800 */
[----:B0-----:R-:W-:Y:S01]  /*53800*/  ISETP.LT.AND P3, PT, R27, UR60, !P2 ;  /* 0x0000003c1b007c0c */ /* 0x001fe2000d761270 */
[----:B------:R-:W0:Y:S01]  /*53810*/  LDCU UR60, c[0x0][0x3b8] ;  /* 0x00007700ff3c77ac */ /* 0x000e220008000800 */
[----:B------:R-:W-:-:S05]  /*53820*/  IMAD.WIDE R14, R7, 0x2, R8 ;  /* 0x00000002070e7825 */ /* 0x000fca00078e0208 */
[----:B------:R0:W-:Y:S01]  /*53830*/  @P1 STG.E.U16 desc[UR34][R14.64], R2 ;  /* 0x000000020e001986 */ /* 0x0001e2000c101522 */
[----:B------:R-:W-:Y:S02]  /*53840*/  VIADD R12, R28, 0x10 ;  /* 0x000000101c0c7836 */ /* 0x000fe40000000000 */
[C---:B0-----:R-:W-:Y:S01]  /*53850*/  VIADD R2, R7.reuse, UR60 ;  /* 0x0000003c07027c36 */ /* 0x041fe20008000000 */
[----:B------:R-:W0:Y:S02]  /*53860*/  LDCU UR60, c[0x0][0x398] ;  /* 0x00007300ff3c77ac */ /* 0x000e240008000800 */
[----:B-1----:R-:W-:Y:S01]  /*53870*/  ISETP.GE.AND P1, PT, R12, UR41, PT ;  /* 0x000000290c007c0c */ /* 0x002fe2000bf26270 */
[----:B------:R-:W-:-:S05]  /*53880*/  IMAD.WIDE R12, R7, 0x2, R10 ;  /* 0x00000002070c7825 */ /* 0x000fca00078e020a */
[----:B--2---:R1:W-:Y:S01]  /*53890*/  @P6 STG.E.U16 desc[UR34][R12.64], R25 ;  /* 0x000000190c006986 */ /* 0x0043e2000c101522 */
[----:B0-----:R-:W-:Y:S01]  /*538a0*/  ISETP.LT.AND P6, PT, R29, UR60, !P1 ;  /* 0x0000003c1d007c0c */ /* 0x001fe2000cfc1270 */
[----:B------:R-:W0:Y:S01]  /*538b0*/  LDCU UR60, c[0x0][0x398] ;  /* 0x00007300ff3c77ac */ /* 0x000e220008000800 */
[----:B------:R-:W-:Y:S01]  /*538c0*/  PRMT R18, R25, 0x7632, R18 ;  /* 0x0000763219127816 */ /* 0x000fe20000000012 */
[----:B------:R-:W-:Y:S01]  /*538d0*/  IMAD.WIDE R14, R7, 0x2, R16 ;  /* 0x00000002070e7825 */ /* 0x000fe200078e0210 */
[----:B------:R-:W-:Y:S01]  /*538e0*/  ISETP.LT.AND P2, PT, R3, UR61, !P2 ;  /* 0x0000003d03007c0c */ /* 0x000fe2000d741270 */
[----:B-1----:R-:W2:Y:S02]  /*538f0*/  LDL.LU R25, [R1+0x200] ;  /* 0x0002000001197983 */ /* 0x002ea40000300800 */
[----:B------:R-:W-:Y:S01]  /*53900*/  IMAD.WIDE R12, R2, 0x2, R4 ;  /* 0x00000002020c7825 */ /* 0x000fe200078e0204 */
[----:B----4-:R-:W-:Y:S01]  /*53910*/  PRMT R7, R24, 0x7632, R7 ;  /* 0x0000763218077816 */ /* 0x010fe20000000007 */
[----:B------:R1:W-:Y:S01]  /*53920*/  @P0 STG.E.U16 desc[UR34][R14.64], R18 ;  /* 0x000000120e000986 */ /* 0x0003e2000c101522 */
[----:B------:R-:W4:Y:S01]  /*53930*/  LDCU UR61, c[0x0][0x3b8] ;  /* 0x00007700ff3d77ac */ /* 0x000f220008000800 */
[----:B0-----:R-:W-:Y:S01]  /*53940*/  ISETP.LT.AND P0, PT, R6, UR60, !P1 ;  /* 0x0000003c06007c0c */ /* 0x001fe2000cf01270 */
[----:B------:R-:W0:Y:S05]  /*53950*/  LDCU UR60, c[0x0][0x398] ;  /* 0x00007300ff3c77ac */ /* 0x000e2a0008000800 */
[----:B------:R4:W-:Y:S01]  /*53960*/  @P2 STG.E.U16 desc[UR34][R12.64], R24 ;  /* 0x000000180c002986 */ /* 0x0009e2000c101522 */
[----:B-1----:R-:W-:-:S03]  /*53970*/  IMAD.WIDE R14, R2, 0x2, R8 ;  /* 0x00000002020e7825 */ /* 0x002fc600078e0208 */
[----:B----4-:R-:W4:Y:S01]  /*53980*/  LDL.LU R24, [R1+0x210] ;  /* 0x0002100001187983 */ /* 0x010f220000300800 */
[----:B0-----:R-:W-:Y:S01]  /*53990*/  ISETP.LT.AND P2, PT, R27, UR60, !P1 ;  /* 0x0000003c1b007c0c */ /* 0x001fe2000cf41270 */
[----:B------:R-:W0:Y:S01]  /*539a0*/  LDCU UR60, c[0x0][0x3b8] ;  /* 0x00007700ff3c77ac */ /* 0x000e220008000800 */
[----:B------:R-:W-:Y:S01]  /*539b0*/  VIADD R12, R28, 0x11 ;  /* 0x000000111c0c7836 */ /* 0x000fe20000000000 */
[----:B------:R1:W-:Y:S04]  /*539c0*/  @P3 STG.E.U16 desc[UR34][R14.64], R7 ;  /* 0x000000070e003986 */ /* 0x0003e8000c101522 */
[----:B------:R-:W-:Y:S01]  /*539d0*/  ISETP.GE.AND P3, PT, R12, UR37, PT ;  /* 0x000000250c007c0c */ /* 0x000fe2000bf66270 */
[C---:B------:R-:W-:Y:S01]  /*539e0*/  IMAD.WIDE R12, R2.reuse, 0x2, R10 ;  /* 0x00000002020c7825 */ /* 0x040fe200078e020a */
[----:B------:R-:W-:Y:S01]  /*539f0*/  ISETP.LT.AND P1, PT, R3, UR42, !P1 ;  /* 0x0000002a03007c0c */ /* 0x000fe2000cf21270 */
[----:B------:R-:W2:Y:S01]  /*53a00*/  LDCU.64 UR42, c[0x0][0x398] ;  /* 0x00007300ff2a77ac */ /* 0x000ea20008000a00 */
[----:B------:R-:W2:Y:S01]  /*53a10*/  LDCU UR37, c[0x0][0x398] ;  /* 0x00007300ff2577ac */ /* 0x000ea20008000800 */
[----:B-1----:R-:W-:-:S04]  /*53a20*/  IMAD.WIDE R14, R2, 0x2, R16 ;  /* 0x00000002020e7825 */ /* 0x002fc800078e0210 */
[----:B0-----:R-:W-:Y:S01]  /*53a30*/  VIADD R7, R2, UR60 ;  /* 0x0000003c02077c36 */ /* 0x001fe20008000000 */
[----:B------:R-:W0:Y:S01]  /*53a40*/  LDCU UR60, c[0x0][0x398] ;  /* 0x00007300ff3c77ac */ /* 0x000e220008000800 */
[----:B---3--:R-:W-:Y:S01]  /*53a50*/  PRMT R2, R0, 0x7632, R2 ;  /* 0x0000763200027816 */ /* 0x008fe20000000002 */
[----:B------:R1:W-:Y:S04]  /*53a60*/  @P5 STG.E.U16 desc[UR34][R12.64], R0 ;  /* 0x000000000c005986 */ /* 0x0003e8000c101522 */
[----:B-1----:R-:W3:Y:S04]  /*53a70*/  LDL.LU R0, [R1+0x50] ;  /* 0x0000500001007983 */ /* 0x002ee80000300800 */
[----:B------:R-:W3:Y:S01]  /*53a80*/  LDL.LU R21, [R1+0x40] ;  /* 0x0000400001157983 */ /* 0x000ee20000300800 */
[----:B0-----:R-:W-:Y:S01]  /*53a90*/  ISETP.LT.AND P5, PT, R29, UR60, !P3 ;  /* 0x0000003c1d007c0c */ /* 0x001fe2000dfa1270 */
[----:B------:R-:W0:Y:S01]  /*53aa0*/  LDCU UR60, c[0x0][0x398] ;  /* 0x00007300ff3c77ac */ /* 0x000e220008000800 */
[C---:B------:R-:W-:Y:S01]  /*53ab0*/  IMAD.WIDE R12, R7.reuse, 0x2, R4 ;  /* 0x00000002070c7825 */ /* 0x040fe200078e0204 */
[----:B------:R1:W-:Y:S03]  /*53ac0*/  @P4 STG.E.U16 desc[UR34][R14.64], R2 ;  /* 0x000000020e004986 */ /* 0x0003e6000c101522 */
[----:B-1----:R-:W-:Y:S01]  /*53ad0*/  IMAD.WIDE R14, R7, 0x2, R8 ;  /* 0x00000002070e7825 */ /* 0x002fe200078e0208 */
[----:B0-----:R-:W-:Y:S01]  /*53ae0*/  ISETP.LT.AND P4, PT, R6, UR60, !P3 ;  /* 0x0000003c06007c0c */ /* 0x001fe2000df81270 */
[----:B------:R-:W0:Y:S01]  /*53af0*/  LDCU UR60, c[0x0][0x398] ;  /* 0x00007300ff3c77ac */ /* 0x000e220008000800 */
[----:B--2---:R-:W-:Y:S01]  /*53b00*/  PRMT R2, R25, 0x7632, R2 ;  /* 0x0000763219027816 */ /* 0x004fe20000000002 */
[----:B------:R1:W-:Y:S04]  /*53b10*/  @P1 STG.E.U16 desc[UR34][R12.64], R25 ;  /* 0x000000190c001986 */ /* 0x0003e8000c101522 */
[----:B------:R2:W-:Y:S01]  /*53b20*/  @P2 STG.E.U16 desc[UR34][R14.64], R2 ;  /* 0x000000020e002986 */ /* 0x0005e2000c101522 */
[----:B-1----:R-:W-:-:S03]  /*53b30*/  VIADD R12, R28, 0x12 ;  /* 0x000000121c0c7836 */ /* 0x002fc60000000000 */
[----:B------:R-:W3:Y:S02]  /*53b40*/  LDL.LU R25, [R1+0x204] ;  /* 0x0002040001197983 */ /* 0x000ee40000300800 */
[----:B------:R-:W-:Y:S01]  /*53b50*/  ISETP.GE.AND P2, PT, R12, UR43, PT ;  /* 0x0000002b0c007c0c */ /* 0x000fe2000bf46270 */
[----:B------:R-:W-:Y:S01]  /*53b60*/  IMAD.WIDE R12, R7, 0x2, R10 ;  /* 0x00000002070c7825 */ /* 0x000fe200078e020a */
[----:B0-----:R-:W-:Y:S01]  /*53b70*/  ISETP.LT.AND P1, PT, R27, UR60, !P3 ;  /* 0x0000003c1b007c0c */ /* 0x001fe2000df21270 */
[----:B------:R-:W0:Y:S02]  /*53b80*/  LDCU UR43, c[0x0][0x398] ;  /* 0x00007300ff2b77ac */ /* 0x000e240008000800 */
[C---:B--2---:R-:W-:Y:S02]  /*53b90*/  VIADD R2, R7.reuse, UR61 ;  /* 0x0000003d07027c36 */ /* 0x044fe40008000000 */
[----:B------:R-:W-:Y:S01]  /*53ba0*/  IMAD.WIDE R14, R7, 0x2, R16 ;  /* 0x00000002070e7825 */ /* 0x000fe200078e0210 */
[----:B----4-:R1:W-:Y:S01]  /*53bb0*/  @P0 STG.E.U16 desc[UR34][R12.64], R24 ;  /* 0x000000180c000986 */ /* 0x0103e2000c101522 */
[----:B------:R-:W-:Y:S01]  /*53bc0*/  PRMT R7, R24, 0x7632, R7 ;  /* 0x0000763218077816 */ /* 0x000fe20000000007 */
[----:B------:R-:W2:Y:S01]  /*53bd0*/  LDCU UR61, c[0x0][0x398] ;  /* 0x00007300ff3d77ac */ /* 0x000ea20008000800 */
[----:B------:R-:W-:Y:S01]  /*53be0*/  ISETP.LT.AND P3, PT, R3, UR44, !P3 ;  /* 0x0000002c03007c0c */ /* 0x000fe2000df61270 */
[----:B------:R-:W4:Y:S01]  /*53bf0*/  LDCU UR60, c[0x0][0x398] ;  /* 0x00007300ff3c77ac */ /* 0x000f220008000800 */
[----:B-1----:R-:W4:Y:S01]  /*53c00*/  LDL.LU R24, [R1+0x214] ;  /* 0x0002140001187983 */ /* 0x002f220000300800 */
[----:B------:R-:W-:Y:S01]  /*53c10*/  IMAD.WIDE R12, R2, 0x2, R4 ;  /* 0x00000002020c7825 */ /* 0x000fe200078e0204 */
[----:B------:R-:W1:Y:S02]  /*53c20*/  LDCU.64 UR44, c[0x0][0x398] ;  /* 0x00007300ff2c77ac */ /* 0x000e640008000a00 */
[----:B------:R3:W-:Y:S02]  /*53c30*/  @P6 STG.E.U16 desc[UR34][R14.64], R7 ;  /* 0x000000070e006986 */ /* 0x0007e4000c101522 */
[----:B---3--:R-:W-:-:S05]  /*53c40*/  PRMT R7, R0, 0x7632, R7 ;  /* 0x0000763200077816 */ /* 0x008fca0000000007 */
[----:B------:R3:W-:Y:S04]  /*53c50*/  @P3 STG.E.U16 desc[UR34][R12.64], R0 ;  /* 0x000000000c003986 */ /* 0x0007e8000c101522 */
[----:B---3--:R-:W3:Y:S01]  /*53c60*/  LDL.LU R0, [R1+0x54] ;  /* 0x0000540001007983 */ /* 0x008ee20000300800 */
[----:B------:R-:W-:-:S04]  /*53c70*/  IMAD.WIDE R14, R2, 0x2, R8 ;  /* 0x00000002020e7825 */ /* 0x000fc800078e0208 */
[----:B------:R-:W-:Y:S01]  /*53c80*/  VIADD R12, R28, 0x13 ;  /* 0x000000131c0c7836 */ /* 0x000fe20000000000 */
[----:B------:R0:W-:Y:S04]  /*53c90*/  @P1 STG.E.U16 desc[UR34][R14.64], R7 ;  /* 0x000000070e001986 */ /* 0x0001e8000c101522 */
[----:B-1----:R-:W-:Y:S01]  /*53ca0*/  ISETP.GE.AND P1, PT, R12, UR45, PT ;  /* 0x0000002d0c007c0c */ /* 0x002fe2000bf26270 */
[C---:B------:R-:W-:Y:S01]  /*53cb0*/  IMAD.WIDE R12, R2.reuse, 0x2, R10 ;  /* 0x00000002020c7825 */ /* 0x040fe200078e020a */
[C---:B--2---:R-:W-:Y:S01]  /*53cc0*/  ISETP.LT.AND P0, PT, R29.reuse, UR61, !P2 ;  /* 0x0000003d1d007c0c */ /* 0x044fe2000d701270 */
[----:B------:R-:W1:Y:S03]  /*53cd0*/  LDCU UR45, c[0x0][0x398] ;  /* 0x00007300ff2d77ac */ /* 0x000e660008000800 */
[----:B------:R2:W-:Y:S01]  /*53ce0*/  @P4 STG.E.U16 desc[UR34][R12.64], R21 ;  /* 0x000000150c004986 */ /* 0x0005e2000c101522 */
[----:B------:R-:W-:Y:S01]  /*53cf0*/  ISETP.LT.AND P4, PT, R29, UR77, !P1 ;  /* 0x0000004d1d007c0c */ /* 0x000fe2000cf81270 */
[----:B------:R-:W1:Y:S01]  /*53d00*/  LDCU UR77, c[0x0][0x398] ;  /* 0x00007300ff4d77ac */ /* 0x000e620008000800 */
[----:B0-----:R-:W-:Y:S01]  /*53d10*/  VIADD R7, R2, UR47 ;  /* 0x0000002f02077c36 */ /* 0x001fe20008000000 */
[----:B------:R-:W-:Y:S01]  /*53d20*/  ISETP.LT.AND P6, PT, R6, UR66, !P2 ;  /* 0x0000004206007c0c */ /* 0x000fe2000d7c1270 */
[----:B------:R-:W-:Y:S01]  /*53d30*/  IMAD.WIDE R14, R2, 0x2, R16 ;  /* 0x00000002020e7825 */ /* 0x000fe200078e0210 */
[----:B------:R-:W-:Y:S01]  /*53d40*/  ISETP.LT.AND P3, PT, R27, UR62, !P2 ;  /* 0x0000003e1b007c0c */ /* 0x000fe2000d761270 */
[----:B------:R-:W0:Y:S01]  /*53d50*/  LDCU UR61, c[0x0][0x3b8] ;  /* 0x00007700ff3d77ac */ /* 0x000e220008000800 */
[----:B------:R-:W-:-:S02]  /*53d60*/  PRMT R2, R21, 0x7632, R2 ;  /* 0x0000763215027816 */ /* 0x000fc40000000002 */
[----:B------:R-:W-:Y:S01]  /*53d70*/  ISETP.LT.AND P2, PT, R3, UR46, !P2 ;  /* 0x0000002e03007c0c */ /* 0x000fe2000d741270 */
[----:B------:R-:W0:Y:S01]  /*53d80*/  LDCU.64 UR46, c[0x0][0x398] ;  /* 0x00007300ff2e77ac */ /* 0x000e220008000a00 */
[C---:B--2---:R-:W-:Y:S01]  /*53d90*/  IMAD.WIDE R12, R7.reuse, 0x2, R4 ;  /* 0x00000002070c7825 */ /* 0x044fe200078e0204 */
[----:B------:R2:W-:Y:S01]  /*53da0*/  @P5 STG.E.U16 desc[UR34][R14.64], R2 ;  /* 0x000000020e005986 */ /* 0x0005e2000c101522 */
[----:B------:R-:W0:Y:S03]  /*53db0*/  LDCU UR62, c[0x0][0x398] ;  /* 0x00007300ff3e77ac */ /* 0x000e260008000800 */
[----:B------:R-:W3:Y:S01]  /*53dc0*/  LDL.LU R21, [R1+0x44] ;  /* 0x0000440001157983 */ /* 0x000ee20000300800 */
[----:B------:R-:W0:Y:S01]  /*53dd0*/  LDCU UR66, c[0x0][0x398] ;  /* 0x00007300ff4277ac */ /* 0x000e220008000800 */
[----:B-1----:R-:W-:Y:S01]  /*53de0*/  ISETP.LT.AND P5, PT, R6, UR77, !P1 ;  /* 0x0000004d06007c0c */ /* 0x002fe2000cfa1270 */
[----:B------:R-:W1:Y:S03]  /*53df0*/  LDCU UR77, c[0x0][0x3b8] ;  /* 0x00007700ff4d77ac */ /* 0x000e660008000800 */
[----:B------:R4:W-:Y:S01]  /*53e00*/  @P2 STG.E.U16 desc[UR34][R12.64], R25 ;  /* 0x000000190c002986 */ /* 0x0009e2000c101522 */
[----:B--2---:R-:W-:Y:S01]  /*53e10*/  IMAD.WIDE R14, R7, 0x2, R8 ;  /* 0x00000002070e7825 */ /* 0x004fe200078e0208 */
[----:B------:R-:W-:-:S05]  /*53e20*/  PRMT R2, R25, 0x7632, R2 ;  /* 0x0000763219027816 */ /* 0x000fca0000000002 */
[----:B------:R1:W-:Y:S04]  /*53e30*/  @P3 STG.E.U16 desc[UR34][R14.64], R2 ;  /* 0x000000020e003986 */ /* 0x0003e8000c101522 */
[----:B----4-:R-:W2:Y:S01]  /*53e40*/  LDL.LU R25, [R1+0x208] ;  /* 0x0002080001197983 */ /* 0x010ea20000300800 */
[----:B------:R-:W-:-:S05]  /*53e50*/  VIADD R12, R28, 0x14 ;  /* 0x000000141c0c7836 */ /* 0x000fca0000000000 */
[----:B0-----:R-:W-:Y:S01]  /*53e60*/  ISETP.GE.AND P3, PT, R12, UR47, PT ;  /* 0x0000002f0c007c0c */ /* 0x001fe2000bf66270 */
[----:B------:R-:W-:-:S04]  /*53e70*/  IMAD.WIDE R12, R7, 0x2, R10 ;  /* 0x00000002070c7825 */ /* 0x000fc800078e020a */
[C---:B-1----:R-:W-:Y:S01]  /*53e80*/  VIADD R2, R7.reuse, UR77 ;  /* 0x0000004d07027c36 */ /* 0x042fe20008000000 */
[----:B------:R0:W-:Y:S01]  /*53e90*/  @P6 STG.E.U16 desc[UR34][R12.64], R24 ;  /* 0x000000180c006986 */ /* 0x0001e2000c101522 */
[----:B------:R-:W-:Y:S01]  /*53ea0*/  IMAD.WIDE R14, R7, 0x2, R16 ;  /* 0x00000002070e7825 */ /* 0x000fe200078e0210 */
[----:B------:R-:W-:Y:S01]  /*53eb0*/  PRMT R7, R24, 0x7632, R7 ;  /* 0x0000763218077816 */ /* 0x000fe20000000007 */
[----:B------:R-:W1:Y:S01]  /*53ec0*/  LDCU UR77, c[0x0][0x3b8] ;  /* 0x00007700ff4d77ac */ /* 0x000e620008000800 */
[----:B------:R-:W-:Y:S01]  /*53ed0*/  ISETP.LT.AND P2, PT, R27, UR67, !P1 ;  /* 0x000000431b007c0c */ /* 0x000fe2000cf41270 */
[----:B0-----:R-:W4:Y:S01]  /*53ee0*/  LDL.LU R24, [R1+0x218] ;  /* 0x0002180001187983 */ /* 0x001f220000300800 */
[----:B------:R-:W-:Y:S01]  /*53ef0*/  ISETP.LT.AND P1, PT, R3, UR38, !P1 ;  /* 0x0000002603007c0c */ /* 0x000fe2000cf21270 */
[----:B------:R-:W-:Y:S01]  /*53f00*/  IMAD.WIDE R12, R2, 0x2, R4 ;  /* 0x00000002020c7825 */ /* 0x000fe200078e0204 */
[----:B------:R-:W0:Y:S01]  /*53f10*/  LDCU.64 UR38, c[0x0][0x398] ;  /* 0x00007300ff2677ac */ /* 0x000e220008000a00 */
[----:B------:R3:W-:Y:S01]  /*53f20*/  @P0 STG.E.U16 desc[UR34][R14.64], R7 ;  /* 0x000000070e000986 */ /* 0x0007e2000c101522 */
[----:B------:R-:W-:Y:S01]  /*53f30*/  ISETP.LT.AND P6, PT, R29, UR64, !P3 ;  /* 0x000000401d007c0c */ /* 0x000fe2000dfc1270 */
[----:B------:R-:W0:Y:S01]  /*53f40*/  LDCU UR67, c[0x0][0x398] ;  /* 0x00007300ff4377ac */ /* 0x000e220008000800 */
[----:B---3--:R-:W-:-:S07]  /*53f50*/  PRMT R7, R0, 0x7632, R7 ;  /* 0x0000763200077816 */ /* 0x008fce0000000007 */
[----:B------:R3:W-:Y:S01]  /*53f60*/  @P1 STG.E.U16 desc[UR34][R12.64], R0 ;  /* 0x000000000c001986 */ /* 0x0007e2000c101522 */
[----:B------:R-:W-:Y:S01]  /*53f70*/  IMAD.WIDE R14, R2, 0x2, R8 ;  /* 0x00000002020e7825 */ /* 0x000fe200078e0208 */
[----:B------:R-:W-:Y:S01]  /*53f80*/  ISETP.LT.AND P0, PT, R6, UR63, !P3 ;  /* 0x0000003f06007c0c */ /* 0x000fe2000df01270 */
[----:B------:R-:W1:Y:S01]  /*53f90*/  LDCU UR63, c[0x0][0x398] ;  /* 0x00007300ff3f77ac */ /* 0x000e620008000800 */
[----:B------:R-:W1:Y:S01]  /*53fa0*/  LDCU UR64, c[0x0][0x398] ;  /* 0x00007300ff4077ac */ /* 0x000e620008000800 */
[----:B---3--:R-:W3:Y:S01]  /*53fb0*/  LDL.LU R0, [R1+0x58] ;  /* 0x0000580001007983 */ /* 0x008ee20000300800 */
[----:B------:R-:W-:Y:S01]  /*53fc0*/  VIADD R12, R28, 0x15 ;  /* 0x000000151c0c7836 */ /* 0x000fe20000000000 */
[----:B------:R-:W-:Y:S01]  /*53fd0*/  ISETP.LT.AND P1, PT, R27, UR65, !P3 ;  /* 0x000000411b007c0c */ /* 0x000fe2000df21270 */
[----:B------:R-:W2:Y:S01]  /*53fe0*/  LDCU UR65, c[0x0][0x398] ;  /* 0x00007300ff4177ac */ /* 0x000ea20008000800 */
[----:B------:R1:W-:Y:S01]  /*53ff0*/  @P2 STG.E.U16 desc[UR34][R14.64], R7 ;  /* 0x000000070e002986 */ /* 0x0003e2000c101522 */
[----:B------:R-:W-:-:S02]  /*54000*/  ISETP.LT.AND P3, PT, R3, UR40, !P3 ;  /* 0x0000002803007c0c */ /* 0x000fc4000df61270 */
[----:B0-----:R-:W-:Y:S01]  /*54010*/  ISETP.GE.AND P2, PT, R12, UR39, PT ;  /* 0x000000270c007c0c */ /* 0x001fe2000bf46270 */
[----:B------:R-:W0:Y:S01]  /*54020*/  LDCU.64 UR40, c[0x0][0x398] ;  /* 0x00007300ff2877ac */ /* 0x000e220008000a00 */
[C---:B------:R-:W-:Y:S01]  /*54030*/  IMAD.WIDE R12, R2.reuse, 0x2, R10 ;  /* 0x00000002020c7825 */ /* 0x040fe200078e020a */
[----:B------:R-:W0:Y:S03]  /*54040*/  LDCU UR39, c[0x0][0x398] ;  /* 0x00007300ff2777ac */ /* 0x000e260008000800 */
[C---:B-1----:R-:W-:Y:S01]  /*54050*/  VIADD R7, R2.reuse, UR77 ;  /* 0x0000004d02077c36 */ /* 0x042fe20008000000 */
[----:B------:R-:W1:Y:S01]  /*54060*/  LDCU UR77, c[0x0][0x398] ;  /* 0x00007300ff4d77ac */ /* 0x000e620008000800 */
[----:B------:R-:W-:Y:S01]  /*54070*/  IMAD.WIDE R14, R2, 0x2, R16 ;  /* 0x00000002020e7825 */ /* 0x000fe200078e0210 */
[----:B------:R-:W-:Y:S01]  /*54080*/  PRMT R2, R21, 0x7632, R2 ;  /* 0x0000763215027816 */ /* 0x000fe20000000002 */
[----:B------:R0:W-:Y:S04]  /*54090*/  @P5 STG.E.U16 desc[UR34][R12.64], R21 ;  /* 0x000000150c005986 */ /* 0x0001e8000c101522 */
[----:B------:R1:W-:Y:S01]  /*540a0*/  @P4 STG.E.U16 desc[UR34][R14.64], R2 ;  /* 0x000000020e004986 */ /* 0x0003e2000c101522 */
[----:B0-----:R-:W-:-:S03]  /*540b0*/  IMAD.WIDE R12, R7, 0x2, R4 ;  /* 0x00000002070c7825 */ /* 0x001fc600078e0204 */
[----:B------:R-:W3:Y:S01]  /*540c0*/  LDL.LU R21, [R1+0x48] ;  /* 0x0000480001157983 */ /* 0x000ee20000300800 */
[----:B-1----:R-:W-:Y:S01]  /*540d0*/  IMAD.WIDE R14, R7, 0x2, R8 ;  /* 0x00000002070e7825 */ /* 0x002fe200078e0208 */
[----:B--2---:R-:W-:Y:S02]  /*540e0*/  PRMT R2, R25, 0x7632, R2 ;  /* 0x0000763219027816 */ /* 0x004fe40000000002 */
[----:B------:R0:W-:Y:S04]  /*540f0*/  @P3 STG.E.U16 desc[UR34][R12.64], R25 ;  /* 0x000000190c003986 */ /* 0x0001e8000c101522 */
[----:B------:R1:W-:Y:S04]  /*54100*/  @P1 STG.E.U16 desc[UR34][R14.64], R2 ;  /* 0x000000020e001986 */ /* 0x0003e8000c101522 */
[----:B0-----:R-:W2:Y:S01]  /*54110*/  LDL.LU R25, [R1+0x20c] ;  /* 0x00020c0001197983 */ /* 0x001ea20000300800 */
[----:B------:R-:W-:-:S05]  /*54120*/  VIADD R12, R28, 0x16 ;  /* 0x000000161c0c7836 */ /* 0x000fca0000000000 */
[----:B------:R-:W-:Y:S01]  /*54130*/  ISETP.GE.AND P1, PT, R12, UR41, PT ;  /* 0x000000290c007c0c */ /* 0x000fe2000bf26270 */
[----:B------:R-:W-:-:S04]  /*54140*/  IMAD.WIDE R12, R7, 0x2, R10 ;  /* 0x00000002070c7825 */ /* 0x000fc800078e020a */
[C---:B-1----:R-:W-:Y:S01]  /*54150*/  VIADD R2, R7.reuse, UR32 ;  /* 0x0000002007027c36 */ /* 0x042fe20008000000 */
[----:B----4-:R0:W-:Y:S01]  /*54160*/  @P0 STG.E.U16 desc[UR34][R12.64], R24 ;  /* 0x000000180c000986 */ /* 0x0101e2000c101522 */
[----:B------:R-:W-:Y:S01]  /*54170*/  IMAD.WIDE R14, R7, 0x2, R16 ;  /* 0x00000002070e7825 */ /* 0x000fe200078e0210 */
[----:B------:R-:W-:Y:S02]  /*54180*/  PRMT R7, R24, 0x7632, R7 ;  /* 0x0000763218077816 */ /* 0x000fe40000000007 */
[----:B------:R-:W-:Y:S01]  /*54190*/  ISETP.LT.AND P5, PT, R29, UR33, !P2 ;  /* 0x000000211d007c0c */ /* 0x000fe2000d7a1270 */
[----:B------:R-:W1:Y:S01]  /*541a0*/  LDCU.64 UR32, c[0x0][0x398] ;  /* 0x00007300ff2077ac */ /* 0x000e620008000a00 */
[----:B------:R-:W-:Y:S01]  /*541b0*/  ISETP.LT.AND P4, PT, R6, UR30, !P2 ;  /* 0x0000001e06007c0c */ /* 0x000fe2000d781270 */
[----:B0-----:R-:W4:Y:S01]  /*541c0*/  LDL.LU R24, [R1+0x21c] ;  /* 0x00021c0001187983 */ /* 0x001f220000300800 */
[----:B------:R-:W-:Y:S01]  /*541d0*/  ISETP.LT.AND P3, PT, R27, UR31, !P2 ;  /* 0x0000001f1b007c0c */ /* 0x000fe2000d761270 */
[----:B------:R-:W-:Y:S01]  /*541e0*/  IMAD.WIDE R12, R2, 0x2, R4 ;  /* 0x00000002020c7825 */ /* 0x000fe200078e0204 */
[----:B------:R-:W-:Y:S01]  /*541f0*/  ISETP.LT.AND P2, PT, R3, UR36, !P2 ;  /* 0x0000002403007c0c */ /* 0x000fe2000d741270 */
[----:B------:R3:W-:Y:S01]  /*54200*/  @P6 STG.E.U16 desc[UR34][R14.64], R7 ;  /* 0x000000070e006986 */ /* 0x0007e2000c101522 */
[----:B------:R-:W0:Y:S01]  /*54210*/  LDCU.64 UR30, c[0x0][0x398] ;  /* 0x00007300ff1e77ac */ /* 0x000e220008000a00 */
[----:B---3--:R-:W-:-:S10]  /*54220*/  PRMT R7, R0, 0x7632, R7 ;  /* 0x0000763200077816 */ /* 0x008fd40000000007 */
[----:B------:R3:W-:Y:S04]  /*54230*/  @P2 STG.E.U16 desc[UR34][R12.64], R0 ;  /* 0x000000000c002986 */ /* 0x0007e8000c101522 */
[----:B---3--:R-:W3:Y:S01]  /*54240*/  LDL.LU R0, [R1+0x5c] ;  /* 0x00005c0001007983 */ /* 0x008ee20000300800 */
[----:B------:R-:W-:Y:S01]  /*54250*/  IMAD.WIDE R14, R2, 0x2, R8 ;  /* 0x00000002020e7825 */ /* 0x000fe200078e0208 */
[----:B------:R-:W-:-:S03]  /*54260*/  ISETP.LT.AND P0, PT, R29, UR27, !P1 ;  /* 0x0000001b1d007c0c */ /* 0x000fc6000cf01270 */
[----:B------:R-:W-:Y:S01]  /*54270*/  VIADD R12, R28, 0x17 ;  /* 0x000000171c0c7836 */ /* 0x000fe20000000000 */
[----:B------:R-:W-:Y:S01]  /*54280*/  ISETP.LT.AND P6, PT, R6, UR28, !P1 ;  /* 0x0000001c06007c0c */ /* 0x000fe2000cfc1270 */
[----:B------:R1:W-:Y:S01]  /*54290*/  @P3 STG.E.U16 desc[UR34][R14.64], R7 ;  /* 0x000000070e003986 */ /* 0x0003e2000c101522 */
[----:B------:R-:W-:Y:S01]  /*542a0*/  ISETP.LT.AND P2, PT, R27, UR29, !P1 ;  /* 0x0000001d1b007c0c */ /* 0x000fe2000cf41270 */
[----:B------:R-:W2:Y:S01]  /*542b0*/  LDCU.64 UR28, c[0x0][0x398] ;  /* 0x00007300ff1c77ac */ /* 0x000ea20008000a00 */
[----:B------:R-:W-:Y:S02]  /*542c0*/  ISETP.LT.AND P1, PT, R3, UR42, !P1 ;  /* 0x0000002a03007c0c */ /* 0x000fe4000cf21270 */
[----:B0-----:R-:W-:Y:S01]  /*542d0*/  ISETP.GE.AND P3, PT, R12, UR31, PT ;  /* 0x0000001f0c007c0c */ /* 0x001fe2000bf66270 */
[C---:B------:R-:W-:Y:S01]  /*542e0*/  IMAD.WIDE R12, R2.reuse, 0x2, R10 ;  /* 0x00000002020c7825 */ /* 0x040fe200078e020a */
[----:B------:R-:W0:Y:S03]  /*542f0*/  LDCU UR31, c[0x0][0x398] ;  /* 0x00007300ff1f77ac */ /* 0x000e260008000800 */
[C---:B-1----:R-:W-:Y:S01]  /*54300*/  VIADD R7, R2.reuse, UR26 ;  /* 0x0000001a02077c36 */ /* 0x042fe20008000000 */
[----:B------:R-:W1:Y:S01]  /*54310*/  LDCU.64 UR26, c[0x0][0x398] ;  /* 0x00007300ff1a77ac */ /* 0x000e620008000a00 */
        /* <DEDUP_REMOVED lines=13> */
[----:B------:R-:W-:Y:S01]  /*543f0*/  IMAD.WIDE R12, R7, 0x2, R10 ;  /* 0x00000002070c7825 */ /* 0x000fe200078e020a */
[----:B------:R-:W-:Y:S01]  /*54400*/  ISETP.LT.AND P4, PT, R29, UR22, !P3 ;  /* 0x000000161d007c0c */ /* 0x000fe2000df81270 */
[----:B------:R-:W0:Y:S02]  /*54410*/  LDCU UR27, c[0x0][0x398] ;  /* 0x00007300ff1b77ac */ /* 0x000e240008000800 */
[C---:B-1----:R-:W-:Y:S01]  /*54420*/  VIADD R2, R7.reuse, UR23 ;  /* 0x0000001707027c36 */ /* 0x042fe20008000000 */
[----:B----4-:R1:W-:Y:S01]  /*54430*/  @P6 STG.E.U16 desc[UR34][R12.64], R24 ;  /* 0x000000180c006986 */ /* 0x0103e2000c101522 */
[----:B------:R-:W-:Y:S01]  /*54440*/  IMAD.WIDE R14, R7, 0x2, R16 ;  /* 0x00000002070e7825 */ /* 0x000fe200078e0210 */
[----:B------:R-:W-:Y:S01]  /*54450*/  PRMT R7, R24, 0x7632, R7 ;  /* 0x0000763218077816 */ /* 0x000fe20000000007 */
[----:B------:R-:W4:Y:S01]  /*54460*/  LDCU.64 UR22, c[0x0][0x398] ;  /* 0x00007300ff1677ac */ /* 0x000f220008000a00 */
[----:B------:R-:W-:-:S02]  /*54470*/  ISETP.LT.AND P5, PT, R6, UR24, !P3 ;  /* 0x0000001806007c0c */ /* 0x000fc4000dfa1270 */
[----:B------:R-:W-:Y:S01]  /*54480*/  ISETP.LT.AND P1, PT, R27, UR25, !P3 ;  /* 0x000000191b007c0c */ /* 0x000fe2000df21270 */
[----:B-1----:R-:W2:Y:S01]  /*54490*/  LDL.LU R24, [R1+0x2c0] ;  /* 0x0002c00001187983 */ /* 0x002ea20000300800 */
[----:B------:R-:W-:Y:S01]  /*544a0*/  ISETP.LT.AND P3, PT, R3, UR44, !P3 ;  /* 0x0000002c03007c0c */ /* 0x000fe2000df61270 */
[----:B------:R-:W-:Y:S01]  /*544b0*/  IMAD.WIDE R12, R2, 0x2, R4 ;  /* 0x00000002020c7825 */ /* 0x000fe200078e0204 */
[----:B------:R-:W-:Y:S01]  /*544c0*/  ISETP.LT.AND P6, PT, R29, UR12, !P2 ;  /* 0x0000000c1d007c0c */ /* 0x000fe2000d7c1270 */
[----:B------:R3:W-:Y:S01]  /*544d0*/  @P0 STG.E.U16 desc[UR34][R14.64], R7 ;  /* 0x000000070e000986 */ /* 0x0007e2000c101522 */
[----:B------:R-:W1:Y:S01]  /*544e0*/  LDCU.64 UR24, c[0x0][0x398] ;  /* 0x00007300ff1877ac */ /* 0x000e620008000a00 */
[----:B---3--:R-:W-:-:S08]  /*544f0*/  PRMT R7, R0, 0x7632, R7 ;  /* 0x0000763200077816 */ /* 0x008fd00000000007 */
        /* <DEDUP_REMOVED lines=8> */
[----:B------:R-:W1:Y:S01]  /*54580*/  LDCU UR46, c[0x0][0x398] ;  /* 0x00007300ff2e77ac */ /* 0x000e620008000800 */
[----:B----4-:R-:W-:Y:S01]  /*54590*/  ISETP.GE.AND P1, PT, R12, UR23, PT ;  /* 0x000000170c007c0c */ /* 0x010fe2000bf26270 */
[C---:B------:R-:W-:Y:S01]  /*545a0*/  IMAD.WIDE R12, R2.reuse, 0x2, R10 ;  /* 0x00000002020c7825 */ /* 0x040fe200078e020a */
[----:B------:R-:W4:Y:S03]  /*545b0*/  LDCU UR23, c[0x0][0x398] ;  /* 0x00007300ff1777ac */ /* 0x000f260008000800 */
[C---:B0-----:R-:W-:Y:S01]  /*545c0*/  VIADD R7, R2.reuse, UR8 ;  /* 0x0000000802077c36 */ /* 0x041fe20008000000 */
[----:B------:R-:W0:Y:S01]  /*545d0*/  LDCU.64 UR8, c[0x0][0x398] ;  /* 0x00007300ff0877ac */ /* 0x000e220008000a00 */
[----:B------:R-:W-:Y:S01]  /*545e0*/  IMAD.WIDE R14, R2, 0x2, R16 ;  /* 0x00000002020e7825 */ /* 0x000fe200078e0210 */
[----:B------:R-:W-:Y:S01]  /*545f0*/  PRMT R2, R21, 0x7632, R2 ;  /* 0x0000763215027816 */ /* 0x000fe20000000002 */
[----:B------:R1:W-:Y:S04]  /*54600*/  @P5 STG.E.U16 desc[UR34][R12.64], R21 ;  /* 0x000000150c005986 */ /* 0x0003e8000c101522 */
[----:B------:R0:W-:Y:S01]  /*54610*/  @P4 STG.E.U16 desc[UR34][R14.64], R2 ;  /* 0x000000020e004986 */ /* 0x0001e2000c101522 */
[----:B-1----:R-:W-:-:S04]  /*54620*/  IMAD.WIDE R12, R7, 0x2, R4 ;  /* 0x00000002070c7825 */ /* 0x002fc800078e0204 */
[----:B0-----:R-:W-:Y:S01]  /*54630*/  IMAD.WIDE R14, R7, 0x2, R8 ;  /* 0x00000002070e7825 */ /* 0x001fe200078e0208 */
[----:B--2---:R-:W-:Y:S01]  /*54640*/  PRMT R2, R25, 0x7632, R2 ;  /* 0x0000763219027816 */ /* 0x004fe20000000002 */
        /* <DEDUP_REMOVED lines=9> */
[----:B------:R1:W-:Y:S01]  /*546e0*/  @P0 STG.E.U16 desc[UR34][R12.64], R24 ;  /* 0x000000180c000986 */ /* 0x0003e2000c101522 */
[----:B------:R-:W-:Y:S01]  /*546f0*/  IMAD.WIDE R14, R7, 0x2, R16 ;  /* 0x00000002070e7825 */ /* 0x000fe200078e0210 */
[----:B------:R-:W-:Y:S01]  /*54700*/  PRMT R7, R24, 0x7632, R7 ;  /* 0x0000763218077816 */ /* 0x000fe20000000007 */
[----:B------:R-:W0:Y:S01]  /*54710*/  LDCU UR6, c[0x0][0x398] ;  /* 0x00007300ff0677ac */ /* 0x000e220008000800 */
[----:B------:R-:W-:-:S02]  /*54720*/  ISETP.LT.AND P4, PT, R6, UR11, !P1 ;  /* 0x0000000b06007c0c */ /* 0x000fc4000cf81270 */
[----:B------:R-:W-:Y:S01]  /*54730*/  ISETP.LT.AND P2, PT, R27, UR5, !P1 ;  /* 0x000000051b007c0c */ /* 0x000fe2000cf41270 */
[----:B------:R-:W-:Y:S01]  /*54740*/  VIADD R21, R28, 0x21 ;  /* 0x000000211c157836 */ /* 0x000fe20000000000 */
[----:B------:R-:W0:Y:S01]  /*54750*/  LDCU UR68, c[0x0][0x398] ;  /* 0x00007300ff4477ac */ /* 0x000e220008000800 */
[----:B-1----:R-:W4:Y:S01]  /*54760*/  LDL.LU R24, [R1+0x2b4] ;  /* 0x0002b40001187983 */ /* 0x002f220000300800 */
[----:B------:R-:W-:Y:S01]  /*54770*/  ISETP.LT.AND P1, PT, R3, UR38, !P1 ;  /* 0x0000002603007c0c */ /* 0x000fe2000cf21270 */
[----:B------:R-:W-:Y:S01]  /*54780*/  IMAD.WIDE R12, R2, 0x2, R4 ;  /* 0x00000002020c7825 */ /* 0x000fe200078e0204 */
[----:B------:R-:W1:Y:S01]  /*54790*/  LDCU.64 UR10, c[0x0][0x398] ;  /* 0x00007300ff0a77ac */ /* 0x000e620008000a00 */
[----:B------:R3:W-:Y:S01]  /*547a0*/  @P6 STG.E.U16 desc[UR34][R14.64], R7 ;  /* 0x000000070e006986 */ /* 0x0007e2000c101522 */
[----:B------:R-:W-:Y:S01]  /*547b0*/  ISETP.LT.AND P0, PT, R29, UR71, !P3 ;  /* 0x000000471d007c0c */ /* 0x000fe2000df01270 */
[----:B------:R-:W0:Y:S01]  /*547c0*/  LDCU UR38, c[0x0][0x398] ;  /* 0x00007300ff2677ac */ /* 0x000e220008000800 */
[----:B------:R-:W0:Y:S01]  /*547d0*/  LDCU UR5, c[0x0][0x398] ;  /* 0x00007300ff0577ac */ /* 0x000e220008000800 */
[----:B---3--:R-:W-:-:S06]  /*547e0*/  PRMT R7, R0, 0x7632, R7 ;  /* 0x0000763200077816 */ /* 0x008fcc0000000007 */
[----:B------:R3:W-:Y:S01]  /*547f0*/  @P1 STG.E.U16 desc[UR34][R12.64], R0 ;  /* 0x000000000c001986 */ /* 0x0007e2000c101522 */
[----:B------:R-:W-:Y:S01]  /*54800*/  IMAD.WIDE R14, R2, 0x2, R8 ;  /* 0x00000002020e7825 */ /* 0x000fe200078e0208 */
[----:B------:R-:W-:Y:S01]  /*54810*/  ISETP.LT.AND P6, PT, R6, UR70, !P3 ;  /* 0x0000004606007c0c */ /* 0x000fe2000dfc1270 */
[----:B------:R-:W0:Y:S01]  /*54820*/  LDCU UR71, c[0x0][0x398] ;  /* 0x00007300ff4777ac */ /* 0x000e220008000800 */
[----:B---3--:R-:W3:Y:S01]  /*54830*/  LDL.LU R0, [R1+0x2c4] ;  /* 0x0002c40001007983 */ /* 0x008ee20000300800 */
[----:B------:R-:W-:Y:S01]  /*54840*/  VIADD R12, R28, 0x1b ;  /* 0x0000001b1c0c7836 */ /* 0x000fe20000000000 */
[----:B------:R-:W-:Y:S01]  /*54850*/  ISETP.LT.AND P1, PT, R27, UR69, !P3 ;  /* 0x000000451b007c0c */ /* 0x000fe2000df21270 */
[----:B------:R-:W0:Y:S01]  /*54860*/  LDCU UR69, c[0x0][0x3b8] ;  /* 0x00007700ff4577ac */ /* 0x000e220008000800 */
[----:B------:R0:W-:Y:S02]  /*54870*/  @P2 STG.E.U16 desc[UR34][R14.64], R7 ;  /* 0x000000070e002986 */ /* 0x0001e4000c101522 */
[----:B-1----:R-:W-:Y:S01]  /*54880*/  ISETP.GE.AND P2, PT, R12, UR11, PT ;  /* 0x0000000b0c007c0c */ /* 0x002fe2000bf46270 */
[C---:B------:R-:W-:Y:S01]  /*54890*/  IMAD.WIDE R12, R2.reuse, 0x2, R10 ;  /* 0x00000002020c7825 */ /* 0x040fe200078e020a */
[----:B------:R-:W-:Y:S01]  /*548a0*/  ISETP.LT.AND P3, PT, R3, UR40, !P3 ;  /* 0x0000002803007c0c */ /* 0x000fe2000df61270 */
[----:B------:R-:W1:Y:S01]  /*548b0*/  LDCU.64 UR40, c[0x0][0x398] ;  /* 0x00007300ff2877ac */ /* 0x000e620008000a00 */
[----:B------:R-:W1:Y:S01]  /*548c0*/  LDCU UR11, c[0x0][0x398] ;  /* 0x00007300ff0b77ac */ /* 0x000e620008000800 */
[C---:B0-----:R-:W-:Y:S01]  /*548d0*/  VIADD R7, R2.reuse, UR73 ;  /* 0x0000004902077c36 */ /* 0x041fe20008000000 */
[----:B------:R-:W0:Y:S01]  /*548e0*/  LDCU UR70, c[0x0][0x3b8] ;  /* 0x00007700ff4677ac */ /* 0x000e220008000800 */
[----:B------:R-:W-:Y:S01]  /*548f0*/  IMAD.WIDE R14, R2, 0x2, R16 ;  /* 0x00000002020e7825 */ /* 0x000fe200078e0210 */
[----:B------:R-:W0:Y:S01]  /*54900*/  LDCU UR73, c[0x0][0x3b8] ;  /* 0x00007700ff4977ac */ /* 0x000e220008000800 */
[----:B--2---:R-:W-:Y:S01]  /*54910*/  PRMT R2, R25, 0x7632, R2 ;  /* 0x0000763219027816 */ /* 0x004fe20000000002 */
[----:B------:R2:W-:Y:S04]  /*54920*/  @P4 STG.E.U16 desc[UR34][R12.64], R25 ;  /* 0x000000190c004986 */ /* 0x0005e8000c101522 */
[----:B--2---:R-:W2:Y:S01]  /*54930*/  LDL.LU R25, [R1+0x84] ;  /* 0x0000840001197983 */ /* 0x004ea20000300800 */
[----:B------:R-:W-:-:S03]  /*54940*/  IMAD.WIDE R12, R7, 0x2, R4 ;  /* 0x00000002070c7825 */ /* 0x000fc600078e0204 */
[----:B------:R0:W-:Y:S04]  /*54950*/  @P5 STG.E.U16 desc[UR34][R14.64], R2 ;  /* 0x000000020e005986 */ /* 0x0001e8000c101522 */
[----:B----4-:R4:W-:Y:S01]  /*54960*/  @P3 STG.E.U16 desc[UR34][R12.64], R24 ;  /* 0x000000180c003986 */ /* 0x0109e2000c101522 */
[----:B0-----:R-:W-:-:S03]  /*54970*/  PRMT R2, R24, 0x7632, R2 ;  /* 0x0000763218027816 */ /* 0x001fc60000000002 */
[----:B----4-:R-:W4:Y:S01]  /*54980*/  LDL.LU R24, [R1+0x64] ;  /* 0x0000640001187983 */ /* 0x010f220000300800 */
[----:B------:R-:W-:-:S04]  /*54990*/  IMAD.WIDE R14, R7, 0x2, R8 ;  /* 0x00000002070e7825 */ /* 0x000fc800078e0208 */
[----:B------:R-:W-:Y:S01]  /*549a0*/  VIADD R12, R28, 0x1c ;  /* 0x0000001c1c0c7836 */ /* 0x000fe20000000000 */
[----:B------:R0:W-:Y:S04]  /*549b0*/  @P1 STG.E.U16 desc[UR34][R14.64], R2 ;  /* 0x000000020e001986 */ /* 0x0001e8000c101522 */
[----:B------:R-:W-:Y:S01]  /*549c0*/  ISETP.GE.AND P1, PT, R12, UR25, PT ;  /* 0x000000190c007c0c */ /* 0x000fe2000bf26270 */
[----:B------:R-:W-:Y:S01]  /*549d0*/  IMAD.WIDE R12, R7, 0x2, R10 ;  /* 0x00000002070c7825 */ /* 0x000fe200078e020a */
[----:B------:R-:W-:Y:S01]  /*549e0*/  ISETP.LT.AND P4, PT, R29, UR75, !P2 ;  /* 0x0000004b1d007c0c */ /* 0x000fe2000d781270 */
[----:B------:R-:W1:Y:S01]  /*549f0*/  LDCU UR25, c[0x0][0x398] ;  /* 0x00007300ff1977ac */ /* 0x000e620008000800 */
[----:B------:R-:W-:Y:S02]  /*54a00*/  ISETP.LT.AND P5, PT, R6, UR74, !P2 ;  /* 0x0000004a06007c0c */ /* 0x000fe4000d7a1270 */
[----:B------:R-:W-:Y:S01]  /*54a10*/  ISETP.LT.AND P3, PT, R27, UR13, !P2 ;  /* 0x0000000d1b007c0c */ /* 0x000fe2000d761270 */
[----:B------:R-:W1:Y:S01]  /*54a20*/  LDCU.64 UR12, c[0x0][0x398] ;  /* 0x00007300ff0c77ac */ /* 0x000e620008000a00 */
[----:B0-----:R-:W-:-:S02]  /*54a30*/  VIADD R2, R7, UR76 ;  /* 0x0000004c07027c36 */ /* 0x001fc40008000000 */
[----:B------:R-:W-:Y:S01]  /*54a40*/  IMAD.WIDE R14, R7, 0x2, R16 ;  /* 0x00000002070e7825 */ /* 0x000fe200078e0210 */
[----:B---3--:R0:W-:Y:S01]  /*54a50*/  @P6 STG.E.U16 desc[UR34][R12.64], R0 ;  /* 0x000000000c006986 */ /* 0x0081e2000c101522 */
[----:B------:R-:W-:Y:S01]  /*54a60*/  PRMT R7, R0, 0x7632, R7 ;  /* 0x0000763200077816 */ /* 0x000fe20000000007 */
[----:B------:R-:W3:Y:S01]  /*54a70*/  LDCU UR75, c[0x0][0x3b8] ;  /* 0x00007700ff4b77ac */ /* 0x000ee20008000800 */
[----:B------:R-:W-:Y:S01]  /*54a80*/  ISETP.LT.AND P2, PT, R3, UR30, !P2 ;  /* 0x0000001e03007c0c */ /* 0x000fe2000d741270 */
[----:B------:R-:W1:Y:S01]  /*54a90*/  LDCU UR76, c[0x0][0x3b8] ;  /* 0x00007700ff4c77ac */ /* 0x000e620008000800 */
[----:B------:R-:W1:Y:S01]  /*54aa0*/  LDCU UR74, c[0x0][0x3b8] ;  /* 0x00007700ff4a77ac */ /* 0x000e620008000800 */
[----:B0-----:R-:W3:Y:S01]  /*54ab0*/  LDL.LU R0, [R1+0x2b8] ;  /* 0x0002b80001007983 */ /* 0x001ee20000300800 */
[C---:B------:R-:W-:Y:S01]  /*54ac0*/  IMAD.WIDE R12, R2.reuse, 0x2, R4 ;  /* 0x00000002020c7825 */ /* 0x040fe200078e0204 */
[----:B------:R-:W-:Y:S01]  /*54ad0*/  ISETP.LT.AND P6, PT, R29, UR15, !P1 ;  /* 0x0000000f1d007c0c */ /* 0x000fe2000cfc1270 */
[----:B------:R-:W0:Y:S01]  /*54ae0*/  LDCU UR30, c[0x0][0x398] ;  /* 0x00007300ff1e77ac */ /* 0x000e220008000800 */
[----:B------:R1:W-:Y:S02]  /*54af0*/  @P0 STG.E.U16 desc[UR34][R14.64], R7 ;  /* 0x000000070e000986 */ /* 0x0003e4000c101522 */
[----:B-1----:R-:W-:Y:S01]  /*54b00*/  IMAD.WIDE R14, R2, 0x2, R8 ;  /* 0x00000002020e7825 */ /* 0x002fe200078e0208 */
[----:B------:R-:W-:Y:S01]  /*54b10*/  ISETP.LT.AND P0, PT, R6, UR14, !P1 ;  /* 0x0000000e06007c0c */ /* 0x000fe2000cf01270 */
[----:B------:R-:W1:Y:S01]  /*54b20*/  LDCU.64 UR14, c[0x0][0x398] ;  /* 0x00007300ff0e77ac */ /* 0x000e620008000a00 */
[----:B--2---:R-:W-:Y:S01]  /*54b30*/  PRMT R7, R25, 0x7632, R7 ;  /* 0x0000763219077816 */ /* 0x004fe20000000007 */
[----:B------:R2:W-:Y:S04]  /*54b40*/  @P2 STG.E.U16 desc[UR34][R12.64], R25 ;  /* 0x000000190c002986 */ /* 0x0005e8000c101522 */
[----:B------:R0:W-:Y:S01]  /*54b50*/  @P3 STG.E.U16 desc[UR34][R14.64], R7 ;  /* 0x000000070e003986 */ /* 0x0001e2000c101522 */
[----:B--2---:R-:W-:-:S03]  /*54b60*/  VIADD R12, R28, 0x1d ;  /* 0x0000001d1c0c7836 */ /* 0x004fc60000000000 */
[----:B------:R-:W2:Y:S02]  /*54b70*/  LDL.LU R25, [R1+0x2c8] ;  /* 0x0002c80001197983 */ /* 0x000ea40000300800 */
[----:B------:R-:W-:Y:S01]  /*54b80*/  ISETP.GE.AND P3, PT, R12, UR13, PT ;  /* 0x0000000d0c007c0c */ /* 0x000fe2000bf66270 */
[C---:B------:R-:W-:Y:S01]  /*54b90*/  IMAD.WIDE R12, R2.reuse, 0x2, R10 ;  /* 0x00000002020c7825 */ /* 0x040fe200078e020a */
[----:B------:R-:W-:Y:S01]  /*54ba0*/  ISETP.LT.AND P2, PT, R27, UR19, !P1 ;  /* 0x000000131b007c0c */ /* 0x000fe2000cf41270 */
[----:B------:R-:W1:Y:S02]  /*54bb0*/  LDCU UR13, c[0x0][0x398] ;  /* 0x00007300ff0d77ac */ /* 0x000e640008000800 */
[C---:B0-----:R-:W-:Y:S01]  /*54bc0*/  VIADD R7, R2.reuse, UR72 ;  /* 0x0000004802077c36 */ /* 0x041fe20008000000 */
[----:B----4-:R0:W-:Y:S01]  /*54bd0*/  @P5 STG.E.U16 desc[UR34][R12.64], R24 ;  /* 0x000000180c005986 */ /* 0x0101e2000c101522 */
[----:B------:R-:W-:Y:S01]  /*54be0*/  IMAD.WIDE R14, R2, 0x2, R16 ;  /* 0x00000002020e7825 */ /* 0x000fe200078e0210 */
[----:B------:R-:W-:Y:S01]  /*54bf0*/  PRMT R2, R24, 0x7632, R2 ;  /* 0x0000763218027816 */ /* 0x000fe20000000002 */
[----:B------:R-:W4:Y:S01]  /*54c00*/  LDCU UR19, c[0x0][0x398] ;  /* 0x00007300ff1377ac */ /* 0x000f220008000800 */
[----:B------:R-:W-:Y:S01]  /*54c10*/  ISETP.LT.AND P1, PT, R3, UR26, !P1 ;  /* 0x0000001a03007c0c */ /* 0x000fe2000cf21270 */
[----:B------:R-:W1:Y:S01]  /*54c20*/  LDCU UR72, c[0x0][0x3b8] ;  /* 0x00007700ff4877ac */ /* 0x000e620008000800 */
[----:B0-----:R-:W4:Y:S01]  /*54c30*/  LDL.LU R24, [R1+0x88] ;  /* 0x0000880001187983 */ /* 0x001f220000300800 */
[----:B------:R-:W-:Y:S01]  /*54c40*/  IMAD.WIDE R12, R7, 0x2, R4 ;  /* 0x00000002070c7825 */ /* 0x000fe200078e0204 */
[----:B------:R-:W-:Y:S01]  /*54c50*/  ISETP.LT.AND P5, PT, R29, UR18, !P3 ;  /* 0x000000121d007c0c */ /* 0x000fe2000dfa1270 */
[----:B------:R-:W0:Y:S01]  /*54c60*/  LDCU UR18, c[0x0][0x398] ;  /* 0x00007300ff1277ac */ /* 0x000e220008000800 */
[----:B------:R3:W-:Y:S01]  /*54c70*/  @P4 STG.E.U16 desc[UR34][R14.64], R2 ;  /* 0x000000020e004986 */ /* 0x0007e2000c101522 */
[----:B------:R-:W-:Y:S01]  /*54c80*/  VIADD R18, R7, UR17 ;  /* 0x0000001107127c36 */ /* 0x000fe20008000000 */
[----:B------:R-:W0:Y:S01]  /*54c90*/  LDCU UR26, c[0x0][0x398] ;  /* 0x00007300ff1a77ac */ /* 0x000e220008000800 */
[----:B---3--:R-:W-:-:S04]  /*54ca0*/  PRMT R2, R0, 0x7632, R2 ;  /* 0x0000763200027816 */ /* 0x008fc80000000002 */
[----:B------:R3:W-:Y:S04]  /*54cb0*/  @P1 STG.E.U16 desc[UR34][R12.64], R0 ;  /* 0x000000000c001986 */ /* 0x0007e8000c101522 */
[----:B---3--:R-:W3:Y:S01]  /*54cc0*/  LDL.LU R0, [R1+0x2bc] ;  /* 0x0002bc0001007983 */ /* 0x008ee20000300800 */
[----:B------:R-:W-:Y:S01]  /*54cd0*/  IMAD.WIDE R14, R7, 0x2, R8 ;  /* 0x00000002070e7825 */ /* 0x000fe200078e0208 */
[----:B------:R-:W-:Y:S01]  /*54ce0*/  ISETP.LT.AND P4, PT, R6, UR16, !P3 ;  /* 0x0000001006007c0c */ /* 0x000fe2000df81270 */
[----:B------:R-:W0:Y:S02]  /*54cf0*/  LDCU.64 UR16, c[0x0][0x398] ;  /* 0x00007300ff1077ac */ /* 0x000e240008000a00 */
[----:B------:R-:W-:Y:S01]  /*54d00*/  VIADD R12, R28, 0x1e ;  /* 0x0000001e1c0c7836 */ /* 0x000fe20000000000 */
[----:B------:R-:W-:Y:S01]  /*54d10*/  ISETP.LT.AND P1, PT, R27, UR21, !P3 ;  /* 0x000000151b007c0c */ /* 0x000fe2000df21270 */
[----:B------:R0:W-:Y:S01]  /*54d20*/  @P2 STG.E.U16 desc[UR34][R14.64], R2 ;  /* 0x000000020e002986 */ /* 0x0001e2000c101522 */
[----:B------:R-:W-:Y:S01]  /*54d30*/  ISETP.LT.AND P3, PT, R3, UR22, !P3 ;  /* 0x0000001603007c0c */ /* 0x000fe2000df61270 */
[----:B------:R-:W2:Y:S01]  /*54d40*/  LDCU UR22, c[0x0][0x398] ;  /* 0x00007300ff1677ac */ /* 0x000ea20008000800 */
[----:B-1----:R-:W-:Y:S01]  /*54d50*/  ISETP.GE.AND P2, PT, R12, UR15, PT ;  /* 0x0000000f0c007c0c */ /* 0x002fe2000bf46270 */
[C---:B------:R-:W-:Y:S01]  /*54d60*/  IMAD.WIDE R12, R7.reuse, 0x2, R10 ;  /* 0x00000002070c7825 */ /* 0x040fe200078e020a */
[----:B------:R-:W1:Y:S01]  /*54d70*/  LDCU UR15, c[0x0][0x398] ;  /* 0x00007300ff0f77ac */ /* 0x000e620008000800 */
[----:B------:R-:W1:Y:S02]  /*54d80*/  LDCU UR21, c[0x0][0x398] ;  /* 0x00007300ff1577ac */ /* 0x000e640008000800 */
[----:B0-----:R-:W-:-:S04]  /*54d90*/  IMAD.WIDE R14, R7, 0x2, R16 ;  /* 0x00000002070e7825 */ /* 0x001fc800078e0210 */
[----:B------:R-:W-:Y:S01]  /*54da0*/  VIADD R7, R28, 0x1f ;  /* 0x0000001f1c077836 */ /* 0x000fe20000000000 */
[----:B--2---:R-:W-:Y:S01]  /*54db0*/  PRMT R2, R25, 0x7632, R2 ;  /* 0x0000763219027816 */ /* 0x004fe20000000002 */
[----:B------:R0:W-:Y:S04]  /*54dc0*/  @P0 STG.E.U16 desc[UR34][R12.64], R25 ;  /* 0x000000190c000986 */ /* 0x0001e8000c101522 */
[----:B------:R2:W-:Y:S01]  /*54dd0*/  @P6 STG.E.U16 desc[UR34][R14.64], R2 ;  /* 0x000000020e006986 */ /* 0x0005e2000c101522 */
[----:B0-----:R-:W-:-:S03]  /*54de0*/  IMAD.WIDE R12, R18, 0x2, R4 ;  /* 0x00000002120c7825 */ /* 0x001fc600078e0204 */
[----:B------:R-:W3:Y:S01]  /*54df0*/  LDL.LU R25, [R1+0x2cc] ;  /* 0x0002cc0001197983 */ /* 0x000ee20000300800 */
[----:B--2---:R-:W-:Y:S01]  /*54e00*/  IMAD.WIDE R14, R18, 0x2, R8 ;  /* 0x00000002120e7825 */ /* 0x004fe200078e0208 */
[----:B----4-:R-:W-:Y:S02]  /*54e10*/  PRMT R2, R24, 0x7632, R2 ;  /* 0x0000763218027816 */ /* 0x010fe40000000002 */
[----:B------:R0:W-:Y:S01]  /*54e20*/  @P3 STG.E.U16 desc[UR34][R12.64], R24 ;  /* 0x000000180c003986 */ /* 0x0001e2000c101522 */
[----:B------:R-:W-:-:S03]  /*54e30*/  ISETP.LT.AND P0, PT, R29, UR49, !P2 ;  /* 0x000000311d007c0c */ /* 0x000fc6000d701270 */
[----:B------:R2:W-:Y:S01]  /*54e40*/  @P1 STG.E.U16 desc[UR34][R14.64], R2 ;  /* 0x000000020e001986 */ /* 0x0005e2000c101522 */
[----:B------:R-:W-:Y:S01]  /*54e50*/  ISETP.GE.AND P1, PT, R7, UR17, PT ;  /* 0x0000001107007c0c */ /* 0x000fe2000bf26270 */
[----:B------:R-:W4:Y:S01]  /*54e60*/  LDCU UR17, c[0x0][0x398] ;  /* 0x00007300ff1177ac */ /* 0x000f220008000800 */
[----:B------:R-:W-:Y:S01]  /*54e70*/  ISETP.LT.AND P6, PT, R6, UR20, !P2 ;  /* 0x0000001406007c0c */ /* 0x000fe2000d7c1270 */
[C---:B0-----:R-:W-:Y:S01]  /*54e80*/  IMAD.WIDE R12, R18.reuse, 0x2, R10 ;  /* 0x00000002120c7825 */ /* 0x041fe200078e020a */
[----:B------:R-:W-:Y:S01]  /*54e90*/  ISETP.LT.AND P3, PT, R27, UR50, !P2 ;  /* 0x000000321b007c0c */ /* 0x000fe2000d761270 */
[----:B------:R-:W0:Y:S01]  /*54ea0*/  LDCU UR20, c[0x0][0x398] ;  /* 0x00007300ff1477ac */ /* 0x000e220008000800 */
[----:B------:R-:W-:Y:S02]  /*54eb0*/  PRMT R7, R19, 0x7632, R7 ;  /* 0x0000763213077816 */ /* 0x000fe40000000007 */
[----:B------:R1:W-:Y:S01]  /*54ec0*/  @P4 STG.E.U16 desc[UR34][R12.64], R19 ;  /* 0x000000130c004986 */ /* 0x0003e2000c101522 */
[----:B------:R-:W-:Y:S01]  /*54ed0*/  ISETP.LT.AND P2, PT, R3, UR8, !P2 ;  /* 0x0000000803007c0c */ /* 0x000fe2000d741270 */
[----:B--2---:R-:W-:-:S02]  /*54ee0*/  VIADD R2, R18, UR48 ;  /* 0x0000003012027c36 */ /* 0x004fc40008000000 */
[----:B------:R-:W-:Y:S01]  /*54ef0*/  IMAD.WIDE R14, R18, 0x2, R16 ;  /* 0x00000002120e7825 */ /* 0x000fe200078e0210 */
[----:B-1----:R-:W2:Y:S03]  /*54f00*/  LDL.LU R19, [R1+0x1ae0] ;  /* 0x001ae00001137983 */ /* 0x002ea60000300800 */
[----:B------:R-:W-:Y:S01]  /*54f10*/  IMAD.WIDE R12, R2, 0x2, R4 ;  /* 0x00000002020c7825 */ /* 0x000fe200078e0204 */
[----:B------:R-:W-:Y:S01]  /*54f20*/  ISETP.LT.AND P4, PT, R29, UR51, !P1 ;  /* 0x000000331d007c0c */ /* 0x000fe2000cf81270 */
[----:B------:R-:W1:Y:S01]  /*54f30*/  LDCU.64 UR48, c[0x0][0x398] ;  /* 0x00007300ff3077ac */ /* 0x000e620008000a00 */
[----:B------:R-:W4:Y:S01]  /*54f40*/  LDL.LU R24, [R1+0x6c] ;  /* 0x00006c0001187983 */ /* 0x000f220000300800 */
[----:B------:R-:W0:Y:S03]  /*54f50*/  LDCU.64 UR50, c[0x0][0x398] ;  /* 0x00007300ff3277ac */ /* 0x000e260008000a00 */
[----:B------:R3:W-:Y:S01]  /*54f60*/  @P5 STG.E.U16 desc[UR34][R14.64], R7 ;  /* 0x000000070e005986 */ /* 0x0007e2000c101522 */
[----:B------:R-:W0:Y:S01]  /*54f70*/  LDCU UR8, c[0x0][0x398] ;  /* 0x00007300ff0877ac */ /* 0x000e220008000800 */
[----:B---3--:R-:W-:-:S02]  /*54f80*/  PRMT R7, R0, 0x7632, R7 ;  /* 0x0000763200077816 */ /* 0x008fc40000000007 */
[----:B------:R3:W-:Y:S04]  /*54f90*/  @P2 STG.E.U16 desc[UR34][R12.64], R0 ;  /* 0x000000000c002986 */ /* 0x0007e8000c101522 */
[----:B---3--:R-:W3:Y:S01]  /*54fa0*/  LDL.LU R0, [R1+0x70] ;  /* 0x0000700001007983 */ /* 0x008ee20000300800 */
[----:B------:R-:W-:Y:S01]  /*54fb0*/  IMAD.WIDE R14, R2, 0x2, R8 ;  /* 0x00000002020e7825 */ /* 0x000fe200078e0208 */
[----:B------:R-:W-:Y:S02]  /*54fc0*/  ISETP.LT.AND P5, PT, R6, UR53, !P1 ;  /* 0x0000003506007c0c */ /* 0x000fe4000cfa1270 */
[----:B------:R-:W-:Y:S02]  /*54fd0*/  ISETP.LT.AND P2, PT, R27, UR54, !P1 ;  /* 0x000000361b007c0c */ /* 0x000fe4000cf41270 */
[----:B------:R0:W-:Y:S01]  /*54fe0*/  @P3 STG.E.U16 desc[UR34][R14.64], R7 ;  /* 0x000000070e003986 */ /* 0x0001e2000c101522 */
[----:B------:R-:W-:Y:S01]  /*54ff0*/  ISETP.LT.AND P1, PT, R3, UR10, !P1 ;  /* 0x0000000a03007c0c */ /* 0x000fe2000cf21270 */
[----:B------:R-:W-:Y:S01]  /*55000*/  IMAD.WIDE R12, R2, 0x2, R10 ;  /* 0x00000002020c7825 */ /* 0x000fe200078e020a */
[----:B------:R-:W1:Y:S03]  /*55010*/  LDCU UR10, c[0x0][0x398] ;  /* 0x00007300ff0a77ac */ /* 0x000e660008000800 */
[----:B0-----:R-:W-:-:S05]  /*55020*/  VIADD R7, R28, 0x20 ;  /* 0x000000201c077836 */ /* 0x001fca0000000000 */
[----:B------:R-:W-:Y:S01]  /*55030*/  ISETP.GE.AND P3, PT, R7, UR29, PT ;  /* 0x0000001d07007c0c */ /* 0x000fe2000bf66270 */
[C---:B------:R-:W-:Y:S01]  /*55040*/  VIADD R7, R2.reuse, UR52 ;  /* 0x0000003402077c36 */ /* 0x040fe20008000000 */
[----:B------:R-:W0:Y:S01]  /*55050*/  LDCU.64 UR52, c[0x0][0x398] ;  /* 0x00007300ff3477ac */ /* 0x000e220008000a00 */
[----:B------:R-:W-:Y:S01]  /*55060*/  IMAD.WIDE R14, R2, 0x2, R16 ;  /* 0x00000002020e7825 */ /* 0x000fe200078e0210 */
[----:B------:R-:W0:Y:S03]  /*55070*/  LDCU UR29, c[0x0][0x398] ;  /* 0x00007300ff1d77ac */ /* 0x000e260008000800 */
[----:B------:R-:W-:Y:S01]  /*55080*/  VIADD R2, R7, UR55 ;  /* 0x0000003707027c36 */ /* 0x000fe20008000000 */
[----:B------:R-:W0:Y:S01]  /*55090*/  LDCU.64 UR54, c[0x0][0x398] ;  /* 0x00007300ff3677ac */ /* 0x000e220008000a00 */
[----:B------:R-:W-:Y:S01]  /*550a0*/  PRMT R18, R25, 0x7632, R18 ;  /* 0x0000763219127816 */ /* 0x000fe20000000012 */
[----:B------:R0:W-:Y:S04]  /*550b0*/  @P6 STG.E.U16 desc[UR34][R12.64], R25 ;  /* 0x000000190c006986 */ /* 0x0001e8000c101522 */
[----:B------:R1:W-:Y:S01]  /*550c0*/  @P0 STG.E.U16 desc[UR34][R14.64], R18 ;  /* 0x000000120e000986 */ /* 0x0003e2000c101522 */
[----:B0-----:R-:W-:-:S03]  /*550d0*/  IMAD.WIDE R12, R7, 0x2, R4 ;  /* 0x00000002070c7825 */ /* 0x001fc600078e0204 */
[----:B------:R-:W3:Y:S01]  /*550e0*/  LDL.LU R25, [R1+0xa0] ;  /* 0x0000a00001197983 */ /* 0x000ee20000300800 */
[----:B-1----:R-:W-:-:S03]  /*550f0*/  IMAD.WIDE R14, R7, 0x2, R10 ;  /* 0x00000002070e7825 */ /* 0x002fc600078e020a */
[----:B--2---:R0:W-:Y:S01]  /*55100*/  @P1 STG.E.U16 desc[UR34][R12.64], R19 ;  /* 0x000000130c001986 */ /* 0x0041e2000c101522 */
[----:B------:R-:W-:Y:S01]  /*55110*/  ISETP.LT.AND P1, PT, R3, UR24, !P3 ;  /* 0x0000001803007c0c */ /* 0x000fe2000df21270 */
[----:B------:R-:W1:Y:S01]  /*55120*/  LDCU UR24, c[0x0][0x398] ;  /* 0x00007300ff1877ac */ /* 0x000e620008000800 */
[----:B------:R-:W-:Y:S01]  /*55130*/  PRMT R20, R19, 0x7632, R20 ;  /* 0x0000763213147816 */ /* 0x000fe20000000014 */
[----:B0-----:R-:W-:-:S04]  /*55140*/  IMAD.WIDE R12, R7, 0x2, R8 ;  /* 0x00000002070c7825 */ /* 0x001fc800078e0208 */
[----:B------:R-:W-:Y:S01]  /*55150*/  IMAD.WIDE R18, R7, 0x2, R16 ;  /* 0x0000000207127825 */ /* 0x000fe200078e0210 */
[----:B------:R0:W-:Y:S01]  /*55160*/  @P2 STG.E.U16 desc[UR34][R12.64], R20 ;  /* 0x000000140c002986 */ /* 0x0001e2000c101522 */
[----:B----4-:R-:W-:-:S03]  /*55170*/  PRMT R7, R24, 0x7632, R7 ;  /* 0x0000763218077816 */ /* 0x010fc60000000007 */
[----:B------:R2:W-:Y:S04]  /*55180*/  @P5 STG.E.U16 desc[UR34][R14.64], R24 ;  /* 0x000000180e005986 */ /* 0x0005e8000c101522 */
[----:B------:R3:W-:Y:S01]  /*55190*/  @P4 STG.E.U16 desc[UR34][R18.64], R7 ;  /* 0x0000000712004986 */ /* 0x0007e2000c101522 */
[----:B0-----:R-:W-:-:S03]  /*551a0*/  IMAD.WIDE R12, R2, 0x2, R4 ;  /* 0x00000002020c7825 */ /* 0x001fc600078e0204 */
[----:B--2---:R-:W2:Y:S01]  /*551b0*/  LDL.LU R24, [R1+0x90] ;  /* 0x0000900001187983 */ /* 0x004ea20000300800 */
[----:B---3--:R-:W-:-:S03]  /*551c0*/  PRMT R18, R0, 0x7632, R18 ;  /* 0x0000763200127816 */ /* 0x008fc60000000012 */
[----:B------:R0:W-:Y:S04]  /*551d0*/  @P1 STG.E.U16 desc[UR34][R12.64], R0 ;  /* 0x000000000c001986 */ /* 0x0001e8000c101522 */
[----:B0-----:R-:W3:Y:S01]  /*551e0*/  LDL.LU R0, [R1+0xb0] ;  /* 0x0000b00001007983 */ /* 0x001ee20000300800 */
[----:B------:R-:W-:Y:S01]  /*551f0*/  ISETP.LT.AND P0, PT, R27, UR37, !P3 ;  /* 0x000000251b007c0c */ /* 0x000fe2000df01270 */
[----:B------:R-:W0:Y:S01]  /*55200*/  LDCU.64 UR36, c[0x0][0x398] ;  /* 0x00007300ff2477ac */ /* 0x000e220008000a00 */
[----:B------:R-:W-:Y:S01]  /*55210*/  ISETP.LT.AND P6, PT, R29, UR56, !P3 ;  /* 0x000000381d007c0c */ /* 0x000fe2000dfc1270 */
[----:B------:R-:W-:Y:S01]  /*55220*/  VIADD R7, R28, 0x22 ;  /* 0x000000221c077836 */ /* 0x000fe20000000000 */
[----:B------:R-:W-:Y:S01]  /*55230*/  ISETP.LT.AND P3, PT, R6, UR57, !P3 ;  /* 0x0000003906007c0c */ /* 0x000fe2000df61270 */
[C---:B------:R-:W-:Y:S01]  /*55240*/  IMAD.WIDE R14, R2.reuse, 0x2, R8 ;  /* 0x00000002020e7825 */ /* 0x040fe200078e0208 */
[----:B------:R-:W-:Y:S01]  /*55250*/  ISETP.GE.AND P2, PT, R21, UR33, PT ;  /* 0x0000002115007c0c */ /* 0x000fe2000bf46270 */
[----:B------:R-:W4:Y:S01]  /*55260*/  LDL.LU R26, [R1+0x74] ;  /* 0x00007400011a7983 */ /* 0x000f220000300800 */
[----:B------:R-:W1:Y:S01]  /*55270*/  LDCU UR33, c[0x0][0x398] ;  /* 0x00007300ff2177ac */ /* 0x000e620008000800 */
[C---:B------:R-:W-:Y:S01]  /*55280*/  IMAD.WIDE R12, R2.reuse, 0x2, R10 ;  /* 0x00000002020c7825 */ /* 0x040fe200078e020a */
[----:B------:R-:W-:Y:S01]  /*55290*/  ISETP.LT.AND P4, PT, R3, UR12, !P2 ;  /* 0x0000000c03007c0c */ /* 0x000fe2000d781270 */
[----:B------:R-:W1:Y:S02]  /*552a0*/  LDCU UR56, c[0x0][0x3b8] ;  /* 0x00007700ff3877ac */ /* 0x000e640008000800 */
[----:B------:R1:W-:Y:S01]  /*552b0*/  @P0 STG.E.U16 desc[UR34][R14.64], R18 ;  /* 0x000000120e000986 */ /* 0x0003e2000c101522 */
[----:B0-----:R-:W-:Y:S01]  /*552c0*/  ISETP.GE.AND P5, PT, R7, UR37, PT ;  /* 0x0000002507007c0c */ /* 0x001fe2000bfa6270 */
[C---:B------:R-:W-:Y:S01]  /*552d0*/  VIADD R7, R2.reuse, UR58 ;  /* 0x0000003a02077c36 */ /* 0x040fe20008000000 */
[----:B------:R-:W-:Y:S01]  /*552e0*/  ISETP.LT.AND P1, PT, R27, UR43, !P2 ;  /* 0x0000002b1b007c0c */ /* 0x000fe2000d721270 */
[----:B------:R-:W0:Y:S01]  /*552f0*/  LDCU.64 UR42, c[0x0][0x398] ;  /* 0x00007300ff2a77ac */ /* 0x000e220008000a00 */
[----:B-1----:R-:W-:Y:S01]  /*55300*/  IMAD.WIDE R14, R2, 0x2, R16 ;  /* 0x00000002020e7825 */ /* 0x002fe200078e0210 */
[----:B------:R-:W1:Y:S03]  /*55310*/  LDCU UR37, c[0x0][0x398] ;  /* 0x00007300ff2577ac */ /* 0x000e660008000800 */
[----:B------:R-:W-:Y:S01]  /*55320*/  VIADD R18, R28, 0x98 ;  /* 0x000000981c127836 */ /* 0x000fe20000000000 */
[----:B------:R-:W0:Y:S01]  /*55330*/  LDCU UR12, c[0x0][0x398] ;  /* 0x00007300ff0c77ac */ /* 0x000e220008000800 */
[----:B------:R-:W0:Y:S01]  /*55340*/  LDCU UR57, c[0x0][0x3b8] ;  /* 0x00007700ff3977ac */ /* 0x000e220008000800 */
[----:B------:R-:W0:Y:S01]  /*55350*/  LDCU UR58, c[0x0][0x3b8] ;  /* 0x00007700ff3a77ac */ /* 0x000e220008000800 */
[----:B------:R-:W-:Y:S01]  /*55360*/  PRMT R2, R25, 0x7632, R2 ;  /* 0x0000763219027816 */ /* 0x000fe20000000002 */
[----:B------:R0:W-:Y:S04]  /*55370*/  @P3 STG.E.U16 desc[UR34][R12.64], R25 ;  /* 0x000000190c003986 */ /* 0x0001e8000c101522 */
[----:B------:R1:W-:Y:S01]  /*55380*/  @P6 STG.E.U16 desc[UR34][R14.64], R2 ;  /* 0x000000020e006986 */ /* 0x0003e2000c101522 */
[----:B------:R-:W-:Y:S01]  /*55390*/  ISETP.LT.AND P6, PT, R6, UR60, !P2 ;  /* 0x0000003c06007c0c */ /* 0x000fe2000d7c1270 */
[----:B------:R-:W2:Y:S01]  /*553a0*/  LDCU UR60, c[0x0][0x3b8] ;  /* 0x00007700ff3c77ac */ /* 0x000ea20008000800 */
[C---:B0-----:R-:W-:Y:S01]  /*553b0*/  IMAD.WIDE R12, R7.reuse, 0x2, R4 ;  /* 0x00000002070c7825 */ /* 0x041fe200078e0204 */
[----:B------:R-:W4:Y:S03]  /*553c0*/  LDL.LU R25, [R1+0xa4] ;  /* 0x0000a40001197983 */ /* 0x000f260000300800 */
[C---:B-1----:R-:W-:Y:S01]  /*553d0*/  IMAD.WIDE R14, R7.reuse, 0x2, R8 ;  /* 0x00000002070e7825 */ /* 0x042fe200078e0208 */
[----:B------:R-:W-:Y:S01]  /*553e0*/  ISETP.GE.AND P0, PT, R18, UR7, PT ;  /* 0x0000000712007c0c */ /* 0x000fe2000bf06270 */
[----:B------:R-:W0:Y:S01]  /*553f0*/  LDCU UR7, c[0x0][0x398] ;  /* 0x00007300ff0777ac */ /* 0x000e220008000800 */
[----:B--2---:R-:W-:Y:S01]  /*55400*/  PRMT R2, R24, 0x7632, R2 ;  /* 0x0000763218027816 */ /* 0x004fe20000000002 */
[----:B------:R1:W-:Y:S04]  /*55410*/  @P4 STG.E.U16 desc[UR34][R12.64], R24 ;  /* 0x000000180c004986 */ /* 0x0003e8000c101522 */
[----:B------:R-:W-:Y:S01]  /*55420*/  @P1 STG.E.U16 desc[UR34][R14.64], R2 ;  /* 0x000000020e001986 */ /* 0x000fe2000c101522 */
[----:B-1----:R-:W-:Y:S01]  /*55430*/  IMAD.WIDE R12, R7, 0x2, R10 ;  /* 0x00000002070c7825 */ /* 0x002fe200078e020a */
[----:B---3--:R-:W-:-:S04]  /*55440*/  PRMT R18, R0, 0x7632, R18 ;  /* 0x0000763200127816 */ /* 0x008fc80000000012 */
[----:B------:R1:W-:Y:S04]  /*55450*/  @P6 STG.E.U16 desc[UR34][R12.64], R0 ;  /* 0x000000000c006986 */ /* 0x0003e8000c101522 */
[----:B-1----:R-:W2:Y:S01]  /*55460*/  LDL.LU R0, [R1+0x94] ;  /* 0x0000940001007983 */ /* 0x002ea20000300800 */
[----:B------:R-:W-:Y:S01]  /*55470*/  ISETP.LT.AND P2, PT, R29, UR59, !P2 ;  /* 0x0000003b1d007c0c */ /* 0x000fe2000d741270 */
[----:B------:R-:W-:Y:S01]  /*55480*/  VIADD R2, R28, 0x91 ;  /* 0x000000911c027836 */ /* 0x000fe20000000000 */
[----:B------:R-:W-:Y:S02]  /*55490*/  ISETP.LT.AND P3, PT, R3, UR14, !P5 ;  /* 0x0000000e03007c0c */ /* 0x000fe4000ef61270 */
[----:B------:R-:W-:Y:S01]  /*554a0*/  ISETP.LT.AND P4, PT, R27, UR45, !P5 ;  /* 0x0000002d1b007c0c */ /* 0x000fe2000ef81270 */
[----:B------:R-:W-:Y:S01]  /*554b0*/  IMAD.WIDE R14, R7, 0x2, R16 ;  /* 0x00000002070e7825 */ /* 0x000fe200078e0210 */
[----:B------:R-:W-:Y:S01]  /*554c0*/  ISETP.GE.AND P1, PT, R2, UR41, PT ;  /* 0x0000002902007c0c */ /* 0x000fe2000bf26270 */
[----:B------:R-:W1:Y:S01]  /*554d0*/  LDCU UR41, c[0x0][0x3b8] ;  /* 0x00007700ff2977ac */ /* 0x000e620008000800 */
[----:B------:R-:W-:Y:S01]  /*554e0*/  ISETP.LT.AND P6, PT, R29, UR62, !P5 ;  /* 0x0000003e1d007c0c */ /* 0x000fe2000efc1270 */
[----:B------:R-:W-:Y:S01]  /*554f0*/  VIADD R2, R7, UR61 ;  /* 0x0000003d07027c36 */ /* 0x000fe20008000000 */
[----:B------:R-:W-:Y:S01]  /*55500*/  ISETP.LT.AND P5, PT, R6, UR66, !P5 ;  /* 0x0000004206007c0c */ /* 0x000fe2000efa1270 */
[----:B------:R-:W-:Y:S01]  /*55510*/  VIADD R7, R28, 0x23 ;  /* 0x000000231c077836 */ /* 0x000fe20000000000 */
[----:B------:R-:W3:Y:S01]  /*55520*/  LDL.LU R24, [R1+0xb4] ;  /* 0x0000b40001187983 */ /* 0x000ee20000300800 */
[C---:B------:R-:W-:Y:S01]  /*55530*/  IMAD.WIDE R12, R2.reuse, 0x2, R4 ;  /* 0x00000002020c7825 */ /* 0x040fe200078e0204 */
[----:B------:R-:W0:Y:S02]  /*55540*/  LDCU.64 UR44, c[0x0][0x398] ;  /* 0x00007300ff2c77ac */ /* 0x000e240008000a00 */
[----:B------:R1:W-:Y:S01]  /*55550*/  @P2 STG.E.U16 desc[UR34][R14.64], R18 ;  /* 0x000000120e002986 */ /* 0x0003e2000c101522 */
[----:B------:R-:W-:Y:S01]  /*55560*/  ISETP.GE.AND P2, PT, R7, UR43, PT ;  /* 0x0000002b07007c0c */ /* 0x000fe2000bf46270 */
[----:B------:R-:W0:Y:S02]  /*55570*/  LDCU UR14, c[0x0][0x398] ;  /* 0x00007300ff0e77ac */ /* 0x000e240008000800 */
[----:B----4-:R4:W-:Y:S01]  /*55580*/  @P3 STG.E.U16 desc[UR34][R12.64], R26 ;  /* 0x0000001a0c003986 */ /* 0x0109e2000c101522 */
[----:B------:R-:W-:Y:S01]  /*55590*/  ISETP.LT.AND P3, PT, R3, UR16, !P2 ;  /* 0x0000001003007c0c */ /* 0x000fe2000d761270 */
[----:B------:R-:W0:Y:S01]  /*555a0*/  LDCU UR59, c[0x0][0x3b8] ;  /* 0x00007700ff3b77ac */ /* 0x000e220008000800 */
[----:B------:R-:W0:Y:S01]  /*555b0*/  LDCU UR62, c[0x0][0x3b8] ;  /* 0x00007700ff3e77ac */ /* 0x000e220008000800 */
[----:B-1----:R-:W-:Y:S01]  /*555c0*/  IMAD.WIDE R14, R2, 0x2, R8 ;  /* 0x00000002020e7825 */ /* 0x002fe200078e0208 */
[----:B------:R-:W-:Y:S01]  /*555d0*/  PRMT R18, R26, 0x7632, R18 ;  /* 0x000076321a127816 */ /* 0x000fe20000000012 */
[----:B------:R-:W1:Y:S04]  /*555e0*/  LDCU UR43, c[0x0][0x398] ;  /* 0x00007300ff2b77ac */ /* 0x000e680008000800 */
[----:B------:R0:W-:Y:S01]  /*555f0*/  @P4 STG.E.U16 desc[UR34][R14.64], R18 ;  /* 0x000000120e004986 */ /* 0x0001e2000c101522 */
[----:B----4-:R-:W-:Y:S01]  /*55600*/  IMAD.WIDE R12, R2, 0x2, R16 ;  /* 0x00000002020c7825 */ /* 0x010fe200078e0210 */
[----:B------:R-:W4:Y:S03]  /*55610*/  LDCU UR16, c[0x0][0x3b8] ;  /* 0x00007700ff1077ac */ /* 0x000f260008000800 */
[----:B------:R-:W-:Y:S01]  /*55620*/  VIADD R7, R28, 0x24 ;  /* 0x000000241c077836 */ /* 0x000fe20000000000 */
[----:B------:R-:W1:Y:S01]  /*55630*/  LDCU UR61, c[0x0][0x3b8] ;  /* 0x00007700ff3d77ac */ /* 0x000e620008000800 */
[----:B------:R-:W1:Y:S01]  /*55640*/  LDCU UR66, c[0x0][0x3b8] ;  /* 0x00007700ff4277ac */ /* 0x000e620008000800 */
[----:B0-----:R-:W-:Y:S01]  /*55650*/  IMAD.WIDE R14, R2, 0x2, R10 ;  /* 0x00000002020e7825 */ /* 0x001fe200078e020a */
[----:B------:R-:W-:-:S03]  /*55660*/  PRMT R18, R25, 0x7632, R18 ;  /* 0x0000763219127816 */ /* 0x000fc60000000012 */
[----:B------:R-:W-:Y:S01]  /*55670*/  VIADD R2, R2, UR41 ;  /* 0x0000002902027c36 */ /* 0x000fe20008000000 */
[----:B------:R0:W-:Y:S01]  /*55680*/  @P5 STG.E.U16 desc[UR34][R14.64], R25 ;  /* 0x000000190e005986 */ /* 0x0001e2000c101522 */
[----:B------:R-:W-:Y:S01]  /*55690*/  ISETP.LT.AND P4, PT, R27, UR46, !P2 ;  /* 0x0000002e1b007c0c */ /* 0x000fe2000d781270 */
[----:B------:R-:W1:Y:S02]  /*556a0*/  LDCU UR41, c[0x0][0x398] ;  /* 0x00007300ff2977ac */ /* 0x000e640008000800 */
[----:B------:R4:W-:Y:S01]  /*556b0*/  @P6 STG.E.U16 desc[UR34][R12.64], R18 ;  /* 0x000000120c006986 */ /* 0x0009e2000c101522 */
[----:B------:R-:W-:Y:S01]  /*556c0*/  ISETP.GE.AND P5, PT, R7, UR45, PT ;  /* 0x0000002d07007c0c */ /* 0x000fe2000bfa6270 */
[----:B------:R-:W1:Y:S02]  /*556d0*/  LDCU.64 UR46, c[0x0][0x398] ;  /* 0x00007300ff2e77ac */ /* 0x000e640008000a00 */
[----:B0-----:R-:W3:Y:S01]  /*556e0*/  LDL.LU R25, [R1+0x78] ;  /* 0x0000780001197983 */ /* 0x001ee20000300800 */
[----:B----4-:R-:W-:Y:S01]  /*556f0*/  IMAD.WIDE R12, R2, 0x2, R4 ;  /* 0x00000002020c7825 */ /* 0x010fe200078e0204 */
[----:B--2---:R-:W-:-:S04]  /*55700*/  PRMT R7, R0, 0x7632, R7 ;  /* 0x0000763200077816 */ /* 0x004fc80000000007 */
[----:B------:R0:W-:Y:S04]  /*55710*/  @P3 STG.E.U16 desc[UR34][R12.64], R0 ;  /* 0x000000000c003986 */ /* 0x0001e8000c101522 */
[----:B0-----:R-:W2:Y:S01]  /*55720*/  LDL.LU R0, [R1+0xa8] ;  /* 0x0000a80001007983 */ /* 0x001ea20000300800 */
[----:B------:R-:W-:Y:S01]  /*55730*/  ISETP.LT.AND P6, PT, R29, UR14, !P2 ;  /* 0x0000000e1d007c0c */ /* 0x000fe2000d7c1270 */
[----:B------:R-:W-:Y:S01]  /*55740*/  IMAD.WIDE R14, R2, 0x2, R8 ;  /* 0x00000002020e7825 */ /* 0x000fe200078e0208 */
[----:B-1----:R-:W-:Y:S01]  /*55750*/  ISETP.LT.AND P2, PT, R6, UR43, !P2 ;  /* 0x0000002b06007c0c */ /* 0x002fe2000d741270 */
[----:B------:R-:W0:Y:S02]  /*55760*/  LDCU UR43, c[0x0][0x398] ;  /* 0x00007300ff2b77ac */ /* 0x000e240008000800 */
[----:B------:R-:W-:Y:S01]  /*55770*/  IMAD.WIDE R12, R2, 0x2, R10 ;  /* 0x00000002020c7825 */ /* 0x000fe200078e020a */
[----:B------:R1:W-:Y:S01]  /*55780*/  @P4 STG.E.U16 desc[UR34][R14.64], R7 ;  /* 0x000000070e004986 */ /* 0x0003e2000c101522 */
[----:B------:R-:W-:Y:S01]  /*55790*/  ISETP.LT.AND P3, PT, R3, UR28, !P5 ;  /* 0x0000001c03007c0c */ /* 0x000fe2000ef61270 */
[----:B------:R-:W4:Y:S01]  /*557a0*/  LDCU UR28, c[0x0][0x398] ;  /* 0x00007300ff1c77ac */ /* 0x000f220008000800 */
[----:B---3--:R-:W-:Y:S01]  /*557b0*/  PRMT R18, R24, 0x7632, R18 ;  /* 0x0000763218127816 */ /* 0x008fe20000000012 */
[----:B------:R-:W3:Y:S05]  /*557c0*/  LDCU UR14, c[0x0][0x398] ;  /* 0x00007300ff0e77ac */ /* 0x000eea0008000800 */
[----:B------:R0:W-:Y:S01]  /*557d0*/  @P2 STG.E.U16 desc[UR34][R12.64], R24 ;  /* 0x000000180c002986 */ /* 0x0001e2000c101522 */
[----:B-1----:R-:W-:-:S04]  /*557e0*/  IMAD.WIDE R14, R2, 0x2, R16 ;  /* 0x00000002020e7825 */ /* 0x002fc800078e0210 */
[----:B------:R-:W-:Y:S02]  /*557f0*/  VIADD R7, R28, 0x27 ;  /* 0x000000271c077836 */ /* 0x000fe40000000000 */
[----:B------:R-:W-:Y:S01]  /*55800*/  VIADD R2, R2, UR16 ;  /* 0x0000001002027c36 */ /* 0x000fe20008000000 */
[----:B0-----:R-:W3:Y:S02]  /*55810*/  LDL.LU R24, [R1+0x98] ;  /* 0x0000980001187983 */ /* 0x001ee40000300800 */
[----:B------:R-:W-:Y:S01]  /*55820*/  ISETP.GE.AND P4, PT, R7, UR47, PT ;  /* 0x0000002f07007c0c */ /* 0x000fe2000bf86270 */
[----:B------:R-:W-:Y:S01]  /*55830*/  IMAD.WIDE R12, R2, 0x2, R4 ;  /* 0x00000002020c7825 */ /* 0x000fe200078e0204 */
[----:B------:R-:W-:Y:S01]  /*55840*/  ISETP.LT.AND P2, PT, R6, UR7, !P5 ;  /* 0x0000000706007c0c */ /* 0x000fe2000ef41270 */
[----:B------:R0:W-:Y:S01]  /*55850*/  @P6 STG.E.U16 desc[UR34][R14.64], R18 ;  /* 0x000000120e006986 */ /* 0x0001e2000c101522 */
[----:B------:R-:W-:Y:S01]  /*55860*/  ISETP.LT.AND P6, PT, R27, UR41, !P5 ;  /* 0x000000291b007c0c */ /* 0x000fe2000efc1270 */
[----:B------:R-:W-:Y:S01]  /*55870*/  VIADD R7, R28, 0x25 ;  /* 0x000000251c077836 */ /* 0x000fe20000000000 */
[----:B------:R-:W1:Y:S01]  /*55880*/  LDCU UR16, c[0x0][0x3b8] ;  /* 0x00007700ff1077ac */ /* 0x000e620008000800 */
[----:B------:R-:W1:Y:S01]  /*55890*/  LDCU UR41, c[0x0][0x398] ;  /* 0x00007300ff2977ac */ /* 0x000e620008000800 */
[----:B------:R-:W1:Y:S01]  /*558a0*/  LDCU UR7, c[0x0][0x398] ;  /* 0x00007300ff0777ac */ /* 0x000e620008000800 */
[----:B0-----:R-:W-:Y:S01]  /*558b0*/  IMAD.WIDE R14, R2, 0x2, R10 ;  /* 0x00000002020e7825 */ /* 0x001fe200078e020a */
[----:B------:R0:W-:Y:S01]  /*558c0*/  @P3 STG.E.U16 desc[UR34][R12.64], R25 ;  /* 0x000000190c003986 */ /* 0x0001e2000c101522 */
[----:B------:R-:W-:-:S02]  /*558d0*/  ISETP.GE.AND P3, PT, R7, UR49, PT ;  /* 0x0000003107007c0c */ /* 0x000fc4000bf66270 */
[----:B------:R-:W-:Y:S01]  /*558e0*/  PRMT R7, R25, 0x7632, R7 ;  /* 0x0000763219077816 */ /* 0x000fe20000000007 */
[----:B0-----:R-:W-:Y:S01]  /*558f0*/  IMAD.WIDE R12, R2, 0x2, R8 ;  /* 0x00000002020c7825 */ /* 0x001fe200078e0208 */
[----:B------:R-:W3:Y:S04]  /*55900*/  LDL.LU R25, [R1+0xb8] ;  /* 0x0000b80001197983 */ /* 0x000ee80000300800 */
[----:B------:R-:W-:Y:S04]  /*55910*/  @P6 STG.E.U16 desc[UR34][R12.64], R7 ;  /* 0x000000070c006986 */ /* 0x000fe8000c101522 */
[----:B--2---:R0:W-:Y:S01]  /*55920*/  @P2 STG.E.U16 desc[UR34][R14.64], R0 ;  /* 0x000000000e002986 */ /* 0x0041e2000c101522 */
[----:B------:R-:W-:-:S03]  /*55930*/  PRMT R18, R0, 0x7632, R18 ;  /* 0x0000763200127816 */ /* 0x000fc60000000012 */
[----:B0-----:R-:W2:Y:S01]  /*55940*/  LDL.LU R0, [R1+0x7c] ;  /* 0x00007c0001007983 */ /* 0x001ea20000300800 */
[----:B----4-:R-:W-:Y:S01]  /*55950*/  ISETP.LT.AND P5, PT, R29, UR28, !P5 ;  /* 0x0000001c1d007c0c */ /* 0x010fe2000efa1270 */
[----:B------:R-:W0:Y:S01]  /*55960*/  LDCU UR28, c[0x0][0x398] ;  /* 0x00007300ff1c77ac */ /* 0x000e220008000800 */
[----:B------:R-:W-:Y:S01]  /*55970*/  ISETP.LT.AND P6, PT, R3, UR32, !P3 ;  /* 0x0000002003007c0c */ /* 0x000fe2000dfc1270 */
[----:B------:R-:W4:Y:S01]  /*55980*/  LDCU UR32, c[0x0][0x398] ;  /* 0x00007300ff2077ac */ /* 0x000f220008000800 */
[C---:B-1----:R-:W-:Y:S01]  /*55990*/  VIADD R7, R2.reuse, UR16 ;  /* 0x0000001002077c36 */ /* 0x042fe20008000000 */
[----:B------:R-:W-:Y:S01]  /*559a0*/  ISETP.LT.AND P2, PT, R27, UR41, !P3 ;  /* 0x000000291b007c0c */ /* 0x000fe2000df41270 */
[----:B------:R-:W-:Y:S01]  /*559b0*/  IMAD.WIDE R12, R2, 0x2, R16 ;  /* 0x00000002020c7825 */ /* 0x000fe200078e0210 */
[----:B------:R-:W1:Y:S03]  /*559c0*/  LDCU UR41, c[0x0][0x3b8] ;  /* 0x00007700ff2977ac */ /* 0x000e660008000800 */
[----:B------:R-:W-:Y:S01]  /*559d0*/  VIADD R2, R28, 0x26 ;  /* 0x000000261c027836 */ /* 0x000fe20000000000 */
[----:B------:R-:W1:Y:S01]  /*559e0*/  LDCU UR16, c[0x0][0x398] ;  /* 0x00007300ff1077ac */ /* 0x000e620008000800 */
[----:B------:R-:W-:Y:S01]  /*559f0*/  IMAD.WIDE R14, R7, 0x2, R4 ;  /* 0x00000002070e7825 */ /* 0x000fe200078e0204 */
[----:B------:R0:W-:Y:S02]  /*55a00*/  @P5 STG.E.U16 desc[UR34][R12.64], R18 ;  /* 0x000000120c005986 */ /* 0x0001e4000c101522 */
[----:B------:R-:W-:-:S02]  /*55a10*/  ISETP.GE.AND P5, PT, R2, UR51, PT ;  /* 0x0000003302007c0c */ /* 0x000fc4000bfa6270 */
[----:B---3--:R3:W-:Y:S01]  /*55a20*/  @P6 STG.E.U16 desc[UR34][R14.64], R24 ;  /* 0x000000180e006986 */ /* 0x0087e2000c101522 */
[----:B------:R-:W-:Y:S02]  /*55a30*/  PRMT R2, R24, 0x7632, R2 ;  /* 0x0000763218027816 */ /* 0x000fe40000000002 */
[----:B0-----:R-:W-:Y:S01]  /*55a40*/  ISETP.LT.AND P6, PT, R6, UR28, !P3 ;  /* 0x0000001c06007c0c */ /* 0x001fe2000dfc1270 */
[----:B------:R-:W0:Y:S01]  /*55a50*/  LDCU UR28, c[0x0][0x398] ;  /* 0x00007300ff1c77ac */ /* 0x000e220008000800 */
[----:B------:R-:W-:Y:S01]  /*55a60*/  IMAD.WIDE R12, R7, 0x2, R8 ;  /* 0x00000002070c7825 */ /* 0x000fe200078e0208 */
[----:B---3--:R-:W3:Y:S01]  /*55a70*/  LDL.LU R24, [R1+0xac] ;  /* 0x0000ac0001187983 */ /* 0x008ee20000300800 */
[----:B----4-:R-:W-:Y:S02]  /*55a80*/  ISETP.LT.AND P3, PT, R29, UR32, !P3 ;  /* 0x000000201d007c0c */ /* 0x010fe4000df61270 */
[----:B------:R-:W-:Y:S01]  /*55a90*/  IMAD.WIDE R14, R7, 0x2, R10 ;  /* 0x00000002070e7825 */ /* 0x000fe200078e020a */
[----:B------:R-:W4:Y:S01]  /*55aa0*/  LDCU UR32, c[0x0][0x3b8] ;  /* 0x00007700ff2077ac */ /* 0x000f220008000800 */
[----:B------:R1:W-:Y:S01]  /*55ab0*/  @P2 STG.E.U16 desc[UR34][R12.64], R2 ;  /* 0x000000020c002986 */ /* 0x0003e2000c101522 */
[----:B------:R-:W-:Y:S01]  /*55ac0*/  ISETP.LT.AND P2, PT, R3, UR36, !P5 ;  /* 0x0000002403007c0c */ /* 0x000fe2000ef41270 */
[----:B------:R-:W0:Y:S02]  /*55ad0*/  LDCU UR36, c[0x0][0x398] ;  /* 0x00007300ff2477ac */ /* 0x000e240008000800 */
[----:B------:R-:W4:Y:S01]  /*55ae0*/  LDL.LU R26, [R1+0x9c] ;  /* 0x00009c00011a7983 */ /* 0x000f220000300800 */
[C---:B-1----:R-:W-:Y:S01]  /*55af0*/  VIADD R2, R7.reuse, UR41 ;  /* 0x0000002907027c36 */ /* 0x042fe20008000000 */
[----:B------:R-:W1:Y:S01]  /*55b00*/  LDCU UR41, c[0x0][0x398] ;  /* 0x00007300ff2977ac */ /* 0x000e620008000800 */
[----:B------:R-:W-:Y:S01]  /*55b10*/  IMAD.WIDE R12, R7, 0x2, R16 ;  /* 0x00000002070c7825 */ /* 0x000fe200078e0210 */
[----:B------:R-:W-:Y:S01]  /*55b20*/  PRMT R7, R25, 0x7632, R7 ;  /* 0x0000763219077816 */ /* 0x000fe20000000007 */
[----:B------:R0:W-:Y:S04]  /*55b30*/  @P6 STG.E.U16 desc[UR34][R14.64], R25 ;  /* 0x000000190e006986 */ /* 0x0001e8000c101522 */
[----:B------:R2:W-:Y:S01]  /*55b40*/  @P3 STG.E.U16 desc[UR34][R12.64], R7 ;  /* 0x000000070c003986 */ /* 0x0005e2000c101522 */
[----:B0-----:R-:W-:Y:S01]  /*55b50*/  IMAD.WIDE R14, R2, 0x2, R4 ;  /* 0x00000002020e7825 */ /* 0x001fe200078e0204 */
[----:B--2---:R-:W-:-:S04]  /*55b60*/  PRMT R7, R0, 0x7632, R7 ;  /* 0x0000763200077816 */ /* 0x004fc80000000007 */
[----:B------:R0:W-:Y:S04]  /*55b70*/  @P2 STG.E.U16 desc[UR34][R14.64], R0 ;  /* 0x000000000e002986 */ /* 0x0001e8000c101522 */
[----:B0-----:R-:W2:Y:S01]  /*55b80*/  LDL.LU R0, [R1+0xbc] ;  /* 0x0000bc0001007983 */ /* 0x001ea20000300800 */
[----:B------:R-:W-:Y:S02]  /*55b90*/  ISETP.LT.AND P6, PT, R27, UR43, !P5 ;  /* 0x0000002b1b007c0c */ /* 0x000fe4000efc1270 */
[----:B------:R-:W-:Y:S01]  /*55ba0*/  ISETP.LT.AND P3, PT, R3, UR42, !P4 ;  /* 0x0000002a03007c0c */ /* 0x000fe2000e761270 */
[----:B------:R-:W0:Y:S01]  /*55bb0*/  LDCU UR42, c[0x0][0x398] ;  /* 0x00007300ff2a77ac */ /* 0x000e220008000800 */
[----:B------:R-:W-:Y:S01]  /*55bc0*/  ISETP.LT.AND P2, PT, R6, UR16, !P5 ;  /* 0x0000001006007c0c */ /* 0x000fe2000ef41270 */
[C---:B------:R-:W-:Y:S01]  /*55bd0*/  IMAD.WIDE R12, R2.reuse, 0x2, R8 ;  /* 0x00000002020c7825 */ /* 0x040fe200078e0208 */
[----:B------:R-:W2:Y:S01]  /*55be0*/  LDL.LU R25, [R1+0x2e0] ;  /* 0x0002e00001197983 */ /* 0x000ea20000300800 */
[----:B------:R-:W0:Y:S01]  /*55bf0*/  LDCU UR16, c[0x0][0x398] ;  /* 0x00007300ff1077ac */ /* 0x000e220008000800 */
[----:B------:R-:W-:Y:S01]  /*55c00*/  ISETP.LT.AND P5, PT, R29, UR36, !P5 ;  /* 0x000000241d007c0c */ /* 0x000fe2000efa1270 */
[----:B------:R-:W-:Y:S01]  /*55c10*/  IMAD.WIDE R14, R2, 0x2, R16 ;  /* 0x00000002020e7825 */ /* 0x000fe200078e0210 */
[----:B------:R-:W0:Y:S03]  /*55c20*/  LDCU UR36, c[0x0][0x398] ;  /* 0x00007300ff2477ac */ /* 0x000e260008000800 */
[----:B------:R1:W-:Y:S01]  /*55c30*/  @P6 STG.E.U16 desc[UR34][R12.64], R7 ;  /* 0x000000070c006986 */ /* 0x0003e2000c101522 */
[----:B------:R-:W-:Y:S01]  /*55c40*/  ISETP.LT.AND P6, PT, R27, UR28, !P4 ;  /* 0x0000001c1b007c0c */ /* 0x000fe2000e7c1270 */
[----:B------:R-:W0:Y:S01]  /*55c50*/  LDCU UR28, c[0x0][0x3b8] ;  /* 0x00007700ff1c77ac */ /* 0x000e220008000800 */
[----:B---3--:R-:W-:Y:S01]  /*55c60*/  PRMT R18, R24, 0x7632, R18 ;  /* 0x0000763218127816 */ /* 0x008fe20000000012 */
[----:B-1----:R-:W-:-:S04]  /*55c70*/  IMAD.WIDE R12, R2, 0x2, R10 ;  /* 0x00000002020c7825 */ /* 0x002fc800078e020a */
[----:B------:R-:W-:Y:S01]  /*55c80*/  VIADD R7, R28, 0x28 ;  /* 0x000000281c077836 */ /* 0x000fe20000000000 */
[----:B------:R1:W-:Y:S01]  /*55c90*/  @P2 STG.E.U16 desc[UR34][R12.64], R24 ;  /* 0x000000180c002986 */ /* 0x0003e2000c101522 */
[----:B----4-:R-:W-:Y:S01]  /*55ca0*/  VIADD R2, R2, UR32 ;  /* 0x0000002002027c36 */ /* 0x010fe20008000000 */
[----:B------:R-:W3:Y:S02]  /*55cb0*/  LDCU UR32, c[0x0][0x398] ;  /* 0x00007300ff2077ac */ /* 0x000ee40008000800 */
[----:B------:R4:W-:Y:S01]  /*55cc0*/  @P5 STG.E.U16 desc[UR34][R14.64], R18 ;  /* 0x000000120e005986 */ /* 0x0009e2000c101522 */
[----:B0-----:R-:W-:Y:S01]  /*55cd0*/  ISETP.LT.AND P5, PT, R29, UR42, !P4 ;  /* 0x0000002a1d007c0c */ /* 0x001fe2000e7a1270 */
[----:B------:R-:W0:Y:S01]  /*55ce0*/  LDCU.64 UR42, c[0x0][0x398] ;  /* 0x00007300ff2a77ac */ /* 0x000e220008000a00 */
[----:B------:R-:W-:Y:S02]  /*55cf0*/  ISETP.LT.AND P4, PT, R6, UR16, !P4 ;  /* 0x0000001006007c0c */ /* 0x000fe4000e781270 */
[----:B------:R-:W-:Y:S01]  /*55d00*/  ISETP.GE.AND P2, PT, R7, UR53, PT ;  /* 0x0000003507007c0c */ /* 0x000fe2000bf46270 */
[----:B------:R-:W0:Y:S01]  /*55d10*/  LDCU UR16, c[0x0][0x3b8] ;  /* 0x00007700ff1077ac */ /* 0x000e220008000800 */
[----:B------:R-:W-:Y:S01]  /*55d20*/  PRMT R7, R26, 0x7632, R7 ;  /* 0x000076321a077816 */ /* 0x000fe20000000007 */
[C---:B-1----:R-:W-:Y:S01]  /*55d30*/  IMAD.WIDE R12, R2.reuse, 0x2, R4 ;  /* 0x00000002020c7825 */ /* 0x042fe200078e0204 */
[----:B------:R-:W3:Y:S03]  /*55d40*/  LDL.LU R24, [R1+0x2d0] ;  /* 0x0002d00001187983 */ /* 0x000ee60000300800 */
[C---:B----4-:R-:W-:Y:S01]  /*55d50*/  IMAD.WIDE R14, R2.reuse, 0x2, R8 ;  /* 0x00000002020e7825 */ /* 0x050fe200078e0208 */
[----:B------:R-:W-:Y:S04]  /*55d60*/  @P3 STG.E.U16 desc[UR34][R12.64], R26 ;  /* 0x0000001a0c003986 */ /* 0x000fe8000c101522 */
[----:B------:R1:W-:Y:S02]  /*55d70*/  @P6 STG.E.U16 desc[UR34][R14.64], R7 ;  /* 0x000000070e006986 */ /* 0x0003e4000c101522 */
[----:B-1----:R-:W-:Y:S01]  /*55d80*/  IMAD.WIDE R14, R2, 0x2, R10 ;  /* 0x00000002020e7825 */ /* 0x002fe200078e020a */
[----:B--2---:R-:W-:-:S04]  /*55d90*/  PRMT R18, R0, 0x7632, R18 ;  /* 0x0000763200127816 */ /* 0x004fc80000000012 */
[----:B------:R1:W-:Y:S04]  /*55da0*/  @P4 STG.E.U16 desc[UR34][R14.64], R0 ;  /* 0x000000000e004986 */ /* 0x0003e8000c101522 */
[----:B-1----:R-:W2:Y:S01]  /*55db0*/  LDL.LU R0, [R1+0xd0] ;  /* 0x0000d00001007983 */ /* 0x002ea20000300800 */
[----:B------:R-:W-:Y:S01]  /*55dc0*/  ISETP.LT.AND P3, PT, R3, UR44, !P2 ;  /* 0x0000002c03007c0c */ /* 0x000fe2000d761270 */
[----:B------:R-:W-:-:S04]  /*55dd0*/  IMAD.WIDE R12, R2, 0x2, R16 ;  /* 0x00000002020c7825 */ /* 0x000fc800078e0210 */
[----:B------:R-:W-:Y:S01]  /*55de0*/  VIADD R7, R28, 0x29 ;  /* 0x000000291c077836 */ /* 0x000fe20000000000 */
[----:B------:R-:W-:Y:S01]  /*55df0*/  ISETP.LT.AND P6, PT, R27, UR41, !P2 ;  /* 0x000000291b007c0c */ /* 0x000fe2000d7c1270 */
[----:B------:R-:W-:Y:S01]  /*55e00*/  VIADD R2, R2, UR28 ;  /* 0x0000001c02027c36 */ /* 0x000fe20008000000 */
[----:B------:R1:W-:Y:S01]  /*55e10*/  @P5 STG.E.U16 desc[UR34][R12.64], R18 ;  /* 0x000000120c005986 */ /* 0x0003e2000c101522 */
[----:B------:R-:W-:Y:S01]  /*55e20*/  ISETP.LT.AND P5, PT, R29, UR7, !P2 ;  /* 0x000000071d007c0c */ /* 0x000fe2000d7a1270 */
[----:B------:R-:W4:Y:S01]  /*55e30*/  LDCU.64 UR44, c[0x0][0x398] ;  /* 0x00007300ff2c77ac */ /* 0x000f220008000a00 */
[----:B0-----:R-:W-:Y:S02]  /*55e40*/  ISETP.GE.AND P4, PT, R7, UR43, PT ;  /* 0x0000002b07007c0c */ /* 0x001fe4000bf86270 */
[----:B------:R-:W-:Y:S01]  /*55e50*/  PRMT R7, R25, 0x7632, R7 ;  /* 0x0000763219077816 */ /* 0x000fe20000000007 */
[C---:B------:R-:W-:Y:S01]  /*55e60*/  IMAD.WIDE R14, R2.reuse, 0x2, R8 ;  /* 0x00000002020e7825 */ /* 0x040fe200078e0208 */
[----:B------:R-:W0:Y:S01]  /*55e70*/  LDCU UR28, c[0x0][0x398] ;  /* 0x00007300ff1c77ac */ /* 0x000e220008000800 */
[----:B------:R-:W0:Y:S02]  /*55e80*/  LDCU UR41, c[0x0][0x398] ;  /* 0x00007300ff2977ac */ /* 0x000e240008000800 */
[----:B-1----:R-:W-:Y:S01]  /*55e90*/  IMAD.WIDE R12, R2, 0x2, R4 ;  /* 0x00000002020c7825 */ /* 0x002fe200078e0204 */
[----:B------:R-:W-:Y:S01]  /*55ea0*/  ISETP.LT.AND P2, PT, R6, UR36, !P2 ;  /* 0x0000002406007c0c */ /* 0x000fe2000d741270 */
[----:B------:R-:W1:Y:S03]  /*55eb0*/  LDCU UR36, c[0x0][0x398] ;  /* 0x00007300ff2477ac */ /* 0x000e660008000800 */
[----:B------:R0:W-:Y:S01]  /*55ec0*/  @P3 STG.E.U16 desc[UR34][R12.64], R25 ;  /* 0x000000190c003986 */ /* 0x0001e2000c101522 */
[----:B------:R-:W1:Y:S03]  /*55ed0*/  LDCU UR7, c[0x0][0x398] ;  /* 0x00007300ff0777ac */ /* 0x000e660008000800 */
[----:B0-----:R-:W2:Y:S01]  /*55ee0*/  LDL.LU R25, [R1+0xc0] ;  /* 0x0000c00001197983 */ /* 0x001ea20000300800 */
[----:B------:R-:W-:Y:S01]  /*55ef0*/  IMAD.WIDE R12, R2, 0x2, R10 ;  /* 0x00000002020c7825 */ /* 0x000fe200078e020a */
[----:B------:R-:W-:Y:S01]  /*55f00*/  ISETP.LT.AND P3, PT, R3, UR48, !P4 ;  /* 0x0000003003007c0c */ /* 0x000fe2000e761270 */
[----:B------:R-:W0:Y:S01]  /*55f10*/  LDCU.64 UR48, c[0x0][0x398] ;  /* 0x00007300ff3077ac */ /* 0x000e220008000a00 */
[----:B------:R1:W-:Y:S01]  /*55f20*/  @P6 STG.E.U16 desc[UR34][R14.64], R7 ;  /* 0x000000070e006986 */ /* 0x0003e2000c101522 */
[----:B---3--:R-:W-:-:S03]  /*55f30*/  PRMT R18, R24, 0x7632, R18 ;  /* 0x0000763218127816 */ /* 0x008fc60000000012 */
[----:B------:R3:W-:Y:S01]  /*55f40*/  @P2 STG.E.U16 desc[UR34][R12.64], R24 ;  /* 0x000000180c002986 */ /* 0x0007e2000c101522 */
[----:B-1----:R-:W-:Y:S02]  /*55f50*/  VIADD R7, R28, 0x2c ;  /* 0x0000002c1c077836 */ /* 0x002fe40000000000 */
[C---:B------:R-:W-:Y:S01]  /*55f60*/  IMAD.WIDE R14, R2.reuse, 0x2, R16 ;  /* 0x00000002020e7825 */ /* 0x040fe200078e0210 */
[----:B---3--:R-:W3:Y:S03]  /*55f70*/  LDL.LU R24, [R1+0x2e4] ;  /* 0x0002e40001187983 */ /* 0x008ee60000300800 */
[----:B------:R-:W-:Y:S01]  /*55f80*/  VIADD R2, R2, UR16 ;  /* 0x0000001002027c36 */ /* 0x000fe20008000000 */
[----:B----4-:R-:W-:Y:S01]  /*55f90*/  ISETP.GE.AND P6, PT, R7, UR45, PT ;  /* 0x0000002d07007c0c */ /* 0x010fe2000bfc6270 */
[----:B------:R-:W-:Y:S01]  /*55fa0*/  VIADD R7, R28, 0x2a ;  /* 0x0000002a1c077836 */ /* 0x000fe20000000000 */
[----:B------:R-:W-:Y:S01]  /*55fb0*/  @P5 STG.E.U16 desc[UR34][R14.64], R18 ;  /* 0x000000120e005986 */ /* 0x000fe2000c101522 */
[----:B------:R-:W-:Y:S01]  /*55fc0*/  IMAD.WIDE R12, R2, 0x2, R4 ;  /* 0x00000002020c7825 */ /* 0x000fe200078e0204 */
[----:B------:R-:W1:Y:S04]  /*55fd0*/  LDCU UR16, c[0x0][0x3b8] ;  /* 0x00007700ff1077ac */ /* 0x000e680008000800 */
[----:B--2---:R2:W-:Y:S01]  /*55fe0*/  @P3 STG.E.U16 desc[UR34][R12.64], R0 ;  /* 0x000000000c003986 */ /* 0x0045e2000c101522 */
[----:B------:R-:W-:-:S02]  /*55ff0*/  ISETP.GE.AND P3, PT, R7, UR55, PT ;  /* 0x0000003707007c0c */ /* 0x000fc4000bf66270 */
[----:B------:R-:W-:Y:S02]  /*56000*/  PRMT R7, R0, 0x7632, R7 ;  /* 0x0000763200077816 */ /* 0x000fe40000000007 */
[----:B--2---:R-:W2:Y:S01]  /*56010*/  LDL.LU R0, [R1+0x2d4] ;  /* 0x0002d40001007983 */ /* 0x004ea20000300800 */
[----:B------:R-:W-:Y:S01]  /*56020*/  ISETP.LT.AND P5, PT, R27, UR32, !P4 ;  /* 0x000000201b007c0c */ /* 0x000fe2000e7a1270 */
[----:B------:R-:W4:Y:S01]  /*56030*/  LDCU UR32, c[0x0][0x398] ;  /* 0x00007300ff2077ac */ /* 0x000f220008000800 */
[----:B------:R-:W-:Y:S01]  /*56040*/  ISETP.LT.AND P2, PT, R6, UR14, !P4 ;  /* 0x0000000e06007c0c */ /* 0x000fe2000e741270 */
[C---:B------:R-:W-:Y:S01]  /*56050*/  IMAD.WIDE R12, R2.reuse, 0x2, R8 ;  /* 0x00000002020c7825 */ /* 0x040fe200078e0208 */
[----:B------:R-:W-:Y:S01]  /*56060*/  ISETP.LT.AND P4, PT, R29, UR28, !P4 ;  /* 0x0000001c1d007c0c */ /* 0x000fe2000e781270 */
[----:B------:R-:W0:Y:S02]  /*56070*/  LDCU UR28, c[0x0][0x398] ;  /* 0x00007300ff1c77ac */ /* 0x000e240008000800 */
[C---:B------:R-:W-:Y:S01]  /*56080*/  IMAD.WIDE R14, R2.reuse, 0x2, R10 ;  /* 0x00000002020e7825 */ /* 0x040fe200078e020a */
[----:B------:R-:W0:Y:S05]  /*56090*/  LDCU UR14, c[0x0][0x398] ;  /* 0x00007300ff0e77ac */ /* 0x000e2a0008000800 */
[----:B------:R1:W-:Y:S01]  /*560a0*/  @P5 STG.E.U16 desc[UR34][R12.64], R7 ;  /* 0x000000070c005986 */ /* 0x0003e2000c101522 */
[----:B------:R-:W-:Y:S01]  /*560b0*/  ISETP.LT.AND P5, PT, R3, UR50, !P3 ;  /* 0x0000003203007c0c */ /* 0x000fe2000dfa1270 */
[----:B------:R-:W0:Y:S02]  /*560c0*/  LDCU.64 UR50, c[0x0][0x398] ;  /* 0x00007300ff3277ac */ /* 0x000e240008000a00 */
[----:B------:R0:W-:Y:S01]  /*560d0*/  @P2 STG.E.U16 desc[UR34][R14.64], R25 ;  /* 0x000000190e002986 */ /* 0x0001e2000c101522 */
[----:B------:R-:W-:Y:S01]  /*560e0*/  PRMT R18, R25, 0x7632, R18 ;  /* 0x0000763219127816 */ /* 0x000fe20000000012 */
[C---:B-1----:R-:W-:Y:S01]  /*560f0*/  VIADD R7, R2.reuse, UR16 ;  /* 0x0000001002077c36 */ /* 0x042fe20008000000 */
[----:B----4-:R-:W-:Y:S01]  /*56100*/  ISETP.LT.AND P2, PT, R27, UR32, !P3 ;  /* 0x000000201b007c0c */ /* 0x010fe2000df41270 */
[----:B------:R-:W-:Y:S01]  /*56110*/  IMAD.WIDE R12, R2, 0x2, R16 ;  /* 0x00000002020c7825 */ /* 0x000fe200078e0210 */
[----:B------:R-:W1:Y:S01]  /*56120*/  LDCU UR32, c[0x0][0x3b8] ;  /* 0x00007700ff2077ac */ /* 0x000e620008000800 */
[----:B0-----:R-:W4:Y:S02]  /*56130*/  LDL.LU R25, [R1+0xd4] ;  /* 0x0000d40001197983 */ /* 0x001f240000300800 */
[----:B------:R-:W-:Y:S01]  /*56140*/  VIADD R2, R28, 0x2b ;  /* 0x0000002b1c027836 */ /* 0x000fe20000000000 */
[----:B------:R-:W0:Y:S01]  /*56150*/  LDCU UR16, c[0x0][0x398] ;  /* 0x00007300ff1077ac */ /* 0x000e220008000800 */
[----:B------:R-:W-:Y:S01]  /*56160*/  IMAD.WIDE R14, R7, 0x2, R4 ;  /* 0x00000002070e7825 */ /* 0x000fe200078e0204 */
[----:B------:R-:W-:Y:S02]  /*56170*/  @P4 STG.E.U16 desc[UR34][R12.64], R18 ;  /* 0x000000120c004986 */ /* 0x000fe4000c101522 */
[----:B------:R-:W-:-:S02]  /*56180*/  ISETP.GE.AND P4, PT, R2, UR49, PT ;  /* 0x0000003102007c0c */ /* 0x000fc4000bf86270 */
[----:B---3--:R3:W-:Y:S01]  /*56190*/  @P5 STG.E.U16 desc[UR34][R14.64], R24 ;  /* 0x000000180e005986 */ /* 0x0087e2000c101522 */
[----:B------:R-:W-:Y:S02]  /*561a0*/  PRMT R2, R24, 0x7632, R2 ;  /* 0x0000763218027816 */ /* 0x000fe40000000002 */
[----:B------:R-:W-:Y:S01]  /*561b0*/  ISETP.LT.AND P5, PT, R6, UR28, !P3 ;  /* 0x0000001c06007c0c */ /* 0x000fe2000dfa1270 */
[----:B------:R-:W0:Y:S01]  /*561c0*/  LDCU UR28, c[0x0][0x398] ;  /* 0x00007300ff1c77ac */ /* 0x000e220008000800 */
[----:B---3--:R-:W3:Y:S01]  /*561d0*/  LDL.LU R24, [R1+0xc4] ;  /* 0x0000c40001187983 */ /* 0x008ee20000300800 */
[----:B------:R-:W-:-:S04]  /*561e0*/  IMAD.WIDE R12, R7, 0x2, R8 ;  /* 0x00000002070c7825 */ /* 0x000fc800078e0208 */
[C---:B------:R-:W-:Y:S01]  /*561f0*/  IMAD.WIDE R14, R7.reuse, 0x2, R10 ;  /* 0x00000002070e7825 */ /* 0x040fe200078e020a */
[----:B------:R1:W-:Y:S03]  /*56200*/  @P2 STG.E.U16 desc[UR34][R12.64], R2 ;  /* 0x000000020c002986 */ /* 0x0003e6000c101522 */
[C---:B-1----:R-:W-:Y:S02]  /*56210*/  VIADD R2, R7.reuse, UR32 ;  /* 0x0000002007027c36 */ /* 0x042fe40008000000 */
[----:B------:R-:W-:Y:S01]  /*56220*/  IMAD.WIDE R12, R7, 0x2, R16 ;  /* 0x00000002070c7825 */ /* 0x000fe200078e0210 */
[----:B------:R-:W-:Y:S01]  /*56230*/  ISETP.LT.AND P3, PT, R29, UR36, !P3 ;  /* 0x000000241d007c0c */ /* 0x000fe2000df61270 */
[----:B------:R-:W1:Y:S01]  /*56240*/  LDCU UR36, c[0x0][0x398] ;  /* 0x00007300ff2477ac */ /* 0x000e620008000800 */
[----:B------:R-:W-:Y:S01]  /*56250*/  ISETP.LT.AND P2, PT, R3, UR46, !P4 ;  /* 0x0000002e03007c0c */ /* 0x000fe2000e741270 */
[----:B------:R-:W0:Y:S01]  /*56260*/  LDCU UR32, c[0x0][0x3b8] ;  /* 0x00007700ff2077ac */ /* 0x000e220008000800 */
[----:B------:R-:W0:Y:S01]  /*56270*/  LDCU.64 UR46, c[0x0][0x398] ;  /* 0x00007300ff2e77ac */ /* 0x000e220008000a00 */
[----:B--2---:R-:W-:Y:S01]  /*56280*/  PRMT R7, R0, 0x7632, R7 ;  /* 0x0000763200077816 */ /* 0x004fe20000000007 */
[----:B------:R2:W-:Y:S04]  /*56290*/  @P5 STG.E.U16 desc[UR34][R14.64], R0 ;  /* 0x000000000e005986 */ /* 0x0005e8000c101522 */
[----:B--2---:R-:W2:Y:S01]  /*562a0*/  LDL.LU R0, [R1+0x2e8] ;  /* 0x0002e80001007983 */ /* 0x004ea20000300800 */
[C---:B------:R-:W-:Y:S01]  /*562b0*/  IMAD.WIDE R14, R2.reuse, 0x2, R4 ;  /* 0x00000002020e7825 */ /* 0x040fe200078e0204 */
[----:B------:R-:W-:Y:S01]  /*562c0*/  ISETP.LT.AND P5, PT, R27, UR41, !P4 ;  /* 0x000000291b007c0c */ /* 0x000fe2000e7a1270 */
[----:B------:R-:W0:Y:S01]  /*562d0*/  LDCU UR41, c[0x0][0x398] ;  /* 0x00007300ff2977ac */ /* 0x000e220008000800 */
[----:B------:R1:W-:Y:S04]  /*562e0*/  @P3 STG.E.U16 desc[UR34][R12.64], R7 ;  /* 0x000000070c003986 */ /* 0x0003e8000c101522 */
[----:B------:R-:W2:Y:S01]  /*562f0*/  LDL.LU R26, [R1+0x2d8] ;  /* 0x0002d800011a7983 */ /* 0x000ea20000300800 */
[----:B-1----:R-:W-:-:S03]  /*56300*/  IMAD.WIDE R12, R2, 0x2, R8 ;  /* 0x00000002020c7825 */ /* 0x002fc600078e0208 */
[----:B----4-:R-:W-:Y:S01]  /*56310*/  @P2 STG.E.U16 desc[UR34][R14.64], R25 ;  /* 0x000000190e002986 */ /* 0x010fe2000c101522 */
[----:B0-----:R-:W-:Y:S01]  /*56320*/  ISETP.LT.AND P2, PT, R6, UR16, !P4 ;  /* 0x0000001006007c0c */ /* 0x001fe2000e741270 */
[----:B------:R-:W0:Y:S01]  /*56330*/  LDCU UR16, c[0x0][0x398] ;  /* 0x00007300ff1077ac */ /* 0x000e220008000800 */
[----:B------:R-:W-:-:S05]  /*56340*/  PRMT R7, R25, 0x7632, R7 ;  /* 0x0000763219077816 */ /* 0x000fca0000000007 */
[----:B------:R1:W-:Y:S01]  /*56350*/  @P5 STG.E.U16 desc[UR34][R12.64], R7 ;  /* 0x000000070c005986 */ /* 0x0003e2000c101522 */
[----:B------:R-:W-:Y:S01]  /*56360*/  ISETP.LT.AND P4, PT, R29, UR36, !P4 ;  /* 0x000000241d007c0c */ /* 0x000fe2000e781270 */
[----:B------:R-:W4:Y:S01]  /*56370*/  LDCU UR36, c[0x0][0x398] ;  /* 0x00007300ff2477ac */ /* 0x000f220008000800 */
[----:B------:R-:W-:Y:S01]  /*56380*/  ISETP.LT.AND P3, PT, R3, UR52, !P6 ;  /* 0x0000003403007c0c */ /* 0x000fe2000f761270 */
[----:B-1----:R-:W-:Y:S01]  /*56390*/  IMAD.WIDE R12, R2, 0x2, R10 ;  /* 0x00000002020c7825 */ /* 0x002fe200078e020a */
[----:B---3--:R-:W-:Y:S01]  /*563a0*/  PRMT R18, R24, 0x7632, R18 ;  /* 0x0000763218127816 */ /* 0x008fe20000000012 */
[----:B------:R-:W1:Y:S03]  /*563b0*/  LDCU.64 UR52, c[0x0][0x398] ;  /* 0x00007300ff3477ac */ /* 0x000e660008000a00 */
[----:B------:R3:W-:Y:S01]  /*563c0*/  @P2 STG.E.U16 desc[UR34][R12.64], R24 ;  /* 0x000000180c002986 */ /* 0x0007e2000c101522 */
[----:B------:R-:W-:-:S04]  /*563d0*/  IMAD.WIDE R14, R2, 0x2, R16 ;  /* 0x00000002020e7825 */ /* 0x000fc800078e0210 */
[----:B------:R-:W-:Y:S01]  /*563e0*/  VIADD R2, R2, UR32 ;  /* 0x0000002002027c36 */ /* 0x000fe20008000000 */
[----:B---3--:R-:W3:Y:S01]  /*563f0*/  LDL.LU R24, [R1+0xd8] ;  /* 0x0000d80001187983 */ /* 0x008ee20000300800 */
[----:B------:R-:W-:Y:S01]  /*56400*/  VIADD R7, R28, 0x2d ;  /* 0x0000002d1c077836 */ /* 0x000fe20000000000 */
[----:B------:R-:W-:Y:S01]  /*56410*/  ISETP.LT.AND P5, PT, R27, UR28, !P6 ;  /* 0x0000001c1b007c0c */ /* 0x000fe2000f7a1270 */
[----:B------:R-:W-:Y:S01]  /*56420*/  IMAD.WIDE R12, R2, 0x2, R4 ;  /* 0x00000002020c7825 */ /* 0x000fe200078e0204 */
[----:B------:R-:W-:Y:S01]  /*56430*/  @P4 STG.E.U16 desc[UR34][R14.64], R18 ;  /* 0x000000120e004986 */ /* 0x000fe2000c101522 */
[----:B------:R-:W0:Y:S01]  /*56440*/  LDCU UR28, c[0x0][0x3b8] ;  /* 0x00007700ff1c77ac */ /* 0x000e220008000800 */
[----:B------:R-:W-:Y:S01]  /*56450*/  ISETP.GE.AND P2, PT, R7, UR47, PT ;  /* 0x0000002f07007c0c */ /* 0x000fe2000bf46270 */
[----:B------:R-:W0:Y:S01]  /*56460*/  LDCU UR32, c[0x0][0x398] ;  /* 0x00007300ff2077ac */ /* 0x000e220008000800 */
[----:B--2---:R-:W-:Y:S01]  /*56470*/  PRMT R7, R0, 0x7632, R7 ;  /* 0x0000763200077816 */ /* 0x004fe20000000007 */
[----:B------:R2:W-:Y:S04]  /*56480*/  @P3 STG.E.U16 desc[UR34][R12.64], R0 ;  /* 0x000000000c003986 */ /* 0x0005e8000c101522 */
[----:B--2---:R-:W2:Y:S01]  /*56490*/  LDL.LU R0, [R1+0xc8] ;  /* 0x0000c80001007983 */ /* 0x004ea20000300800 */
[----:B------:R-:W-:Y:S01]  /*564a0*/  ISETP.LT.AND P4, PT, R29, UR41, !P6 ;  /* 0x000000291d007c0c */ /* 0x000fe2000f781270 */
[----:B------:R-:W-:Y:S01]  /*564b0*/  IMAD.WIDE R14, R2, 0x2, R8 ;  /* 0x00000002020e7825 */ /* 0x000fe200078e0208 */
[----:B0-----:R-:W-:Y:S01]  /*564c0*/  ISETP.LT.AND P6, PT, R6, UR16, !P6 ;  /* 0x0000001006007c0c */ /* 0x001fe2000f7c1270 */
[----:B------:R-:W2:Y:S01]  /*564d0*/  LDL.LU R25, [R1+0x2ec] ;  /* 0x0002ec0001197983 */ /* 0x000ea20000300800 */
[----:B------:R-:W-:Y:S01]  /*564e0*/  ISETP.LT.AND P3, PT, R3, UR42, !P2 ;  /* 0x0000002a03007c0c */ /* 0x000fe2000d761270 */
[----:B------:R-:W-:Y:S01]  /*564f0*/  IMAD.WIDE R12, R2, 0x2, R16 ;  /* 0x00000002020c7825 */ /* 0x000fe200078e0210 */
[----:B------:R-:W-:Y:S01]  /*56500*/  PRMT R18, R26, 0x7632, R18 ;  /* 0x000076321a127816 */ /* 0x000fe20000000012 */
[----:B------:R0:W-:Y:S01]  /*56510*/  @P5 STG.E.U16 desc[UR34][R14.64], R7 ;  /* 0x000000070e005986 */ /* 0x0001e2000c101522 */
[----:B------:R-:W1:Y:S01]  /*56520*/  LDCU UR16, c[0x0][0x3b8] ;  /* 0x00007700ff1077ac */ /* 0x000e620008000800 */
[----:B------:R-:W1:Y:S01]  /*56530*/  LDCU.64 UR42, c[0x0][0x398] ;  /* 0x00007300ff2a77ac */ /* 0x000e620008000a00 */
[----:B------:R-:W1:Y:S01]  /*56540*/  LDCU UR41, c[0x0][0x398] ;  /* 0x00007300ff2977ac */ /* 0x000e620008000800 */
[----:B0-----:R-:W-:-:S04]  /*56550*/  IMAD.WIDE R14, R2, 0x2, R10 ;  /* 0x00000002020e7825 */ /* 0x001fc800078e020a */
[----:B------:R-:W-:Y:S01]  /*56560*/  VIADD R2, R2, UR28 ;  /* 0x0000001c02027c36 */ /* 0x000fe20008000000 */
[----:B------:R0:W-:Y:S01]  /*56570*/  @P6 STG.E.U16 desc[UR34][R14.64], R26 ;  /* 0x0000001a0e006986 */ /* 0x0001e2000c101522 */
[----:B------:R-:W-:Y:S01]  /*56580*/  VIADD R7, R28, 0x2e ;  /* 0x0000002e1c077836 */ /* 0x000fe20000000000 */
[----:B----4-:R-:W-:Y:S01]  /*56590*/  ISETP.LT.AND P5, PT, R27, UR36, !P2 ;  /* 0x000000241b007c0c */ /* 0x010fe2000d7a1270 */
[----:B------:R-:W4:Y:S01]  /*565a0*/  LDCU UR28, c[0x0][0x398] ;  /* 0x00007300ff1c77ac */ /* 0x000f220008000800 */
[----:B------:R1:W-:Y:S01]  /*565b0*/  @P4 STG.E.U16 desc[UR34][R12.64], R18 ;  /* 0x000000120c004986 */ /* 0x0003e2000c101522 */
[----:B------:R-:W-:Y:S02]  /*565c0*/  ISETP.LT.AND P4, PT, R29, UR14, !P2 ;  /* 0x0000000e1d007c0c */ /* 0x000fe4000d781270 */
[----:B------:R-:W-:Y:S01]  /*565d0*/  ISETP.GE.AND P6, PT, R7, UR51, PT ;  /* 0x0000003307007c0c */ /* 0x000fe2000bfc6270 */
[----:B------:R-:W2:Y:S01]  /*565e0*/  LDCU UR14, c[0x0][0x398] ;  /* 0x00007300ff0e77ac */ /* 0x000ea20008000800 */
[----:B------:R-:W-:Y:S01]  /*565f0*/  ISETP.LT.AND P2, PT, R6, UR32, !P2 ;  /* 0x0000002006007c0c */ /* 0x000fe2000d741270 */
[C---:B0-----:R-:W-:Y:S01]  /*56600*/  IMAD.WIDE R14, R2.reuse, 0x2, R8 ;  /* 0x00000002020e7825 */ /* 0x041fe200078e0208 */
[----:B------:R-:W0:Y:S03]  /*56610*/  LDCU UR32, c[0x0][0x3b8] ;  /* 0x00007700ff2077ac */ /* 0x000e260008000800 */
[----:B-1----:R-:W-:Y:S01]  /*56620*/  IMAD.WIDE R12, R2, 0x2, R4 ;  /* 0x00000002020c7825 */ /* 0x002fe200078e0204 */
[----:B------:R-:W1:Y:S01]  /*56630*/  LDCU UR36, c[0x0][0x398] ;  /* 0x00007300ff2477ac */ /* 0x000e620008000800 */
[----:B---3--:R-:W-:-:S03]  /*56640*/  PRMT R7, R24, 0x7632, R7 ;  /* 0x0000763218077816 */ /* 0x008fc60000000007 */
[----:B------:R3:W-:Y:S04]  /*56650*/  @P3 STG.E.U16 desc[UR34][R12.64], R24 ;  /* 0x000000180c003986 */ /* 0x0007e8000c101522 */
[----:B---3--:R-:W3:Y:S01]  /*56660*/  LDL.LU R24, [R1+0x2dc] ;  /* 0x0002dc0001187983 */ /* 0x008ee20000300800 */
[----:B------:R-:W-:-:S03]  /*56670*/  IMAD.WIDE R12, R2, 0x2, R10 ;  /* 0x00000002020c7825 */ /* 0x000fc600078e020a */
[----:B------:R0:W-:Y:S02]  /*56680*/  @P5 STG.E.U16 desc[UR34][R14.64], R7 ;  /* 0x000000070e005986 */ /* 0x0001e4000c101522 */
[C---:B0-----:R-:W-:Y:S01]  /*56690*/  VIADD R7, R2.reuse, UR16 ;  /* 0x0000001002077c36 */ /* 0x041fe20008000000 */
[----:B------:R-:W-:Y:S01]  /*566a0*/  ISETP.LT.AND P3, PT, R3, UR54, !P6 ;  /* 0x0000003603007c0c */ /* 0x000fe2000f761270 */
[----:B------:R-:W-:Y:S01]  /*566b0*/  IMAD.WIDE R14, R2, 0x2, R16 ;  /* 0x00000002020e7825 */ /* 0x000fe200078e0210 */
[----:B------:R-:W0:Y:S03]  /*566c0*/  LDCU.64 UR54, c[0x0][0x398] ;  /* 0x00007300ff3677ac */ /* 0x000e260008000a00 */
[----:B------:R-:W-:Y:S01]  /*566d0*/  VIADD R18, R28, 0x31 ;  /* 0x000000311c127836 */ /* 0x000fe20000000000 */
[----:B------:R-:W0:Y:S01]  /*566e0*/  LDCU UR16, c[0x0][0x398] ;  /* 0x00007300ff1077ac */ /* 0x000e220008000800 */
[----:B--2---:R-:W-:Y:S01]  /*566f0*/  PRMT R2, R0, 0x7632, R2 ;  /* 0x0000763200027816 */ /* 0x004fe20000000002 */
[----:B------:R2:W-:Y:S04]  /*56700*/  @P2 STG.E.U16 desc[UR34][R12.64], R0 ;  /* 0x000000000c002986 */ /* 0x0005e8000c101522 */
[----:B--2---:R-:W2:Y:S01]  /*56710*/  LDL.LU R0, [R1+0xdc] ;  /* 0x0000dc0001007983 */ /* 0x004ea20000300800 */
[----:B------:R-:W-:-:S03]  /*56720*/  IMAD.WIDE R12, R7, 0x2, R4 ;  /* 0x00000002070c7825 */ /* 0x000fc600078e0204 */
[----:B------:R0:W-:Y:S01]  /*56730*/  @P4 STG.E.U16 desc[UR34][R14.64], R2 ;  /* 0x000000020e004986 */ /* 0x0001e2000c101522 */
[----:B----4-:R-:W-:Y:S01]  /*56740*/  ISETP.LT.AND P4, PT, R27, UR28, !P6 ;  /* 0x0000001c1b007c0c */ /* 0x010fe2000f781270 */
[----:B------:R-:W4:Y:S02]  /*56750*/  LDCU UR28, c[0x0][0x398] ;  /* 0x00007300ff1c77ac */ /* 0x000f240008000800 */
[----:B------:R1:W-:Y:S01]  /*56760*/  @P3 STG.E.U16 desc[UR34][R12.64], R25 ;  /* 0x000000190c003986 */ /* 0x0003e2000c101522 */
[----:B------:R-:W-:Y:S01]  /*56770*/  ISETP.LT.AND P3, PT, R6, UR7, !P6 ;  /* 0x0000000706007c0c */ /* 0x000fe2000f761270 */
[----:B------:R-:W2:Y:S01]  /*56780*/  LDCU UR7, c[0x0][0x398] ;  /* 0x00007300ff0777ac */ /* 0x000ea20008000800 */
[----:B0-----:R-:W-:-:S05]  /*56790*/  VIADD R2, R28, 0x2f ;  /* 0x0000002f1c027836 */ /* 0x001fca0000000000 */
[----:B------:R-:W-:Y:S02]  /*567a0*/  ISETP.GE.AND P2, PT, R2, UR53, PT ;  /* 0x0000003502007c0c */ /* 0x000fe4000bf46270 */
[----:B------:R-:W-:Y:S02]  /*567b0*/  PRMT R2, R25, 0x7632, R2 ;  /* 0x0000763219027816 */ /* 0x000fe40000000002 */
[----:B-1----:R-:W4:Y:S01]  /*567c0*/  LDL.LU R25, [R1+0xcc] ;  /* 0x0000cc0001197983 */ /* 0x002f220000300800 */
[----:B------:R-:W-:-:S04]  /*567d0*/  IMAD.WIDE R12, R7, 0x2, R8 ;  /* 0x00000002070c7825 */ /* 0x000fc800078e0208 */
[----:B------:R-:W-:Y:S01]  /*567e0*/  IMAD.WIDE R14, R7, 0x2, R10 ;  /* 0x00000002070e7825 */ /* 0x000fe200078e020a */
[----:B------:R-:W-:Y:S01]  /*567f0*/  ISETP.GE.AND P5, PT, R18, UR43, PT ;  /* 0x0000002b12007c0c */ /* 0x000fe2000bfa6270 */
[----:B------:R0:W-:Y:S01]  /*56800*/  @P4 STG.E.U16 desc[UR34][R12.64], R2 ;  /* 0x000000020c004986 */ /* 0x0001e2000c101522 */
[----:B------:R-:W-:Y:S01]  /*56810*/  ISETP.LT.AND P6, PT, R29, UR14, !P6 ;  /* 0x0000000e1d007c0c */ /* 0x000fe2000f7c1270 */
[----:B------:R-:W1:Y:S01]  /*56820*/  LDCU UR14, c[0x0][0x398] ;  /* 0x00007300ff0e77ac */ /* 0x000e620008000800 */
[----:B------:R-:W-:Y:S01]  /*56830*/  ISETP.LT.AND P4, PT, R3, UR48, !P2 ;  /* 0x0000003003007c0c */ /* 0x000fe2000d781270 */
[----:B------:R-:W1:Y:S01]  /*56840*/  LDCU UR43, c[0x0][0x398] ;  /* 0x00007300ff2b77ac */ /* 0x000e620008000800 */
[----:B------:R-:W1:Y:S01]  /*56850*/  LDCU.64 UR48, c[0x0][0x398] ;  /* 0x00007300ff3077ac */ /* 0x000e620008000a00 */
[C---:B0-----:R-:W-:Y:S01]  /*56860*/  VIADD R2, R7.reuse, UR32 ;  /* 0x0000002007027c36 */ /* 0x041fe20008000000 */
[----:B---3--:R-:W-:Y:S01]  /*56870*/  PRMT R18, R24, 0x7632, R18 ;  /* 0x0000763218127816 */ /* 0x008fe20000000012 */
[----:B------:R0:W-:Y:S01]  /*56880*/  @P3 STG.E.U16 desc[UR34][R14.64], R24 ;  /* 0x000000180e003986 */ /* 0x0001e2000c101522 */
[----:B------:R-:W-:Y:S01]  /*56890*/  IMAD.WIDE R12, R7, 0x2, R16 ;  /* 0x00000002070c7825 */ /* 0x000fe200078e0210 */
[----:B------:R-:W3:Y:S03]  /*568a0*/  LDCU UR32, c[0x0][0x398] ;  /* 0x00007300ff2077ac */ /* 0x000ee60008000800 */
[----:B------:R-:W-:Y:S01]  /*568b0*/  VIADD R7, R28, 0x30 ;  /* 0x000000301c077836 */ /* 0x000fe20000000000 */
[----:B0-----:R-:W3:Y:S01]  /*568c0*/  LDL.LU R24, [R1+0xe0] ;  /* 0x0000e00001187983 */ /* 0x001ee20000300800 */
[----:B------:R-:W-:-:S03]  /*568d0*/  IMAD.WIDE R14, R2, 0x2, R4 ;  /* 0x00000002020e7825 */ /* 0x000fc600078e0204 */
[----:B------:R-:W-:Y:S01]  /*568e0*/  @P6 STG.E.U16 desc[UR34][R12.64], R18 ;  /* 0x000000120c006986 */ /* 0x000fe2000c101522 */
[----:B------:R-:W-:Y:S02]  /*568f0*/  ISETP.GE.AND P6, PT, R7, UR55, PT ;  /* 0x0000003707007c0c */ /* 0x000fe4000bfc6270 */
[----:B--2---:R-:W-:Y:S01]  /*56900*/  PRMT R7, R0, 0x7632, R7 ;  /* 0x0000763200077816 */ /* 0x004fe20000000007 */
[----:B------:R0:W-:Y:S04]  /*56910*/  @P4 STG.E.U16 desc[UR34][R14.64], R0 ;  /* 0x000000000e004986 */ /* 0x0001e8000c101522 */
[----:B0-----:R-:W2:Y:S01]  /*56920*/  LDL.LU R0, [R1+0x110] ;  /* 0x0001100001007983 */ /* 0x001ea20000300800 */
[----:B----4-:R-:W-:Y:S01]  /*56930*/  ISETP.LT.AND P3, PT, R27, UR28, !P2 ;  /* 0x0000001c1b007c0c */ /* 0x010fe2000d761270 */
[----:B------:R-:W0:Y:S01]  /*56940*/  LDCU UR28, c[0x0][0x3b8] ;  /* 0x00007700ff1c77ac */ /* 0x000e220008000800 */
[----:B-1----:R-:W-:Y:S01]  /*56950*/  ISETP.LT.AND P4, PT, R6, UR14, !P2 ;  /* 0x0000000e06007c0c */ /* 0x002fe2000d781270 */
[C---:B------:R-:W-:Y:S01]  /*56960*/  IMAD.WIDE R12, R2.reuse, 0x2, R8 ;  /* 0x00000002020c7825 */ /* 0x040fe200078e0208 */
[----:B------:R-:W4:Y:S01]  /*56970*/  LDL.LU R26, [R1+0x100] ;  /* 0x00010000011a7983 */ /* 0x000f220000300800 */
[----:B------:R-:W1:Y:S01]  /*56980*/  LDCU UR14, c[0x0][0x398] ;  /* 0x00007300ff0e77ac */ /* 0x000e620008000800 */
[----:B------:R-:W-:Y:S01]  /*56990*/  ISETP.LT.AND P2, PT, R29, UR36, !P2 ;  /* 0x000000241d007c0c */ /* 0x000fe2000d741270 */
[C---:B------:R-:W-:Y:S01]  /*569a0*/  IMAD.WIDE R14, R2.reuse, 0x2, R16 ;  /* 0x00000002020e7825 */ /* 0x040fe200078e0210 */
[----:B------:R-:W0:Y:S05]  /*569b0*/  LDCU UR36, c[0x0][0x398] ;  /* 0x00007300ff2477ac */ /* 0x000e2a0008000800 */
[----:B------:R1:W-:Y:S01]  /*569c0*/  @P3 STG.E.U16 desc[UR34][R12.64], R7 ;  /* 0x000000070c003986 */ /* 0x0003e2000c101522 */
[----:B------:R-:W-:Y:S01]  /*569d0*/  ISETP.LT.AND P3, PT, R3, UR44, !P6 ;  /* 0x0000002c03007c0c */ /* 0x000fe2000f761270 */
[----:B------:R-:W2:Y:S01]  /*569e0*/  LDCU.64 UR44, c[0x0][0x398] ;  /* 0x00007300ff2c77ac */ /* 0x000ea20008000a00 */
[----:B-1----:R-:W-:-:S04]  /*569f0*/  IMAD.WIDE R12, R2, 0x2, R10 ;  /* 0x00000002020c7825 */ /* 0x002fc800078e020a */
[----:B0-----:R-:W-:Y:S01]  /*56a00*/  VIADD R7, R2, UR28 ;  /* 0x0000001c02077c36 */ /* 0x001fe20008000000 */
[----:B------:R-:W-:Y:S01]  /*56a10*/  PRMT R2, R25, 0x7632, R2 ;  /* 0x0000763219027816 */ /* 0x000fe20000000002 */
[----:B------:R0:W-:Y:S01]  /*56a20*/  @P4 STG.E.U16 desc[UR34][R12.64], R25 ;  /* 0x000000190c004986 */ /* 0x0001e2000c101522 */
[----:B---3--:R-:W-:Y:S01]  /*56a30*/  ISETP.LT.AND P4, PT, R27, UR32, !P6 ;  /* 0x000000201b007c0c */ /* 0x008fe2000f781270 */
[----:B------:R-:W1:Y:S02]  /*56a40*/  LDCU UR28, c[0x0][0x3b8] ;  /* 0x00007700ff1c77ac */ /* 0x000e640008000800 */
[----:B0-----:R-:W3:Y:S01]  /*56a50*/  LDL.LU R25, [R1+0xf0] ;  /* 0x0000f00001197983 */ /* 0x001ee20000300800 */
[----:B------:R-:W-:Y:S01]  /*56a60*/  IMAD.WIDE R12, R7, 0x2, R4 ;  /* 0x00000002070c7825 */ /* 0x000fe200078e0204 */
[----:B------:R-:W0:Y:S02]  /*56a70*/  LDCU UR32, c[0x0][0x398] ;  /* 0x00007300ff2077ac */ /* 0x000e240008000800 */
[----:B------:R1:W-:Y:S04]  /*56a80*/  @P2 STG.E.U16 desc[UR34][R14.64], R2 ;  /* 0x000000020e002986 */ /* 0x0003e8000c101522 */
[----:B------:R0:W-:Y:S01]  /*56a90*/  @P3 STG.E.U16 desc[UR34][R12.64], R24 ;  /* 0x000000180c003986 */ /* 0x0001e2000c101522 */
[----:B------:R-:W-:Y:S01]  /*56aa0*/  ISETP.LT.AND P3, PT, R6, UR14, !P6 ;  /* 0x0000000e06007c0c */ /* 0x000fe2000f761270 */
[----:B------:R-:W2:Y:S01]  /*56ab0*/  LDCU UR14, c[0x0][0x3b8] ;  /* 0x00007700ff0e77ac */ /* 0x000ea20008000800 */
[----:B-1----:R-:W-:-:S02]  /*56ac0*/  PRMT R2, R24, 0x7632, R2 ;  /* 0x0000763218027816 */ /* 0x002fc40000000002 */
[----:B0-----:R-:W3:Y:S01]  /*56ad0*/  LDL.LU R24, [R1+0xe4] ;  /* 0x0000e40001187983 */ /* 0x001ee20000300800 */
[----:B------:R-:W-:-:S05]  /*56ae0*/  IMAD.WIDE R12, R7, 0x2, R8 ;  /* 0x00000002070c7825 */ /* 0x000fca00078e0208 */
[----:B------:R0:W-:Y:S02]  /*56af0*/  @P4 STG.E.U16 desc[UR34][R12.64], R2 ;  /* 0x000000020c004986 */ /* 0x0001e4000c101522 */
[----:B0-----:R-:W-:Y:S01]  /*56b00*/  IMAD.WIDE R12, R7, 0x2, R10 ;  /* 0x00000002070c7825 */ /* 0x001fe200078e020a */
[----:B--2---:R-:W-:-:S04]  /*56b10*/  PRMT R19, R0, 0x7632, R19 ;  /* 0x0000763200137816 */ /* 0x004fc80000000013 */
[----:B------:R0:W-:Y:S04]  /*56b20*/  @P3 STG.E.U16 desc[UR34][R12.64], R0 ;  /* 0x000000000c003986 */ /* 0x0001e8000c101522 */
[----:B0-----:R-:W2:Y:S01]  /*56b30*/  LDL.LU R0, [R1+0x114] ;  /* 0x0001140001007983 */ /* 0x001ea20000300800 */
[----:B------:R-:W-:Y:S01]  /*56b40*/  ISETP.LT.AND P6, PT, R29, UR41, !P6 ;  /* 0x000000291d007c0c */ /* 0x000fe2000f7c1270 */
[----:B------:R-:W0:Y:S01]  /*56b50*/  LDCU UR41, c[0x0][0x398] ;  /* 0x00007300ff2977ac */ /* 0x000e220008000800 */
[----:B------:R-:W-:Y:S01]  /*56b60*/  ISETP.LT.AND P2, PT, R3, UR46, !P5 ;  /* 0x0000002e03007c0c */ /* 0x000fe2000ef41270 */
[----:B------:R-:W-:Y:S01]  /*56b70*/  IMAD.WIDE R14, R7, 0x2, R16 ;  /* 0x00000002070e7825 */ /* 0x000fe200078e0210 */
[----:B------:R-:W-:Y:S01]  /*56b80*/  ISETP.LT.AND P4, PT, R27, UR36, !P5 ;  /* 0x000000241b007c0c */ /* 0x000fe2000ef81270 */
[----:B------:R-:W1:Y:S02]  /*56b90*/  LDCU.64 UR46, c[0x0][0x398] ;  /* 0x00007300ff2e77ac */ /* 0x000e640008000a00 */
[----:B------:R-:W-:Y:S01]  /*56ba0*/  VIADD R2, R7, UR28 ;  /* 0x0000001c07027c36 */ /* 0x000fe20008000000 */
[----:B----4-:R-:W-:Y:S01]  /*56bb0*/  PRMT R7, R26, 0x7632, R7 ;  /* 0x000076321a077816 */ /* 0x010fe20000000007 */
[----:B------:R-:W-:Y:S01]  /*56bc0*/  VIADD R18, R28, 0x32 ;  /* 0x000000321c127836 */ /* 0x000fe20000000000 */
[----:B------:R-:W4:Y:S03]  /*56bd0*/  LDCU UR36, c[0x0][0x398] ;  /* 0x00007300ff2477ac */ /* 0x000f260008000800 */
[----:B------:R1:W-:Y:S01]  /*56be0*/  @P6 STG.E.U16 desc[UR34][R14.64], R19 ;  /* 0x000000130e006986 */ /* 0x0003e2000c101522 */
[----:B------:R-:W-:Y:S01]  /*56bf0*/  ISETP.LT.AND P6, PT, R29, UR43, !P5 ;  /* 0x0000002b1d007c0c */ /* 0x000fe2000efc1270 */
[----:B------:R-:W-:Y:S01]  /*56c00*/  IMAD.WIDE R12, R2, 0x2, R4 ;  /* 0x00000002020c7825 */ /* 0x000fe200078e0204 */
[----:B------:R-:W2:Y:S01]  /*56c10*/  LDCU UR28, c[0x0][0x3b8] ;  /* 0x00007700ff1c77ac */ /* 0x000ea20008000800 */
[----:B0-----:R-:W-:-:S03]  /*56c20*/  ISETP.LT.AND P5, PT, R6, UR41, !P5 ;  /* 0x0000002906007c0c */ /* 0x001fc6000efa1270 */
[----:B------:R0:W-:Y:S01]  /*56c30*/  @P2 STG.E.U16 desc[UR34][R12.64], R26 ;  /* 0x0000001a0c002986 */ /* 0x0001e2000c101522 */
[----:B------:R-:W-:Y:S01]  /*56c40*/  ISETP.GE.AND P3, PT, R18, UR45, PT ;  /* 0x0000002d12007c0c */ /* 0x000fe2000bf66270 */
[----:B------:R-:W2:Y:S01]  /*56c50*/  LDCU UR41, c[0x0][0x398] ;  /* 0x00007300ff2977ac */ /* 0x000ea20008000800 */
[----:B-1----:R-:W-:-:S05]  /*56c60*/  IMAD.WIDE R14, R2, 0x2, R8 ;  /* 0x00000002020e7825 */ /* 0x002fca00078e0208 */
[----:B------:R1:W-:Y:S01]  /*56c70*/  @P4 STG.E.U16 desc[UR34][R14.64], R7 ;  /* 0x000000070e004986 */ /* 0x0003e2000c101522 */
[----:B------:R-:W-:Y:S01]  /*56c80*/  ISETP.LT.AND P2, PT, R3, UR50, !P3 ;  /* 0x0000003203007c0c */ /* 0x000fe2000df41270 */
[C---:B0-----:R-:W-:Y:S01]  /*56c90*/  IMAD.WIDE R12, R2.reuse, 0x2, R16 ;  /* 0x00000002020c7825 */ /* 0x041fe200078e0210 */
[----:B---3--:R-:W-:Y:S01]  /*56ca0*/  PRMT R18, R25, 0x7632, R18 ;  /* 0x0000763219127816 */ /* 0x008fe20000000012 */
[----:B------:R-:W0:Y:S02]  /*56cb0*/  LDCU.64 UR50, c[0x0][0x398] ;  /* 0x00007300ff3277ac */ /* 0x000e240008000a00 */
[----:B-1----:R-:W-:-:S05]  /*56cc0*/  IMAD.WIDE R14, R2, 0x2, R10 ;  /* 0x00000002020e7825 */ /* 0x002fca00078e020a */
[----:B------:R1:W-:Y:S01]  /*56cd0*/  @P5 STG.E.U16 desc[UR34][R14.64], R25 ;  /* 0x000000190e005986 */ /* 0x0003e2000c101522 */
[----:B------:R-:W-:Y:S02]  /*56ce0*/  VIADD R2, R2, UR14 ;  /* 0x0000000e02027c36 */ /* 0x000fe40008000000 */
[----:B------:R-:W-:Y:S01]  /*56cf0*/  VIADD R7, R28, 0x33 ;  /* 0x000000331c077836 */ /* 0x000fe20000000000 */
[----:B------:R3:W-:Y:S04]  /*56d00*/  @P6 STG.E.U16 desc[UR34][R12.64], R18 ;  /* 0x000000120c006986 */ /* 0x0007e8000c101522 */
[----:B-1----:R-:W2:Y:S01]  /*56d10*/  LDL.LU R25, [R1+0x104] ;  /* 0x0001040001197983 */ /* 0x002ea20000300800 */
[----:B------:R-:W-:Y:S01]  /*56d20*/  ISETP.LT.AND P4, PT, R27, UR32, !P3 ;  /* 0x000000201b007c0c */ /* 0x000fe2000df81270 */
[C---:B------:R-:W-:Y:S01]  /*56d30*/  IMAD.WIDE R14, R2.reuse, 0x2, R8 ;  /* 0x00000002020e7825 */ /* 0x040fe200078e0208 */
[----:B------:R-:W1:Y:S03]  /*56d40*/  LDCU UR14, c[0x0][0x398] ;  /* 0x00007300ff0e77ac */ /* 0x000e660008000800 */
[----:B---3--:R-:W-:Y:S01]  /*56d50*/  IMAD.WIDE R12, R2, 0x2, R4 ;  /* 0x00000002020c7825 */ /* 0x008fe200078e0204 */
[----:B------:R-:W-:Y:S01]  /*56d60*/  ISETP.GE.AND P5, PT, R7, UR47, PT ;  /* 0x0000002f07007c0c */ /* 0x000fe2000bfa6270 */
[----:B------:R-:W3:Y:S01]  /*56d70*/  LDCU UR32, c[0x0][0x398] ;  /* 0x00007300ff2077ac */ /* 0x000ee20008000800 */
[----:B------:R-:W-:-:S02]  /*56d80*/  PRMT R7, R24, 0x7632, R7 ;  /* 0x0000763218077816 */ /* 0x000fc40000000007 */
[----:B------:R-:W-:Y:S01]  /*56d90*/  ISETP.LT.AND P6, PT, R29, UR7, !P3 ;  /* 0x000000071d007c0c */ /* 0x000fe2000dfc1270 */
[----:B------:R0:W-:Y:S01]  /*56da0*/  @P2 STG.E.U16 desc[UR34][R12.64], R24 ;  /* 0x000000180c002986 */ /* 0x0001e2000c101522 */
[----:B----4-:R-:W-:Y:S01]  /*56db0*/  ISETP.LT.AND P3, PT, R6, UR36, !P3 ;  /* 0x0000002406007c0c */ /* 0x010fe2000df61270 */
[----:B------:R-:W4:Y:S02]  /*56dc0*/  LDCU UR7, c[0x0][0x398] ;  /* 0x00007300ff0777ac */ /* 0x000f240008000800 */
[----:B0-----:R-:W2:Y:S01]  /*56dd0*/  LDL.LU R24, [R1+0xf4] ;  /* 0x0000f40001187983 */ /* 0x001ea20000300800 */
[----:B------:R-:W-:Y:S01]  /*56de0*/  IMAD.WIDE R12, R2, 0x2, R10 ;  /* 0x00000002020c7825 */ /* 0x000fe200078e020a */
[----:B--2---:R-:W-:Y:S02]  /*56df0*/  PRMT R18, R0, 0x7632, R18 ;  /* 0x0000763200127816 */ /* 0x004fe40000000012 */
[----:B------:R-:W-:Y:S01]  /*56e00*/  @P4 STG.E.U16 desc[UR34][R14.64], R7 ;  /* 0x000000070e004986 */ /* 0x000fe2000c101522 */
[----:B------:R-:W-:Y:S01]  /*56e10*/  ISETP.LT.AND P2, PT, R3, UR52, !P5 ;  /* 0x0000003403007c0c */ /* 0x000fe2000ef41270 */
[----:B------:R-:W0:Y:S04]  /*56e20*/  LDCU.64 UR52, c[0x0][0x398] ;  /* 0x00007300ff3477ac */ /* 0x000e280008000a00 */
[----:B------:R2:W-:Y:S01]  /*56e30*/  @P3 STG.E.U16 desc[UR34][R12.64], R0 ;  /* 0x000000000c003986 */ /* 0x0005e2000c101522 */
[----:B------:R-:W0:Y:S03]  /*56e40*/  LDCU UR36, c[0x0][0x398] ;  /* 0x00007300ff2477ac */ /* 0x000e260008000800 */
[----:B--2---:R-:W2:Y:S01]  /*56e50*/  LDL.LU R0, [R1+0xe8] ;  /* 0x0000e80001007983 */ /* 0x004ea20000300800 */
[----:B------:R-:W-:-:S02]  /*56e60*/  VIADD R7, R28, 0x36 ;  /* 0x000000361c077836 */ /* 0x000fc40000000000 */
[----:B------:R-:W-:-:S04]  /*56e70*/  IMAD.WIDE R14, R2, 0x2, R16 ;  /* 0x00000002020e7825 */ /* 0x000fc800078e0210 */
[----:B------:R-:W-:Y:S01]  /*56e80*/  VIADD R2, R2, UR28 ;  /* 0x0000001c02027c36 */ /* 0x000fe20008000000 */
[----:B------:R-:W-:Y:S01]  /*56e90*/  ISETP.GE.AND P4, PT, R7, UR49, PT ;  /* 0x0000003107007c0c */ /* 0x000fe2000bf86270 */
[----:B------:R-:W-:Y:S01]  /*56ea0*/  VIADD R7, R28, 0x34 ;  /* 0x000000341c077836 */ /* 0x000fe20000000000 */
[----:B------:R0:W-:Y:S01]  /*56eb0*/  @P6 STG.E.U16 desc[UR34][R14.64], R18 ;  /* 0x000000120e006986 */ /* 0x0001e2000c101522 */
[----:B------:R-:W-:Y:S01]  /*56ec0*/  IMAD.WIDE R12, R2, 0x2, R4 ;  /* 0x00000002020c7825 */ /* 0x000fe200078e0204 */
[----:B---3--:R-:W-:Y:S01]  /*56ed0*/  ISETP.LT.AND P6, PT, R27, UR32, !P5 ;  /* 0x000000201b007c0c */ /* 0x008fe2000efc1270 */
[----:B------:R-:W3:Y:S01]  /*56ee0*/  LDCU UR28, c[0x0][0x3b8] ;  /* 0x00007700ff1c77ac */ /* 0x000ee20008000800 */
[----:B------:R-:W-:Y:S02]  /*56ef0*/  ISETP.LT.AND P3, PT, R6, UR16, !P5 ;  /* 0x0000001006007c0c */ /* 0x000fe4000ef61270 */
[----:B----4-:R-:W-:Y:S01]  /*56f00*/  ISETP.LT.AND P5, PT, R29, UR7, !P5 ;  /* 0x000000071d007c0c */ /* 0x010fe2000efa1270 */
[----:B------:R-:W4:Y:S01]  /*56f10*/  LDCU UR32, c[0x0][0x398] ;  /* 0x00007300ff2077ac */ /* 0x000f220008000800 */
[----:B------:R-:W1:Y:S01]  /*56f20*/  LDCU UR16, c[0x0][0x398] ;  /* 0x00007300ff1077ac */ /* 0x000e620008000800 */
[----:B0-----:R-:W-:Y:S01]  /*56f30*/  IMAD.WIDE R14, R2, 0x2, R10 ;  /* 0x00000002020e7825 */ /* 0x001fe200078e020a */
[----:B------:R-:W0:Y:S01]  /*56f40*/  LDCU UR7, c[0x0][0x398] ;  /* 0x00007300ff0777ac */ /* 0x000e220008000800 */
[----:B------:R0:W-:Y:S01]  /*56f50*/  @P2 STG.E.U16 desc[UR34][R12.64], R25 ;  /* 0x000000190c002986 */ /* 0x0001e2000c101522 */
[----:B------:R-:W-:-:S02]  /*56f60*/  ISETP.GE.AND P2, PT, R7, UR51, PT ;  /* 0x0000003307007c0c */ /* 0x000fc4000bf46270 */
[----:B------:R-:W-:Y:S02]  /*56f70*/  PRMT R7, R25, 0x7632, R7 ;  /* 0x0000763219077816 */ /* 0x000fe40000000007 */
[----:B0-----:R-:W4:Y:S01]  /*56f80*/  LDL.LU R25, [R1+0x118] ;  /* 0x0001180001197983 */ /* 0x001f220000300800 */
[----:B------:R-:W-:-:S05]  /*56f90*/  IMAD.WIDE R12, R2, 0x2, R8 ;  /* 0x00000002020c7825 */ /* 0x000fca00078e0208 */
[----:B------:R3:W-:Y:S01]  /*56fa0*/  @P6 STG.E.U16 desc[UR34][R12.64], R7 ;  /* 0x000000070c006986 */ /* 0x0007e2000c101522 */
[----:B------:R-:W-:Y:S01]  /*56fb0*/  ISETP.LT.AND P6, PT, R3, UR54, !P2 ;  /* 0x0000003603007c0c */ /* 0x000fe2000d7c1270 */
[----:B------:R-:W0:Y:S02]  /*56fc0*/  LDCU.64 UR54, c[0x0][0x398] ;  /* 0x00007300ff3677ac */ /* 0x000e240008000a00 */
[----:B------:R1:W-:Y:S01]  /*56fd0*/  @P3 STG.E.U16 desc[UR34][R14.64], R24 ;  /* 0x000000180e003986 */ /* 0x0003e2000c101522 */
[----:B------:R-:W-:Y:S01]  /*56fe0*/  PRMT R18, R24, 0x7632, R18 ;  /* 0x0000763218127816 */ /* 0x000fe20000000012 */
[C---:B---3--:R-:W-:Y:S01]  /*56ff0*/  VIADD R7, R2.reuse, UR28 ;  /* 0x0000001c02077c36 */ /* 0x048fe20008000000 */
[----:B------:R-:W3:Y:S01]  /*57000*/  LDCU UR28, c[0x0][0x3b8] ;  /* 0x00007700ff1c77ac */ /* 0x000ee20008000800 */
[----:B-1----:R-:W4:Y:S01]  /*57010*/  LDL.LU R24, [R1+0x108] ;  /* 0x0001080001187983 */ /* 0x002f220000300800 */
[----:B------:R-:W-:-:S04]  /*57020*/  IMAD.WIDE R12, R2, 0x2, R16 ;  /* 0x00000002020c7825 */ /* 0x000fc800078e0210 */
[----:B------:R-:W-:Y:S02]  /*57030*/  VIADD R2, R28, 0x35 ;  /* 0x000000351c027836 */ /* 0x000fe40000000000 */
[----:B------:R-:W-:Y:S01]  /*57040*/  IMAD.WIDE R14, R7, 0x2, R4 ;  /* 0x00000002070e7825 */ /* 0x000fe200078e0204 */
[----:B------:R-:W-:Y:S02]  /*57050*/  @P5 STG.E.U16 desc[UR34][R12.64], R18 ;  /* 0x000000120c005986 */ /* 0x000fe4000c101522 */
[----:B------:R-:W-:Y:S02]  /*57060*/  ISETP.GE.AND P5, PT, R2, UR53, PT ;  /* 0x0000003502007c0c */ /* 0x000fe4000bfa6270 */
[----:B--2---:R1:W-:Y:S01]  /*57070*/  @P6 STG.E.U16 desc[UR34][R14.64], R0 ;  /* 0x000000000e006986 */ /* 0x0043e2000c101522 */
[----:B------:R-:W-:-:S03]  /*57080*/  PRMT R2, R0, 0x7632, R2 ;  /* 0x0000763200027816 */ /* 0x000fc60000000002 */
[----:B-1----:R-:W2:Y:S01]  /*57090*/  LDL.LU R0, [R1+0xf8] ;  /* 0x0000f80001007983 */ /* 0x002ea20000300800 */
[----:B----4-:R-:W-:Y:S01]  /*570a0*/  ISETP.LT.AND P3, PT, R27, UR32, !P2 ;  /* 0x000000201b007c0c */ /* 0x010fe2000d761270 */
[C---:B------:R-:W-:Y:S01]  /*570b0*/  IMAD.WIDE R12, R7.reuse, 0x2, R8 ;  /* 0x00000002070c7825 */ /* 0x040fe200078e0208 */
[----:B------:R-:W-:Y:S01]  /*570c0*/  ISETP.LT.AND P6, PT, R6, UR16, !P2 ;  /* 0x0000001006007c0c */ /* 0x000fe2000d7c1270 */
[----:B------:R-:W4:Y:S01]  /*570d0*/  LDL.LU R26, [R1+0xec] ;  /* 0x0000ec00011a7983 */ /* 0x000f220000300800 */
[----:B------:R-:W1:Y:S01]  /*570e0*/  LDCU UR16, c[0x0][0x398] ;  /* 0x00007300ff1077ac */ /* 0x000e620008000800 */
[----:B------:R-:W-:Y:S01]  /*570f0*/  IMAD.WIDE R14, R7, 0x2, R10 ;  /* 0x00000002070e7825 */ /* 0x000fe200078e020a */
[----:B------:R-:W-:Y:S01]  /*57100*/  ISETP.LT.AND P2, PT, R29, UR36, !P2 ;  /* 0x000000241d007c0c */ /* 0x000fe2000d741270 */
[----:B------:R-:W0:Y:S01]  /*57110*/  LDCU UR32, c[0x0][0x398] ;  /* 0x00007300ff2077ac */ /* 0x000e220008000800 */
[----:B------:R-:W0:Y:S05]  /*57120*/  LDCU UR36, c[0x0][0x3b8] ;  /* 0x00007700ff2477ac */ /* 0x000e2a0008000800 */
[----:B------:R3:W-:Y:S01]  /*57130*/  @P3 STG.E.U16 desc[UR34][R12.64], R2 ;  /* 0x000000020c003986 */ /* 0x0007e2000c101522 */
[----:B------:R-:W-:Y:S01]  /*57140*/  ISETP.LT.AND P3, PT, R3, UR42, !P5 ;  /* 0x0000002a03007c0c */ /* 0x000fe2000ef61270 */
[----:B------:R-:W0:Y:S01]  /*57150*/  LDCU UR42, c[0x0][0x398] ;  /* 0x00007300ff2a77ac */ /* 0x000e220008000800 */
[C---:B---3--:R-:W-:Y:S01]  /*57160*/  VIADD R2, R7.reuse, UR28 ;  /* 0x0000001c07027c36 */ /* 0x048fe20008000000 */
[----:B------:R-:W3:Y:S01]  /*57170*/  LDCU UR28, c[0x0][0x3b8] ;  /* 0x00007700ff1c77ac */ /* 0x000ee20008000800 */
[----:B------:R-:W-:Y:S01]  /*57180*/  IMAD.WIDE R12, R7, 0x2, R16 ;  /* 0x00000002070c7825 */ /* 0x000fe200078e0210 */
[----:B------:R-:W-:Y:S01]  /*57190*/  PRMT R7, R25, 0x7632, R7 ;  /* 0x0000763219077816 */ /* 0x000fe20000000007 */
[----:B------:R0:W-:Y:S01]  /*571a0*/  @P6 STG.E.U16 desc[UR34][R14.64], R25 ;  /* 0x000000190e006986 */ /* 0x0001e2000c101522 */
[----:B------:R-:W-:Y:S01]  /*571b0*/  ISETP.LT.AND P6, PT, R27, UR41, !P5 ;  /* 0x000000291b007c0c */ /* 0x000fe2000efc1270 */
[----:B------:R-:W1:Y:S02]  /*571c0*/  LDCU UR41, c[0x0][0x398] ;  /* 0x00007300ff2977ac */ /* 0x000e640008000800 */
[----:B0-----:R-:W3:Y:S01]  /*571d0*/  LDL.LU R25, [R1+0x11c] ;  /* 0x00011c0001197983 */ /* 0x001ee20000300800 */
[----:B------:R-:W-:-:S03]  /*571e0*/  IMAD.WIDE R14, R2, 0x2, R4 ;  /* 0x00000002020e7825 */ /* 0x000fc600078e0204 */
[----:B------:R0:W-:Y:S04]  /*571f0*/  @P2 STG.E.U16 desc[UR34][R12.64], R7 ;  /* 0x000000070c002986 */ /* 0x0001e8000c101522 */
[----:B------:R0:W-:Y:S01]  /*57200*/  @P3 STG.E.U16 desc[UR34][R14.64], R24 ;  /* 0x000000180e003986 */ /* 0x0001e2000c101522 */
[----:B-1----:R-:W-:Y:S01]  /*57210*/  ISETP.LT.AND P3, PT, R6, UR16, !P5 ;  /* 0x0000001006007c0c */ /* 0x002fe2000ef61270 */
[----:B------:R-:W1:Y:S01]  /*57220*/  LDCU UR16, c[0x0][0x398] ;  /* 0x00007300ff1077ac */ /* 0x000e620008000800 */
[----:B0-----:R-:W-:Y:S01]  /*57230*/  PRMT R7, R24, 0x7632, R7 ;  /* 0x0000763218077816 */ /* 0x001fe20000000007 */
[C---:B------:R-:W-:Y:S01]  /*57240*/  IMAD.WIDE R12, R2.reuse, 0x2, R8 ;  /* 0x00000002020c7825 */ /* 0x040fe200078e0208 */
[----:B------:R-:W3:Y:S04]  /*57250*/  LDL.LU R24, [R1+0x10c] ;  /* 0x00010c0001187983 */ /* 0x000ee80000300800 */
[----:B------:R0:W-:Y:S02]  /*57260*/  @P6 STG.E.U16 desc[UR34][R12.64], R7 ;  /* 0x000000070c006986 */ /* 0x0001e4000c101522 */
[----:B0-----:R-:W-:Y:S01]  /*57270*/  IMAD.WIDE R12, R2, 0x2, R10 ;  /* 0x00000002020c7825 */ /* 0x001fe200078e020a */
[----:B--2---:R-:W-:-:S04]  /*57280*/  PRMT R18, R0, 0x7632, R18 ;  /* 0x0000763200127816 */ /* 0x004fc80000000012 */
[----:B------:R0:W-:Y:S04]  /*57290*/  @P3 STG.E.U16 desc[UR34][R12.64], R0 ;  /* 0x000000000c003986 */ /* 0x0001e8000c101522 */
[----:B0-----:R-:W2:Y:S01]  /*572a0*/  LDL.LU R0, [R1+0xfc] ;  /* 0x0000fc0001007983 */ /* 0x001ea20000300800 */
[----:B------:R-:W-:Y:S01]  /*572b0*/  ISETP.LT.AND P2, PT, R3, UR44, !P4 ;  /* 0x0000002c03007c0c */ /* 0x000fe2000e741270 */
[----:B------:R-:W0:Y:S01]  /*572c0*/  LDCU.64 UR44, c[0x0][0x398] ;  /* 0x00007300ff2c77ac */ /* 0x000e220008000a00 */
[----:B------:R-:W-:Y:S01]  /*572d0*/  ISETP.LT.AND P5, PT, R29, UR42, !P5 ;  /* 0x0000002a1d007c0c */ /* 0x000fe2000efa1270 */
[----:B------:R-:W-:Y:S01]  /*572e0*/  IMAD.WIDE R14, R2, 0x2, R16 ;  /* 0x00000002020e7825 */ /* 0x000fe200078e0210 */
[----:B------:R-:W-:Y:S01]  /*572f0*/  ISETP.LT.AND P6, PT, R27, UR32, !P4 ;  /* 0x000000201b007c0c */ /* 0x000fe2000e7c1270 */
[----:B------:R-:W3:Y:S02]  /*57300*/  LDCU.64 UR42, c[0x0][0x398] ;  /* 0x00007300ff2a77ac */ /* 0x000ee40008000a00 */
[----:B------:R-:W-:-:S02]  /*57310*/  VIADD R7, R28, 0x37 ;  /* 0x000000371c077836 */ /* 0x000fc40000000000 */
[----:B------:R-:W-:Y:S01]  /*57320*/  VIADD R2, R2, UR36 ;  /* 0x0000002402027c36 */ /* 0x000fe20008000000 */
[----:B------:R-:W3:Y:S05]  /*57330*/  LDCU UR32, c[0x0][0x398] ;  /* 0x00007300ff2077ac */ /* 0x000eea0008000800 */
[----:B------:R4:W-:Y:S01]  /*57340*/  @P5 STG.E.U16 desc[UR34][R14.64], R18 ;  /* 0x000000120e005986 */ /* 0x0009e2000c101522 */
[----:B------:R-:W-:Y:S01]  /*57350*/  ISETP.LT.AND P5, PT, R29, UR41, !P4 ;  /* 0x000000291d007c0c */ /* 0x000fe2000e7a1270 */
[----:B------:R-:W-:Y:S01]  /*57360*/  IMAD.WIDE R12, R2, 0x2, R4 ;  /* 0x00000002020c7825 */ /* 0x000fe200078e0204 */
[----:B-1----:R-:W-:Y:S01]  /*57370*/  ISETP.LT.AND P4, PT, R6, UR16, !P4 ;  /* 0x0000001006007c0c */ /* 0x002fe2000e781270 */
[----:B------:R-:W1:Y:S01]  /*57380*/  LDCU UR36, c[0x0][0x398] ;  /* 0x00007300ff2477ac */ /* 0x000e620008000800 */
[----:B0-----:R-:W-:-:S02]  /*57390*/  ISETP.GE.AND P3, PT, R7, UR45, PT ;  /* 0x0000002d07007c0c */ /* 0x001fc4000bf66270 */
[----:B----4-:R-:W-:Y:S01]  /*573a0*/  PRMT R7, R26, 0x7632, R7 ;  /* 0x000076321a077816 */ /* 0x010fe20000000007 */
[----:B------:R0:W-:Y:S01]  /*573b0*/  @P2 STG.E.U16 desc[UR34][R12.64], R26 ;  /* 0x0000001a0c002986 */ /* 0x0001e2000c101522 */
[C---:B------:R-:W-:Y:S01]  /*573c0*/  IMAD.WIDE R14, R2.reuse, 0x2, R8 ;  /* 0x00000002020e7825 */ /* 0x040fe200078e0208 */
[----:B------:R-:W-:Y:S01]  /*573d0*/  ISETP.LT.AND P2, PT, R3, UR46, !P3 ;  /* 0x0000002e03007c0c */ /* 0x000fe2000df41270 */
[----:B------:R-:W4:Y:S03]  /*573e0*/  LDCU UR16, c[0x0][0x3b8] ;  /* 0x00007700ff1077ac */ /* 0x000f260008000800 */
[----:B------:R1:W-:Y:S01]  /*573f0*/  @P6 STG.E.U16 desc[UR34][R14.64], R7 ;  /* 0x000000070e006986 */ /* 0x0003e2000c101522 */
[----:B------:R-:W2:Y:S01]  /*57400*/  LDCU.64 UR46, c[0x0][0x398] ;  /* 0x00007300ff2e77ac */ /* 0x000ea20008000a00 */
[----:B0-----:R-:W-:Y:S01]  /*57410*/  IMAD.WIDE R12, R2, 0x2, R16 ;  /* 0x00000002020c7825 */ /* 0x001fe200078e0210 */
[----:B------:R-:W0:Y:S01]  /*57420*/  LDCU UR41, c[0x0][0x398] ;  /* 0x00007300ff2977ac */ /* 0x000e220008000800 */
[----:B---3--:R-:W-:-:S02]  /*57430*/  PRMT R18, R25, 0x7632, R18 ;  /* 0x0000763219127816 */ /* 0x008fc40000000012 */
[----:B-1----:R-:W-:-:S04]  /*57440*/  IMAD.WIDE R14, R2, 0x2, R10 ;  /* 0x00000002020e7825 */ /* 0x002fc800078e020a */
[----:B------:R-:W-:Y:S01]  /*57450*/  VIADD R2, R2, UR28 ;  /* 0x0000001c02027c36 */ /* 0x000fe20008000000 */
[----:B------:R1:W-:Y:S01]  /*57460*/  @P4 STG.E.U16 desc[UR34][R14.64], R25 ;  /* 0x000000190e004986 */ /* 0x0003e2000c101522 */
[----:B------:R-:W-:Y:S01]  /*57470*/  VIADD R7, R28, 0x38 ;  /* 0x000000381c077836 */ /* 0x000fe20000000000 */
[----:B------:R-:W-:Y:S01]  /*57480*/  ISETP.LT.AND P6, PT, R27, UR32, !P3 ;  /* 0x000000201b007c0c */ /* 0x000fe2000dfc1270 */
[----:B------:R-:W3:Y:S01]  /*57490*/  LDCU UR32, c[0x0][0x398] ;  /* 0x00007300ff2077ac */ /* 0x000ee20008000800 */
[----:B------:R0:W-:Y:S01]  /*574a0*/  @P5 STG.E.U16 desc[UR34][R12.64], R18 ;  /* 0x000000120c005986 */ /* 0x0001e2000c101522 */
[----:B------:R-:W-:Y:S01]  /*574b0*/  ISETP.LT.AND P5, PT, R29, UR7, !P3 ;  /* 0x000000071d007c0c */ /* 0x000fe2000dfa1270 */
[----:B------:R-:W2:Y:S02]  /*574c0*/  LDCU UR28, c[0x0][0x398] ;  /* 0x00007300ff1c77ac */ /* 0x000ea40008000800 */
[----:B-1----:R-:W3:Y:S01]  /*574d0*/  LDL.LU R25, [R1+0x130] ;  /* 0x0001300001197983 */ /* 0x002ee20000300800 */
[----:B0-----:R-:W-:Y:S01]  /*574e0*/  IMAD.WIDE R12, R2, 0x2, R4 ;  /* 0x00000002020c7825 */ /* 0x001fe200078e0204 */
[----:B------:R-:W-:Y:S01]  /*574f0*/  ISETP.GE.AND P4, PT, R7, UR43, PT ;  /* 0x0000002b07007c0c */ /* 0x000fe2000bf86270 */
[----:B------:R-:W0:Y:S01]  /*57500*/  LDCU UR43, c[0x0][0x398] ;  /* 0x00007300ff2b77ac */ /* 0x000e220008000800 */
[----:B------:R-:W-:-:S02]  /*57510*/  PRMT R7, R24, 0x7632, R7 ;  /* 0x0000763218077816 */ /* 0x000fc40000000007 */
[----:B------:R1:W-:Y:S01]  /*57520*/  @P2 STG.E.U16 desc[UR34][R12.64], R24 ;  /* 0x000000180c002986 */ /* 0x0003e2000c101522 */
[----:B------:R-:W-:Y:S01]  /*57530*/  ISETP.LT.AND P3, PT, R6, UR36, !P3 ;  /* 0x0000002406007c0c */ /* 0x000fe2000df61270 */
[C---:B------:R-:W-:Y:S01]  /*57540*/  IMAD.WIDE R14, R2.reuse, 0x2, R8 ;  /* 0x00000002020e7825 */ /* 0x040fe200078e0208 */
[----:B------:R-:W0:Y:S01]  /*57550*/  LDCU UR7, c[0x0][0x398] ;  /* 0x00007300ff0777ac */ /* 0x000e220008000800 */
[----:B-1----:R-:W3:Y:S02]  /*57560*/  LDL.LU R24, [R1+0x150] ;  /* 0x0001500001187983 */ /* 0x002ee40000300800 */
[----:B------:R-:W-:Y:S01]  /*57570*/  IMAD.WIDE R12, R2, 0x2, R10 ;  /* 0x00000002020c7825 */ /* 0x000fe200078e020a */
[----:B--2---:R-:W-:Y:S01]  /*57580*/  PRMT R18, R0, 0x7632, R18 ;  /* 0x0000763200127816 */ /* 0x004fe20000000012 */
[----:B------:R-:W-:Y:S01]  /*57590*/  @P6 STG.E.U16 desc[UR34][R14.64], R7 ;  /* 0x000000070e006986 */ /* 0x000fe2000c101522 */
[----:B------:R-:W-:Y:S01]  /*575a0*/  ISETP.LT.AND P2, PT, R3, UR50, !P4 ;  /* 0x0000003203007c0c */ /* 0x000fe2000e741270 */
[----:B------:R-:W1:Y:S04]  /*575b0*/  LDCU.64 UR50, c[0x0][0x398] ;  /* 0x00007300ff3277ac */ /* 0x000e680008000a00 */
[----:B------:R2:W-:Y:S01]  /*575c0*/  @P3 STG.E.U16 desc[UR34][R12.64], R0 ;  /* 0x000000000c003986 */ /* 0x0005e2000c101522 */
[----:B------:R-:W0:Y:S03]  /*575d0*/  LDCU UR36, c[0x0][0x398] ;  /* 0x00007300ff2477ac */ /* 0x000e260008000800 */
[----:B--2---:R-:W2:Y:S01]  /*575e0*/  LDL.LU R0, [R1+0x120] ;  /* 0x0001200001007983 */ /* 0x004ea20000300800 */
[----:B------:R-:W-:-:S04]  /*575f0*/  IMAD.WIDE R14, R2, 0x2, R16 ;  /* 0x00000002020e7825 */ /* 0x000fc800078e0210 */
[----:B------:R-:W-:Y:S02]  /*57600*/  VIADD R7, R28, 0x3b ;  /* 0x0000003b1c077836 */ /* 0x000fe40000000000 */
[----:B----4-:R-:W-:Y:S01]  /*57610*/  VIADD R2, R2, UR16 ;  /* 0x0000001002027c36 */ /* 0x010fe20008000000 */
[----:B------:R4:W-:Y:S01]  /*57620*/  @P5 STG.E.U16 desc[UR34][R14.64], R18 ;  /* 0x000000120e005986 */ /* 0x0009e2000c101522 */
[----:B---3--:R-:W-:Y:S01]  /*57630*/  ISETP.LT.AND P5, PT, R27, UR32, !P4 ;  /* 0x000000201b007c0c */ /* 0x008fe2000e7a1270 */
[----:B------:R-:W3:Y:S01]  /*57640*/  LDCU UR16, c[0x0][0x3b8] ;  /* 0x00007700ff1077ac */ /* 0x000ee20008000800 */
[----:B------:R-:W-:Y:S01]  /*57650*/  ISETP.GE.AND P6, PT, R7, UR55, PT ;  /* 0x0000003707007c0c */ /* 0x000fe2000bfc6270 */
[----:B------:R-:W-:Y:S01]  /*57660*/  IMAD.WIDE R12, R2, 0x2, R4 ;  /* 0x00000002020c7825 */ /* 0x000fe200078e0204 */
[----:B------:R-:W-:Y:S01]  /*57670*/  ISETP.LT.AND P3, PT, R6, UR14, !P4 ;  /* 0x0000000e06007c0c */ /* 0x000fe2000e761270 */
[----:B------:R-:W0:Y:S02]  /*57680*/  LDCU UR32, c[0x0][0x398] ;  /* 0x00007300ff2077ac */ /* 0x000e240008000800 */
[----:B------:R-:W-:-:S02]  /*57690*/  VIADD R7, R28, 0x39 ;  /* 0x000000391c077836 */ /* 0x000fc40000000000 */
[C---:B----4-:R-:W-:Y:S01]  /*576a0*/  IMAD.WIDE R14, R2.reuse, 0x2, R10 ;  /* 0x00000002020e7825 */ /* 0x050fe200078e020a */
[----:B------:R-:W-:Y:S01]  /*576b0*/  ISETP.LT.AND P4, PT, R29, UR28, !P4 ;  /* 0x0000001c1d007c0c */ /* 0x000fe2000e781270 */
[----:B------:R-:W4:Y:S01]  /*576c0*/  LDCU UR28, c[0x0][0x398] ;  /* 0x00007300ff1c77ac */ /* 0x000f220008000800 */
[----:B------:R-:W0:Y:S01]  /*576d0*/  LDCU UR14, c[0x0][0x398] ;  /* 0x00007300ff0e77ac */ /* 0x000e220008000800 */
[----:B------:R0:W-:Y:S01]  /*576e0*/  @P2 STG.E.U16 desc[UR34][R12.64], R25 ;  /* 0x000000190c002986 */ /* 0x0001e2000c101522 */
[----:B------:R-:W-:Y:S02]  /*576f0*/  ISETP.GE.AND P2, PT, R7, UR47, PT ;  /* 0x0000002f07007c0c */ /* 0x000fe4000bf46270 */
[----:B------:R-:W-:Y:S01]  /*57700*/  PRMT R7, R25, 0x7632, R7 ;  /* 0x0000763219077816 */ /* 0x000fe20000000007 */
[----:B0-----:R-:W-:Y:S01]  /*57710*/  IMAD.WIDE R12, R2, 0x2, R8 ;  /* 0x00000002020c7825 */ /* 0x001fe200078e0208 */
[----:B------:R-:W4:Y:S04]  /*57720*/  LDL.LU R25, [R1+0x140] ;  /* 0x0001400001197983 */ /* 0x000f280000300800 */
[----:B------:R3:W-:Y:S01]  /*57730*/  @P5 STG.E.U16 desc[UR34][R12.64], R7 ;  /* 0x000000070c005986 */ /* 0x0007e2000c101522 */
[----:B------:R-:W-:Y:S01]  /*57740*/  ISETP.LT.AND P5, PT, R3, UR52, !P2 ;  /* 0x0000003403007c0c */ /* 0x000fe2000d7a1270 */
[----:B------:R-:W0:Y:S02]  /*57750*/  LDCU.64 UR52, c[0x0][0x398] ;  /* 0x00007300ff3477ac */ /* 0x000e240008000a00 */
[----:B------:R1:W-:Y:S01]  /*57760*/  @P3 STG.E.U16 desc[UR34][R14.64], R24 ;  /* 0x000000180e003986 */ /* 0x0003e2000c101522 */
[----:B------:R-:W-:Y:S01]  /*57770*/  PRMT R18, R24, 0x7632, R18 ;  /* 0x0000763218127816 */ /* 0x000fe20000000012 */
[----:B---3--:R-:W-:-:S02]  /*57780*/  VIADD R7, R2, UR16 ;  /* 0x0000001002077c36 */ /* 0x008fc40008000000 */
[----:B------:R-:W-:Y:S01]  /*57790*/  IMAD.WIDE R12, R2, 0x2, R16 ;  /* 0x00000002020c7825 */ /* 0x000fe200078e0210 */
[----:B------:R-:W-:Y:S01]  /*577a0*/  ISETP.LT.AND P3, PT, R27, UR32, !P2 ;  /* 0x000000201b007c0c */ /* 0x000fe2000d761270 */
[----:B-1----:R-:W3:Y:S01]  /*577b0*/  LDL.LU R24, [R1+0x134] ;  /* 0x0001340001187983 */ /* 0x002ee20000300800 */
[----:B------:R-:W1:Y:S01]  /*577c0*/  LDCU UR32, c[0x0][0x3b8] ;  /* 0x00007700ff2077ac */ /* 0x000e620008000800 */
[----:B------:R-:W-:Y:S02]  /*577d0*/  VIADD R2, R28, 0x3a ;  /* 0x0000003a1c027836 */ /* 0x000fe40000000000 */
[----:B------:R-:W-:Y:S01]  /*577e0*/  IMAD.WIDE R14, R7, 0x2, R4 ;  /* 0x00000002070e7825 */ /* 0x000fe200078e0204 */
[----:B------:R-:W-:Y:S01]  /*577f0*/  @P4 STG.E.U16 desc[UR34][R12.64], R18 ;  /* 0x000000120c004986 */ /* 0x000fe2000c101522 */
[----:B------:R-:W0:Y:S01]  /*57800*/  LDCU UR16, c[0x0][0x398] ;  /* 0x00007300ff1077ac */ /* 0x000e220008000800 */
[----:B------:R-:W-:Y:S02]  /*57810*/  ISETP.GE.AND P4, PT, R2, UR51, PT ;  /* 0x0000003302007c0c */ /* 0x000fe4000bf86270 */
[----:B--2---:R2:W-:Y:S01]  /*57820*/  @P5 STG.E.U16 desc[UR34][R14.64], R0 ;  /* 0x000000000e005986 */ /* 0x0045e2000c101522 */
[----:B------:R-:W-:-:S03]  /*57830*/  PRMT R2, R0, 0x7632, R2 ;  /* 0x0000763200027816 */ /* 0x000fc60000000002 */
[----:B--2---:R-:W2:Y:S01]  /*57840*/  LDL.LU R0, [R1+0x154] ;  /* 0x0001540001007983 */ /* 0x004ea20000300800 */
[----:B----4-:R-:W-:Y:S01]  /*57850*/  ISETP.LT.AND P5, PT, R6, UR28, !P2 ;  /* 0x0000001c06007c0c */ /* 0x010fe2000d7a1270 */
[----:B------:R-:W-:Y:S01]  /*57860*/  IMAD.WIDE R12, R7, 0x2, R8 ;  /* 0x00000002070c7825 */ /* 0x000fe200078e0208 */
[----:B------:R-:W-:Y:S01]  /*57870*/  ISETP.LT.AND P2, PT, R29, UR36, !P2 ;  /* 0x000000241d007c0c */ /* 0x000fe2000d741270 */
[----:B------:R-:W4:Y:S01]  /*57880*/  LDL.LU R26, [R1+0x124] ;  /* 0x00012400011a7983 */ /* 0x000f220000300800 */
[----:B------:R-:W0:Y:S03]  /*57890*/  LDCU UR36, c[0x0][0x398] ;  /* 0x00007300ff2477ac */ /* 0x000e260008000800 */
[----:B------:R1:W-:Y:S01]  /*578a0*/  @P3 STG.E.U16 desc[UR34][R12.64], R2 ;  /* 0x000000020c003986 */ /* 0x0003e2000c101522 */
[----:B------:R-:W-:Y:S01]  /*578b0*/  ISETP.LT.AND P3, PT, R3, UR48, !P4 ;  /* 0x0000003003007c0c */ /* 0x000fe2000e761270 */
[C---:B------:R-:W-:Y:S01]  /*578c0*/  IMAD.WIDE R14, R7.reuse, 0x2, R10 ;  /* 0x00000002070e7825 */ /* 0x040fe200078e020a */
[----:B------:R-:W0:Y:S01]  /*578d0*/  LDCU UR28, c[0x0][0x398] ;  /* 0x00007300ff1c77ac */ /* 0x000e220008000800 */
[----:B------:R-:W0:Y:S02]  /*578e0*/  LDCU.64 UR48, c[0x0][0x398] ;  /* 0x00007300ff3077ac */ /* 0x000e240008000a00 */
[C---:B-1----:R-:W-:Y:S01]  /*578f0*/  VIADD R2, R7.reuse, UR32 ;  /* 0x0000002007027c36 */ /* 0x042fe20008000000 */
[----:B------:R-:W1:Y:S01]  /*57900*/  LDCU UR32, c[0x0][0x3b8] ;  /* 0x00007700ff2077ac */ /* 0x000e620008000800 */
[----:B------:R-:W-:Y:S01]  /*57910*/  IMAD.WIDE R12, R7, 0x2, R16 ;  /* 0x00000002070c7825 */ /* 0x000fe200078e0210 */
[----:B------:R-:W-:Y:S01]  /*57920*/  PRMT R7, R25, 0x7632, R7 ;  /* 0x0000763219077816 */ /* 0x000fe20000000007 */
[----:B------:R0:W-:Y:S01]  /*57930*/  @P5 STG.E.U16 desc[UR34][R14.64], R25 ;  /* 0x000000190e005986 */ /* 0x0001e2000c101522 */
[----:B------:R-:W-:Y:S01]  /*57940*/  ISETP.LT.AND P5, PT, R27, UR41, !P4 ;  /* 0x000000291b007c0c */ /* 0x000fe2000e7a1270 */
[----:B------:R-:W1:Y:S02]  /*57950*/  LDCU UR41, c[0x0][0x398] ;  /* 0x00007300ff2977ac */ /* 0x000e640008000800 */
[----:B------:R3:W-:Y:S01]  /*57960*/  @P2 STG.E.U16 desc[UR34][R12.64], R7 ;  /* 0x000000070c002986 */ /* 0x0007e2000c101522 */
[----:B0-----:R-:W-:-:S03]  /*57970*/  IMAD.WIDE R14, R2, 0x2, R4 ;  /* 0x00000002020e7825 */ /* 0x001fc600078e0204 */
[----:B------:R-:W4:Y:S01]  /*57980*/  LDL.LU R25, [R1+0x144] ;  /* 0x0001440001197983 */ /* 0x000f220000300800 */
[----:B---3--:R-:W-:-:S03]  /*57990*/  IMAD.WIDE R12, R2, 0x2, R8 ;  /* 0x00000002020c7825 */ /* 0x008fc600078e0208 */
[----:B------:R-:W-:Y:S01]  /*579a0*/  @P3 STG.E.U16 desc[UR34][R14.64], R24 ;  /* 0x000000180e003986 */ /* 0x000fe2000c101522 */
[----:B------:R-:W-:Y:S01]  /*579b0*/  ISETP.LT.AND P3, PT, R6, UR16, !P4 ;  /* 0x0000001006007c0c */ /* 0x000fe2000e761270 */
[----:B------:R-:W0:Y:S01]  /*579c0*/  LDCU UR16, c[0x0][0x398] ;  /* 0x00007300ff1077ac */ /* 0x000e220008000800 */
[----:B------:R-:W-:-:S05]  /*579d0*/  PRMT R7, R24, 0x7632, R7 ;  /* 0x0000763218077816 */ /* 0x000fca0000000007 */
[----:B------:R3:W-:Y:S02]  /*579e0*/  @P5 STG.E.U16 desc[UR34][R12.64], R7 ;  /* 0x000000070c005986 */ /* 0x0007e4000c101522 */
[----:B---3--:R-:W-:Y:S01]  /*579f0*/  IMAD.WIDE R12, R2, 0x2, R10 ;  /* 0x00000002020c7825 */ /* 0x008fe200078e020a */
[----:B--2---:R-:W-:-:S04]  /*57a00*/  PRMT R18, R0, 0x7632, R18 ;  /* 0x0000763200127816 */ /* 0x004fc80000000012 */
[----:B------:R2:W-:Y:S04]  /*57a10*/  @P3 STG.E.U16 desc[UR34][R12.64], R0 ;  /* 0x000000000c003986 */ /* 0x0005e8000c101522 */
[----:B--2---:R-:W2:Y:S01]  /*57a20*/  LDL.LU R0, [R1+0x138] ;  /* 0x0001380001007983 */ /* 0x004ea20000300800 */
[----:B------:R-:W-:Y:S01]  /*57a30*/  ISETP.LT.AND P4, PT, R29, UR36, !P4 ;  /* 0x000000241d007c0c */ /* 0x000fe2000e781270 */
[----:B------:R-:W-:Y:S01]  /*57a40*/  IMAD.WIDE R14, R2, 0x2, R16 ;  /* 0x00000002020e7825 */ /* 0x000fe200078e0210 */
[----:B------:R-:W-:Y:S01]  /*57a50*/  ISETP.LT.AND P2, PT, R3, UR44, !P6 ;  /* 0x0000002c03007c0c */ /* 0x000fe2000f741270 */
[----:B------:R-:W3:Y:S01]  /*57a60*/  LDL.LU R24, [R1+0x158] ;  /* 0x0001580001187983 */ /* 0x000ee20000300800 */
[----:B------:R-:W-:Y:S01]  /*57a70*/  ISETP.LT.AND P5, PT, R27, UR28, !P6 ;  /* 0x0000001c1b007c0c */ /* 0x000fe2000f7a1270 */
[----:B------:R-:W4:Y:S01]  /*57a80*/  LDCU UR28, c[0x0][0x3b8] ;  /* 0x00007700ff1c77ac */ /* 0x000f220008000800 */
[----:B------:R-:W-:-:S02]  /*57a90*/  VIADD R7, R28, 0x3c ;  /* 0x0000003c1c077836 */ /* 0x000fc40000000000 */
[----:B-1----:R-:W-:Y:S01]  /*57aa0*/  VIADD R2, R2, UR32 ;  /* 0x0000002002027c36 */ /* 0x002fe20008000000 */
[----:B------:R-:W1:Y:S04]  /*57ab0*/  LDCU.64 UR44, c[0x0][0x398] ;  /* 0x00007300ff2c77ac */ /* 0x000e680008000a00 */
[----:B------:R4:W-:Y:S01]  /*57ac0*/  @P4 STG.E.U16 desc[UR34][R14.64], R18 ;  /* 0x000000120e004986 */ /* 0x0009e2000c101522 */
[----:B------:R-:W-:Y:S01]  /*57ad0*/  ISETP.LT.AND P4, PT, R29, UR43, !P6 ;  /* 0x0000002b1d007c0c */ /* 0x000fe2000f781270 */
[----:B------:R-:W-:Y:S01]  /*57ae0*/  IMAD.WIDE R12, R2, 0x2, R4 ;  /* 0x00000002020c7825 */ /* 0x000fe200078e0204 */
[----:B0-----:R-:W-:Y:S01]  /*57af0*/  ISETP.LT.AND P6, PT, R6, UR16, !P6 ;  /* 0x0000001006007c0c */ /* 0x001fe2000f7c1270 */
[----:B------:R-:W0:Y:S01]  /*57b00*/  LDCU UR36, c[0x0][0x398] ;  /* 0x00007300ff2477ac */ /* 0x000e220008000800 */
[----:B------:R-:W-:-:S02]  /*57b10*/  ISETP.GE.AND P3, PT, R7, UR49, PT ;  /* 0x0000003107007c0c */ /* 0x000fc4000bf66270 */
[----:B----4-:R-:W-:Y:S01]  /*57b20*/  PRMT R7, R26, 0x7632, R7 ;  /* 0x000076321a077816 */ /* 0x010fe20000000007 */
[----:B------:R4:W-:Y:S01]  /*57b30*/  @P2 STG.E.U16 desc[UR34][R12.64], R26 ;  /* 0x0000001a0c002986 */ /* 0x0009e2000c101522 */
[----:B------:R-:W0:Y:S01]  /*57b40*/  LDCU UR32, c[0x0][0x398] ;  /* 0x00007300ff2077ac */ /* 0x000e220008000800 */
[C---:B------:R-:W-:Y:S01]  /*57b50*/  IMAD.WIDE R14, R2.reuse, 0x2, R8 ;  /* 0x00000002020e7825 */ /* 0x040fe200078e0208 */
[----:B------:R-:W-:Y:S01]  /*57b60*/  ISETP.LT.AND P2, PT, R3, UR42, !P3 ;  /* 0x0000002a03007c0c */ /* 0x000fe2000df41270 */
[----:B------:R-:W0:Y:S03]  /*57b70*/  LDCU UR16, c[0x0][0x3b8] ;  /* 0x00007700ff1077ac */ /* 0x000e260008000800 */
[----:B------:R1:W-:Y:S01]  /*57b80*/  @P5 STG.E.U16 desc[UR34][R14.64], R7 ;  /* 0x000000070e005986 */ /* 0x0003e2000c101522 */
[----:B------:R-:W0:Y:S01]  /*57b90*/  LDCU.64 UR42, c[0x0][0x398] ;  /* 0x00007300ff2a77ac */ /* 0x000e220008000a00 */
[----:B----4-:R-:W-:-:S04]  /*57ba0*/  IMAD.WIDE R12, R2, 0x2, R16 ;  /* 0x00000002020c7825 */ /* 0x010fc800078e0210 */
[----:B-1----:R-:W-:Y:S01]  /*57bb0*/  IMAD.WIDE R14, R2, 0x2, R10 ;  /* 0x00000002020e7825 */ /* 0x002fe200078e020a */
[----:B------:R-:W-:-:S03]  /*57bc0*/  PRMT R18, R25, 0x7632, R18 ;  /* 0x0000763219127816 */ /* 0x000fc60000000012 */
[----:B------:R-:W-:Y:S01]  /*57bd0*/  VIADD R2, R2, UR28 ;  /* 0x0000001c02027c36 */ /* 0x000fe20008000000 */
[----:B------:R1:W-:Y:S01]  /*57be0*/  @P6 STG.E.U16 desc[UR34][R14.64], R25 ;  /* 0x000000190e006986 */ /* 0x0003e2000c101522 */
[----:B------:R-:W-:Y:S01]  /*57bf0*/  VIADD R7, R28, 0x3d ;  /* 0x0000003d1c077836 */ /* 0x000fe20000000000 */
[----:B------:R-:W-:Y:S01]  /*57c00*/  ISETP.LT.AND P5, PT, R27, UR41, !P3 ;  /* 0x000000291b007c0c */ /* 0x000fe2000dfa1270 */
[----:B------:R-:W4:Y:S01]  /*57c10*/  LDCU UR28, c[0x0][0x398] ;  /* 0x00007300ff1c77ac */ /* 0x000f220008000800 */
[----:B------:R0:W-:Y:S02]  /*57c20*/  @P4 STG.E.U16 desc[UR34][R12.64], R18 ;  /* 0x000000120c004986 */ /* 0x0001e4000c101522 */
[----:B------:R-:W-:Y:S01]  /*57c30*/  ISETP.GE.AND P6, PT, R7, UR45, PT ;  /* 0x0000002d07007c0c */ /* 0x000fe2000bfc6270 */
[----:B------:R-:W2:Y:S01]  /*57c40*/  LDCU UR41, c[0x0][0x398] ;  /* 0x00007300ff2977ac */ /* 0x000ea20008000800 */
[----:B-1----:R-:W4:Y:S01]  /*57c50*/  LDL.LU R25, [R1+0x128] ;  /* 0x0001280001197983 */ /* 0x002f220000300800 */
[----:B0-----:R-:W-:Y:S01]  /*57c60*/  IMAD.WIDE R12, R2, 0x2, R4 ;  /* 0x00000002020c7825 */ /* 0x001fe200078e0204 */
[----:B--2---:R-:W-:-:S04]  /*57c70*/  PRMT R7, R0, 0x7632, R7 ;  /* 0x0000763200077816 */ /* 0x004fc80000000007 */
[----:B------:R0:W-:Y:S04]  /*57c80*/  @P2 STG.E.U16 desc[UR34][R12.64], R0 ;  /* 0x000000000c002986 */ /* 0x0001e8000c101522 */
[----:B0-----:R-:W2:Y:S01]  /*57c90*/  LDL.LU R0, [R1+0x148] ;  /* 0x0001480001007983 */ /* 0x001ea20000300800 */
[----:B------:R-:W-:Y:S01]  /*57ca0*/  ISETP.LT.AND P4, PT, R29, UR14, !P3 ;  /* 0x0000000e1d007c0c */ /* 0x000fe2000df81270 */
[----:B------:R-:W-:Y:S01]  /*57cb0*/  IMAD.WIDE R14, R2, 0x2, R8 ;  /* 0x00000002020e7825 */ /* 0x000fe200078e0208 */
[----:B------:R-:W-:Y:S01]  /*57cc0*/  ISETP.LT.AND P3, PT, R6, UR36, !P3 ;  /* 0x0000002406007c0c */ /* 0x000fe2000df61270 */
[----:B------:R-:W0:Y:S02]  /*57cd0*/  LDCU UR36, c[0x0][0x398] ;  /* 0x00007300ff2477ac */ /* 0x000e240008000800 */
[----:B------:R-:W-:Y:S01]  /*57ce0*/  IMAD.WIDE R12, R2, 0x2, R10 ;  /* 0x00000002020c7825 */ /* 0x000fe200078e020a */
[----:B------:R1:W-:Y:S01]  /*57cf0*/  @P5 STG.E.U16 desc[UR34][R14.64], R7 ;  /* 0x000000070e005986 */ /* 0x0003e2000c101522 */
[----:B------:R-:W-:Y:S01]  /*57d00*/  ISETP.LT.AND P2, PT, R3, UR46, !P6 ;  /* 0x0000002e03007c0c */ /* 0x000fe2000f741270 */
[----:B------:R-:W0:Y:S01]  /*57d10*/  LDCU.64 UR46, c[0x0][0x398] ;  /* 0x00007300ff2e77ac */ /* 0x000e220008000a00 */
[----:B---3--:R-:W-:Y:S01]  /*57d20*/  PRMT R18, R24, 0x7632, R18 ;  /* 0x0000763218127816 */ /* 0x008fe20000000012 */
[----:B------:R-:W3:Y:S05]  /*57d30*/  LDCU UR14, c[0x0][0x398] ;  /* 0x00007300ff0e77ac */ /* 0x000eea0008000800 */
[----:B------:R0:W-:Y:S01]  /*57d40*/  @P3 STG.E.U16 desc[UR34][R12.64], R24 ;  /* 0x000000180c003986 */ /* 0x0001e2000c101522 */
[----:B-1----:R-:W-:-:S04]  /*57d50*/  IMAD.WIDE R14, R2, 0x2, R16 ;  /* 0x00000002020e7825 */ /* 0x002fc800078e0210 */
[----:B------:R-:W-:Y:S02]  /*57d60*/  VIADD R7, R28, 0x40 ;  /* 0x000000401c077836 */ /* 0x000fe40000000000 */
[----:B------:R-:W-:Y:S01]  /*57d70*/  VIADD R2, R2, UR16 ;  /* 0x0000001002027c36 */ /* 0x000fe20008000000 */
[----:B0-----:R-:W3:Y:S01]  /*57d80*/  LDL.LU R24, [R1+0x13c] ;  /* 0x00013c0001187983 */ /* 0x001ee20000300800 */
[----:B------:R-:W-:Y:S02]  /*57d90*/  ISETP.LT.AND P3, PT, R27, UR32, !P6 ;  /* 0x000000201b007c0c */ /* 0x000fe4000f761270 */
[----:B------:R-:W-:Y:S01]  /*57da0*/  IMAD.WIDE R12, R2, 0x2, R4 ;  /* 0x00000002020c7825 */ /* 0x000fe200078e0204 */
[----:B------:R-:W-:Y:S01]  /*57db0*/  ISETP.GE.AND P5, PT, R7, UR43, PT ;  /* 0x0000002b07007c0c */ /* 0x000fe2000bfa6270 */
[----:B------:R0:W-:Y:S01]  /*57dc0*/  @P4 STG.E.U16 desc[UR34][R14.64], R18 ;  /* 0x000000120e004986 */ /* 0x0001e2000c101522 */
[----:B------:R-:W-:Y:S01]  /*57dd0*/  ISETP.LT.AND P4, PT, R6, UR7, !P6 ;  /* 0x0000000706007c0c */ /* 0x000fe2000f781270 */
[----:B------:R-:W-:Y:S01]  /*57de0*/  VIADD R7, R28, 0x3e ;  /* 0x0000003e1c077836 */ /* 0x000fe20000000000 */
[----:B------:R-:W1:Y:S01]  /*57df0*/  LDCU UR16, c[0x0][0x3b8] ;  /* 0x00007700ff1077ac */ /* 0x000e620008000800 */
[----:B------:R-:W1:Y:S01]  /*57e00*/  LDCU UR32, c[0x0][0x398] ;  /* 0x00007300ff2077ac */ /* 0x000e620008000800 */
[----:B------:R-:W1:Y:S01]  /*57e10*/  LDCU UR43, c[0x0][0x398] ;  /* 0x00007300ff2b77ac */ /* 0x000e620008000800 */
[C---:B0-----:R-:W-:Y:S01]  /*57e20*/  IMAD.WIDE R14, R2.reuse, 0x2, R10 ;  /* 0x00000002020e7825 */ /* 0x041fe200078e020a */
[----:B----4-:R0:W-:Y:S01]  /*57e30*/  @P2 STG.E.U16 desc[UR34][R12.64], R25 ;  /* 0x000000190c002986 */ /* 0x0101e2000c101522 */
[----:B------:R-:W-:Y:S01]  /*57e40*/  ISETP.GE.AND P2, PT, R7, UR53, PT ;  /* 0x0000003507007c0c */ /* 0x000fe2000bf46270 */
[----:B------:R-:W4:Y:S01]  /*57e50*/  LDCU UR7, c[0x0][0x398] ;  /* 0x00007300ff0777ac */ /* 0x000f220008000800 */
[----:B------:R-:W-:Y:S01]  /*57e60*/  PRMT R7, R25, 0x7632, R7 ;  /* 0x0000763219077816 */ /* 0x000fe20000000007 */
[----:B0-----:R-:W-:Y:S01]  /*57e70*/  IMAD.WIDE R12, R2, 0x2, R8 ;  /* 0x00000002020c7825 */ /* 0x001fe200078e0208 */
[----:B------:R-:W4:Y:S04]  /*57e80*/  LDL.LU R25, [R1+0x15c] ;  /* 0x00015c0001197983 */ /* 0x000f280000300800 */
[----:B------:R-:W-:Y:S04]  /*57e90*/  @P3 STG.E.U16 desc[UR34][R12.64], R7 ;  /* 0x000000070c003986 */ /* 0x000fe8000c101522 */
[----:B--2---:R0:W-:Y:S01]  /*57ea0*/  @P4 STG.E.U16 desc[UR34][R14.64], R0 ;  /* 0x000000000e004986 */ /* 0x0041e2000c101522 */
[----:B------:R-:W-:-:S03]  /*57eb0*/  PRMT R18, R0, 0x7632, R18 ;  /* 0x0000763200127816 */ /* 0x000fc60000000012 */
[----:B0-----:R-:W2:Y:S01]  /*57ec0*/  LDL.LU R0, [R1+0x12c] ;  /* 0x00012c0001007983 */ /* 0x001ea20000300800 */
[----:B------:R-:W-:Y:S01]  /*57ed0*/  ISETP.LT.AND P6, PT, R29, UR28, !P6 ;  /* 0x0000001c1d007c0c */ /* 0x000fe2000f7c1270 */
[----:B------:R-:W0:Y:S01]  /*57ee0*/  LDCU UR28, c[0x0][0x398] ;  /* 0x00007300ff1c77ac */ /* 0x000e220008000800 */
[----:B------:R-:W-:Y:S01]  /*57ef0*/  ISETP.LT.AND P3, PT, R3, UR50, !P2 ;  /* 0x0000003203007c0c */ /* 0x000fe2000d761270 */
[C---:B-1----:R-:W-:Y:S01]  /*57f00*/  VIADD R7, R2.reuse, UR16 ;  /* 0x0000001002077c36 */ /* 0x042fe20008000000 */
[----:B------:R-:W-:Y:S01]  /*57f10*/  ISETP.LT.AND P4, PT, R27, UR32, !P2 ;  /* 0x000000201b007c0c */ /* 0x000fe2000d781270 */
[----:B------:R-:W-:Y:S01]  /*57f20*/  IMAD.WIDE R12, R2, 0x2, R16 ;  /* 0x00000002020c7825 */ /* 0x000fe200078e0210 */
[----:B------:R-:W1:Y:S03]  /*57f30*/  LDCU UR32, c[0x0][0x3b8] ;  /* 0x00007700ff2077ac */ /* 0x000e660008000800 */
[----:B------:R-:W-:Y:S01]  /*57f40*/  VIADD R2, R28, 0x3f ;  /* 0x0000003f1c027836 */ /* 0x000fe20000000000 */
[----:B------:R-:W1:Y:S01]  /*57f50*/  LDCU UR16, c[0x0][0x398] ;  /* 0x00007300ff1077ac */ /* 0x000e620008000800 */
[----:B------:R-:W-:-:S02]  /*57f60*/  IMAD.WIDE R14, R7, 0x2, R4 ;  /* 0x00000002070e7825 */ /* 0x000fc400078e0204 */
[----:B------:R0:W-:Y:S01]  /*57f70*/  @P6 STG.E.U16 desc[UR34][R12.64], R18 ;  /* 0x000000120c006986 */ /* 0x0001e2000c101522 */
[----:B------:R-:W-:Y:S01]  /*57f80*/  ISETP.GE.AND P6, PT, R2, UR47, PT ;  /* 0x0000002f02007c0c */ /* 0x000fe2000bfc6270 */
[----:B------:R-:W1:Y:S01]  /*57f90*/  LDCU.64 UR50, c[0x0][0x398] ;  /* 0x00007300ff3277ac */ /* 0x000e620008000a00 */
[----:B---3--:R-:W-:Y:S01]  /*57fa0*/  PRMT R2, R24, 0x7632, R2 ;  /* 0x0000763218027816 */ /* 0x008fe20000000002 */
[----:B------:R3:W-:Y:S01]  /*57fb0*/  @P3 STG.E.U16 desc[UR34][R14.64], R24 ;  /* 0x000000180e003986 */ /* 0x0007e2000c101522 */
[----:B0-----:R-:W-:Y:S01]  /*57fc0*/  ISETP.LT.AND P3, PT, R6, UR28, !P2 ;  /* 0x0000001c06007c0c */ /* 0x001fe2000d761270 */
[----:B------:R-:W0:Y:S01]  /*57fd0*/  LDCU UR28, c[0x0][0x398] ;  /* 0x00007300ff1c77ac */ /* 0x000e220008000800 */
[----:B------:R-:W-:Y:S01]  /*57fe0*/  IMAD.WIDE R12, R7, 0x2, R8 ;  /* 0x00000002070c7825 */ /* 0x000fe200078e0208 */
[----:B---3--:R-:W3:Y:S01]  /*57ff0*/  LDL.LU R24, [R1+0x14c] ;  /* 0x00014c0001187983 */ /* 0x008ee20000300800 */
[----:B------:R-:W-:Y:S02]  /*58000*/  ISETP.LT.AND P2, PT, R29, UR36, !P2 ;  /* 0x000000241d007c0c */ /* 0x000fe4000d741270 */
[----:B------:R-:W-:Y:S01]  /*58010*/  IMAD.WIDE R14, R7, 0x2, R10 ;  /* 0x00000002070e7825 */ /* 0x000fe200078e020a */
[----:B------:R-:W0:Y:S01]  /*58020*/  LDCU UR36, c[0x0][0x398] ;  /* 0x00007300ff2477ac */ /* 0x000e220008000800 */
[----:B------:R1:W-:Y:S01]  /*58030*/  @P4 STG.E.U16 desc[UR34][R12.64], R2 ;  /* 0x000000020c004986 */ /* 0x0003e2000c101522 */
[----:B------:R-:W-:Y:S01]  /*58040*/  ISETP.LT.AND P4, PT, R3, UR54, !P6 ;  /* 0x0000003603007c0c */ /* 0x000fe2000f781270 */
[----:B------:R-:W0:Y:S02]  /*58050*/  LDCU.64 UR54, c[0x0][0x398] ;  /* 0x00007300ff3677ac */ /* 0x000e240008000a00 */
[----:B------:R-:W3:Y:S01]  /*58060*/  LDL.LU R26, [R1+0x180] ;  /* 0x00018000011a7983 */ /* 0x000ee20000300800 */
[C---:B-1----:R-:W-:Y:S01]  /*58070*/  VIADD R2, R7.reuse, UR32 ;  /* 0x0000002007027c36 */ /* 0x042fe20008000000 */
[----:B------:R-:W1:Y:S01]  /*58080*/  LDCU UR32, c[0x0][0x3b8] ;  /* 0x00007700ff2077ac */ /* 0x000e620008000800 */
[----:B------:R-:W-:Y:S01]  /*58090*/  IMAD.WIDE R12, R7, 0x2, R16 ;  /* 0x00000002070c7825 */ /* 0x000fe200078e0210 */
[----:B----4-:R-:W-:Y:S01]  /*580a0*/  PRMT R7, R25, 0x7632, R7 ;  /* 0x0000763219077816 */ /* 0x010fe20000000007 */
[----:B------:R4:W-:Y:S04]  /*580b0*/  @P3 STG.E.U16 desc[UR34][R14.64], R25 ;  /* 0x000000190e003986 */ /* 0x0009e8000c101522 */
[----:B------:R2:W-:Y:S01]  /*580c0*/  @P2 STG.E.U16 desc[UR34][R12.64], R7 ;  /* 0x000000070c002986 */ /* 0x0005e2000c101522 */
[----:B----4-:R-:W-:Y:S01]  /*580d0*/  IMAD.WIDE R14, R2, 0x2, R4 ;  /* 0x00000002020e7825 */ /* 0x010fe200078e0204 */
[----:B--2---:R-:W-:-:S04]  /*580e0*/  PRMT R7, R0, 0x7632, R7 ;  /* 0x0000763200077816 */ /* 0x004fc80000000007 */
[----:B------:R2:W-:Y:S04]  /*580f0*/  @P4 STG.E.U16 desc[UR34][R14.64], R0 ;  /* 0x000000000e004986 */ /* 0x0005e8000c101522 */
[----:B--2---:R-:W2:Y:S01]  /*58100*/  LDL.LU R0, [R1+0x190] ;  /* 0x0001900001007983 */ /* 0x004ea20000300800 */
[----:B------:R-:W-:Y:S02]  /*58110*/  ISETP.LT.AND P3, PT, R27, UR41, !P6 ;  /* 0x000000291b007c0c */ /* 0x000fe4000f761270 */
[----:B------:R-:W-:Y:S01]  /*58120*/  ISETP.LT.AND P2, PT, R3, UR48, !P5 ;  /* 0x0000003003007c0c */ /* 0x000fe2000ef41270 */
[----:B------:R-:W4:Y:S01]  /*58130*/  LDCU.64 UR48, c[0x0][0x398] ;  /* 0x00007300ff3077ac */ /* 0x000f220008000a00 */
[----:B------:R-:W-:Y:S01]  /*58140*/  ISETP.LT.AND P4, PT, R6, UR16, !P6 ;  /* 0x0000001006007c0c */ /* 0x000fe2000f781270 */
[C---:B------:R-:W-:Y:S01]  /*58150*/  IMAD.WIDE R12, R2.reuse, 0x2, R8 ;  /* 0x00000002020c7825 */ /* 0x040fe200078e0208 */
[----:B------:R-:W2:Y:S01]  /*58160*/  LDL.LU R25, [R1+0x170] ;  /* 0x0001700001197983 */ /* 0x000ea20000300800 */
[----:B------:R-:W1:Y:S01]  /*58170*/  LDCU UR16, c[0x0][0x398] ;  /* 0x00007300ff1077ac */ /* 0x000e620008000800 */
[----:B0-----:R-:W-:Y:S01]  /*58180*/  ISETP.LT.AND P6, PT, R29, UR36, !P6 ;  /* 0x000000241d007c0c */ /* 0x001fe2000f7c1270 */
[----:B------:R-:W-:Y:S01]  /*58190*/  IMAD.WIDE R14, R2, 0x2, R16 ;  /* 0x00000002020e7825 */ /* 0x000fe200078e0210 */
[----:B------:R-:W0:Y:S03]  /*581a0*/  LDCU UR41, c[0x0][0x398] ;  /* 0x00007300ff2977ac */ /* 0x000e260008000800 */
[----:B------:R1:W-:Y:S01]  /*581b0*/  @P3 STG.E.U16 desc[UR34][R12.64], R7 ;  /* 0x000000070c003986 */ /* 0x0003e2000c101522 */
[----:B------:R-:W-:Y:S01]  /*581c0*/  ISETP.LT.AND P3, PT, R27, UR28, !P5 ;  /* 0x0000001c1b007c0c */ /* 0x000fe2000ef61270 */
[----:B------:R-:W0:Y:S01]  /*581d0*/  LDCU UR28, c[0x0][0x3b8] ;  /* 0x00007700ff1c77ac */ /* 0x000e220008000800 */
[----:B---3--:R-:W-:Y:S01]  /*581e0*/  PRMT R18, R24, 0x7632, R18 ;  /* 0x0000763218127816 */ /* 0x008fe20000000012 */
[----:B------:R-:W3:Y:S01]  /*581f0*/  LDCU UR36, c[0x0][0x398] ;  /* 0x00007300ff2477ac */ /* 0x000ee20008000800 */
[----:B-1----:R-:W-:-:S04]  /*58200*/  IMAD.WIDE R12, R2, 0x2, R10 ;  /* 0x00000002020c7825 */ /* 0x002fc800078e020a */
[----:B------:R-:W-:Y:S01]  /*58210*/  VIADD R7, R28, 0x41 ;  /* 0x000000411c077836 */ /* 0x000fe20000000000 */
[----:B------:R1:W-:Y:S01]  /*58220*/  @P4 STG.E.U16 desc[UR34][R12.64], R24 ;  /* 0x000000180c004986 */ /* 0x0003e2000c101522 */
[----:B------:R-:W-:Y:S01]  /*58230*/  VIADD R2, R2, UR32 ;  /* 0x0000002002027c36 */ /* 0x000fe20008000000 */
[----:B------:R-:W0:Y:S02]  /*58240*/  LDCU UR32, c[0x0][0x398] ;  /* 0x00007300ff2077ac */ /* 0x000e240008000800 */
[----:B------:R3:W-:Y:S01]  /*58250*/  @P6 STG.E.U16 desc[UR34][R14.64], R18 ;  /* 0x000000120e006986 */ /* 0x0007e2000c101522 */
[----:B------:R-:W-:Y:S02]  /*58260*/  ISETP.LT.AND P6, PT, R29, UR43, !P5 ;  /* 0x0000002b1d007c0c */ /* 0x000fe4000efc1270 */
[----:B------:R-:W-:Y:S01]  /*58270*/  ISETP.LT.AND P5, PT, R6, UR16, !P5 ;  /* 0x0000001006007c0c */ /* 0x000fe2000efa1270 */
[----:B------:R-:W0:Y:S01]  /*58280*/  LDCU UR16, c[0x0][0x3b8] ;  /* 0x00007700ff1077ac */ /* 0x000e220008000800 */
[----:B----4-:R-:W-:-:S02]  /*58290*/  ISETP.GE.AND P4, PT, R7, UR49, PT ;  /* 0x0000003107007c0c */ /* 0x010fc4000bf86270 */
[----:B------:R-:W-:Y:S01]  /*582a0*/  PRMT R7, R26, 0x7632, R7 ;  /* 0x000076321a077816 */ /* 0x000fe20000000007 */
[C---:B-1----:R-:W-:Y:S01]  /*582b0*/  IMAD.WIDE R12, R2.reuse, 0x2, R4 ;  /* 0x00000002020c7825 */ /* 0x042fe200078e0204 */
[----:B------:R-:W4:Y:S03]  /*582c0*/  LDL.LU R24, [R1+0x160] ;  /* 0x0001600001187983 */ /* 0x000f260000300800 */
[C---:B---3--:R-:W-:Y:S01]  /*582d0*/  IMAD.WIDE R14, R2.reuse, 0x2, R8 ;  /* 0x00000002020e7825 */ /* 0x048fe200078e0208 */
        /* <DEDUP_REMOVED lines=9> */
[----:B0-----:R-:W-:Y:S01]  /*58370*/  ISETP.LT.AND P3, PT, R27, UR41, !P4 ;  /* 0x000000291b007c0c */ /* 0x001fe2000e761270 */
[----:B------:R-:W-:Y:S01]  /*58380*/  VIADD R2, R2, UR28 ;  /* 0x0000001c02027c36 */ /* 0x000fe20008000000 */
[----:B------:R0:W-:Y:S01]  /*58390*/  @P6 STG.E.U16 desc[UR34][R12.64], R18 ;  /* 0x000000120c006986 */ /* 0x0001e2000c101522 */
[----:B------:R-:W-:Y:S01]  /*583a0*/  ISETP.LT.AND P6, PT, R29, UR7, !P4 ;  /* 0x000000071d007c0c */ /* 0x000fe2000e7c1270 */
[----:B------:R-:W1:Y:S01]  /*583b0*/  LDCU.64 UR44, c[0x0][0x398] ;  /* 0x00007300ff2c77ac */ /* 0x000e620008000a00 */
[----:B------:R-:W-:Y:S02]  /*583c0*/  ISETP.GE.AND P5, PT, R7, UR51, PT ;  /* 0x0000003307007c0c */ /* 0x000fe4000bfa6270 */
[----:B------:R-:W-:Y:S01]  /*583d0*/  PRMT R7, R25, 0x7632, R7 ;  /* 0x0000763219077816 */ /* 0x000fe20000000007 */
[C---:B------:R-:W-:Y:S01]  /*583e0*/  IMAD.WIDE R14, R2.reuse, 0x2, R8 ;  /* 0x00000002020e7825 */ /* 0x040fe200078e0208 */
[----:B------:R-:W3:Y:S01]  /*583f0*/  LDCU UR28, c[0x0][0x398] ;  /* 0x00007300ff1c77ac */ /* 0x000ee20008000800 */
[----:B------:R-:W1:Y:S02]  /*58400*/  LDCU UR41, c[0x0][0x398] ;  /* 0x00007300ff2977ac */ /* 0x000e640008000800 */
[----:B0-----:R-:W-:Y:S01]  /*58410*/  IMAD.WIDE R12, R2, 0x2, R4 ;  /* 0x00000002020c7825 */ /* 0x001fe200078e0204 */
[----:B------:R-:W-:Y:S01]  /*58420*/  ISETP.LT.AND P4, PT, R6, UR36, !P4 ;  /* 0x0000002406007c0c */ /* 0x000fe2000e781270 */
[----:B------:R-:W0:Y:S03]  /*58430*/  LDCU UR36, c[0x0][0x398] ;  /* 0x00007300ff2477ac */ /* 0x000e260008000800 */
[----:B------:R1:W-:Y:S01]  /*58440*/  @P2 STG.E.U16 desc[UR34][R12.64], R25 ;  /* 0x000000190c002986 */ /* 0x0003e2000c101522 */
[----:B------:R-:W0:Y:S03]  /*58450*/  LDCU UR7, c[0x0][0x398] ;  /* 0x00007300ff0777ac */ /* 0x000e260008000800 */
[----:B-1----:R-:W3:Y:S01]  /*58460*/  LDL.LU R25, [R1+0x194] ;  /* 0x0001940001197983 */ /* 0x002ee20000300800 */
[----:B------:R-:W-:Y:S01]  /*58470*/  IMAD.WIDE R12, R2, 0x2, R10 ;  /* 0x00000002020c7825 */ /* 0x000fe200078e020a */
[----:B------:R-:W-:Y:S01]  /*58480*/  ISETP.LT.AND P2, PT, R3, UR52, !P5 ;  /* 0x0000003403007c0c */ /* 0x000fe2000ef41270 */
[----:B------:R-:W1:Y:S01]  /*58490*/  LDCU.64 UR52, c[0x0][0x398] ;  /* 0x00007300ff3477ac */ /* 0x000e620008000a00 */
[----:B------:R0:W-:Y:S01]  /*584a0*/  @P3 STG.E.U16 desc[UR34][R14.64], R7 ;  /* 0x000000070e003986 */ /* 0x0001e2000c101522 */
[----:B----4-:R-:W-:-:S03]  /*584b0*/  PRMT R18, R24, 0x7632, R18 ;  /* 0x0000763218127816 */ /* 0x010fc60000000012 */
[----:B------:R4:W-:Y:S01]  /*584c0*/  @P4 STG.E.U16 desc[UR34][R12.64], R24 ;  /* 0x000000180c004986 */ /* 0x0009e2000c101522 */
[----:B0-----:R-:W-:Y:S02]  /*584d0*/  VIADD R7, R28, 0x45 ;  /* 0x000000451c077836 */ /* 0x001fe40000000000 */
[C---:B------:R-:W-:Y:S01]  /*584e0*/  IMAD.WIDE R14, R2.reuse, 0x2, R16 ;  /* 0x00000002020e7825 */ /* 0x040fe200078e0210 */
[----:B----4-:R-:W4:Y:S03]  /*584f0*/  LDL.LU R24, [R1+0x174] ;  /* 0x0001740001187983 */ /* 0x010f260000300800 */
[----:B------:R-:W-:Y:S01]  /*58500*/  VIADD R2, R2, UR16 ;  /* 0x0000001002027c36 */ /* 0x000fe20008000000 */
[----:B------:R-:W-:Y:S01]  /*58510*/  ISETP.GE.AND P3, PT, R7, UR45, PT ;  /* 0x0000002d07007c0c */ /* 0x000fe2000bf66270 */
[----:B------:R-:W-:Y:S01]  /*58520*/  VIADD R7, R28, 0x43 ;  /* 0x000000431c077836 */ /* 0x000fe20000000000 */
[----:B------:R0:W-:Y:S01]  /*58530*/  @P6 STG.E.U16 desc[UR34][R14.64], R18 ;  /* 0x000000120e006986 */ /* 0x0001e2000c101522 */
[----:B------:R-:W-:Y:S01]  /*58540*/  IMAD.WIDE R12, R2, 0x2, R4 ;  /* 0x00000002020c7825 */ /* 0x000fe200078e0204 */
[----:B------:R-:W0:Y:S01]  /*58550*/  LDCU UR16, c[0x0][0x3b8] ;  /* 0x00007700ff1077ac */ /* 0x000e220008000800 */
[----:B------:R-:W-:-:S02]  /*58560*/  ISETP.LT.AND P4, PT, R6, UR14, !P5 ;  /* 0x0000000e06007c0c */ /* 0x000fc4000ef81270 */
[----:B------:R-:W-:Y:S01]  /*58570*/  ISETP.LT.AND P6, PT, R27, UR32, !P5 ;  /* 0x000000201b007c0c */ /* 0x000fe2000efc1270 */
[----:B------:R-:W0:Y:S01]  /*58580*/  LDCU UR32, c[0x0][0x398] ;  /* 0x00007300ff2077ac */ /* 0x000e220008000800 */
[----:B------:R-:W0:Y:S01]  /*58590*/  LDCU UR45, c[0x0][0x398] ;  /* 0x00007300ff2d77ac */ /* 0x000e220008000800 */
[----:B--2---:R2:W-:Y:S01]  /*585a0*/  @P2 STG.E.U16 desc[UR34][R12.64], R0 ;  /* 0x000000000c002986 */ /* 0x0045e2000c101522 */
[----:B------:R-:W-:Y:S01]  /*585b0*/  ISETP.GE.AND P2, PT, R7, UR55, PT ;  /* 0x0000003707007c0c */ /* 0x000fe2000bf46270 */
[----:B0-----:R-:W-:Y:S01]  /*585c0*/  IMAD.WIDE R14, R2, 0x2, R10 ;  /* 0x00000002020e7825 */ /* 0x001fe200078e020a */
[----:B------:R-:W-:Y:S01]  /*585d0*/  PRMT R7, R0, 0x7632, R7 ;  /* 0x0000763200077816 */ /* 0x000fe20000000007 */
[----:B------:R-:W0:Y:S01]  /*585e0*/  LDCU UR14, c[0x0][0x398] ;  /* 0x00007300ff0e77ac */ /* 0x000e220008000800 */
[----:B--2---:R-:W2:Y:S01]  /*585f0*/  LDL.LU R0, [R1+0x164] ;  /* 0x0001640001007983 */ /* 0x004ea20000300800 */
[C---:B------:R-:W-:Y:S01]  /*58600*/  IMAD.WIDE R12, R2.reuse, 0x2, R8 ;  /* 0x00000002020c7825 */ /* 0x040fe200078e0208 */
[----:B---3--:R-:W-:Y:S01]  /*58610*/  ISETP.LT.AND P5, PT, R29, UR28, !P5 ;  /* 0x0000001c1d007c0c */ /* 0x008fe2000efa1270 */
[----:B------:R-:W3:Y:S03]  /*58620*/  LDCU UR28, c[0x0][0x398] ;  /* 0x00007300ff1c77ac */ /* 0x000ee60008000800 */
[----:B------:R0:W-:Y:S01]  /*58630*/  @P6 STG.E.U16 desc[UR34][R12.64], R7 ;  /* 0x000000070c006986 */ /* 0x0001e2000c101522 */
[----:B------:R-:W-:Y:S01]  /*58640*/  ISETP.LT.AND P6, PT, R3, UR46, !P2 ;  /* 0x0000002e03007c0c */ /* 0x000fe2000d7c1270 */
[----:B------:R-:W1:Y:S01]  /*58650*/  LDCU.64 UR46, c[0x0][0x398] ;  /* 0x00007300ff2e77ac */ /* 0x000e620008000a00 */
[C---:B0-----:R-:W-:Y:S01]  /*58660*/  VIADD R7, R2.reuse, UR16 ;  /* 0x0000001002077c36 */ /* 0x041fe20008000000 */
[----:B------:R-:W0:Y:S01]  /*58670*/  LDCU UR16, c[0x0][0x398] ;  /* 0x00007300ff1077ac */ /* 0x000e220008000800 */
[----:B------:R0:W-:Y:S01]  /*58680*/  @P4 STG.E.U16 desc[UR34][R14.64], R25 ;  /* 0x000000190e004986 */ /* 0x0001e2000c101522 */
[----:B------:R-:W-:Y:S01]  /*58690*/  PRMT R18, R25, 0x7632, R18 ;  /* 0x0000763219127816 */ /* 0x000fe20000000012 */
[----:B------:R-:W-:Y:S01]  /*586a0*/  IMAD.WIDE R12, R2, 0x2, R16 ;  /* 0x00000002020c7825 */ /* 0x000fe200078e0210 */
[----:B------:R-:W-:Y:S01]  /*586b0*/  ISETP.LT.AND P4, PT, R27, UR32, !P2 ;  /* 0x000000201b007c0c */ /* 0x000fe2000d781270 */
[----:B------:R-:W3:Y:S01]  /*586c0*/  LDCU UR32, c[0x0][0x3b8] ;  /* 0x00007700ff2077ac */ /* 0x000ee20008000800 */
[----:B0-----:R-:W2:Y:S01]  /*586d0*/  LDL.LU R25, [R1+0x188] ;  /* 0x0001880001197983 */ /* 0x001ea20000300800 */
[----:B------:R-:W-:-:S02]  /*586e0*/  VIADD R2, R28, 0x44 ;  /* 0x000000441c027836 */ /* 0x000fc40000000000 */
[C---:B------:R-:W-:Y:S01]  /*586f0*/  IMAD.WIDE R14, R7.reuse, 0x2, R4 ;  /* 0x00000002070e7825 */ /* 0x040fe200078e0204 */
[----:B------:R-:W-:Y:S02]  /*58700*/  @P5 STG.E.U16 desc[UR34][R12.64], R18 ;  /* 0x000000120c005986 */ /* 0x000fe4000c101522 */
[----:B-1----:R-:W-:Y:S02]  /*58710*/  ISETP.GE.AND P5, PT, R2, UR53, PT ;  /* 0x0000003502007c0c */ /* 0x002fe4000bfa6270 */
[----:B----4-:R0:W-:Y:S01]  /*58720*/  @P6 STG.E.U16 desc[UR34][R14.64], R24 ;  /* 0x000000180e006986 */ /* 0x0101e2000c101522 */
[----:B------:R-:W-:Y:S02]  /*58730*/  PRMT R2, R24, 0x7632, R2 ;  /* 0x0000763218027816 */ /* 0x000fe40000000002 */
[----:B---3--:R-:W-:Y:S01]  /*58740*/  ISETP.LT.AND P6, PT, R6, UR28, !P2 ;  /* 0x0000001c06007c0c */ /* 0x008fe2000d7c1270 */
[----:B------:R-:W1:Y:S01]  /*58750*/  LDCU UR28, c[0x0][0x398] ;  /* 0x00007300ff1c77ac */ /* 0x000e620008000800 */
[----:B0-----:R-:W3:Y:S01]  /*58760*/  LDL.LU R24, [R1+0x198] ;  /* 0x0001980001187983 */ /* 0x001ee20000300800 */
[----:B------:R-:W-:-:S04]  /*58770*/  IMAD.WIDE R12, R7, 0x2, R8 ;  /* 0x00000002070c7825 */ /* 0x000fc800078e0208 */
[C---:B------:R-:W-:Y:S01]  /*58780*/  IMAD.WIDE R14, R7.reuse, 0x2, R10 ;  /* 0x00000002070e7825 */ /* 0x040fe200078e020a */
[----:B------:R0:W-:Y:S03]  /*58790*/  @P4 STG.E.U16 desc[UR34][R12.64], R2 ;  /* 0x000000020c004986 */ /* 0x0001e6000c101522 */
[C---:B0-----:R-:W-:Y:S02]  /*587a0*/  VIADD R2, R7.reuse, UR32 ;  /* 0x0000002007027c36 */ /* 0x041fe40008000000 */
[----:B------:R-:W-:Y:S01]  /*587b0*/  IMAD.WIDE R12, R7, 0x2, R16 ;  /* 0x00000002070c7825 */ /* 0x000fe200078e0210 */
[----:B------:R-:W-:Y:S01]  /*587c0*/  ISETP.LT.AND P2, PT, R29, UR36, !P2 ;  /* 0x000000241d007c0c */ /* 0x000fe2000d741270 */
[----:B------:R-:W0:Y:S01]  /*587d0*/  LDCU UR36, c[0x0][0x398] ;  /* 0x00007300ff2477ac */ /* 0x000e220008000800 */
[----:B------:R-:W-:Y:S01]  /*587e0*/  ISETP.LT.AND P4, PT, R3, UR42, !P5 ;  /* 0x0000002a03007c0c */ /* 0x000fe2000ef81270 */
[----:B------:R-:W4:Y:S01]  /*587f0*/  LDCU UR32, c[0x0][0x3b8] ;  /* 0x00007700ff2077ac */ /* 0x000f220008000800 */
        /* <DEDUP_REMOVED lines=10> */
[----:B------:R-:W-:Y:S01]  /*588a0*/  @P4 STG.E.U16 desc[UR34][R14.64], R25 ;  /* 0x000000190e004986 */ /* 0x000fe2000c101522 */
[----:B------:R-:W-:Y:S01]  /*588b0*/  ISETP.LT.AND P4, PT, R6, UR16, !P5 ;  /* 0x0000001006007c0c */ /* 0x000fe2000ef81270 */
[----:B------:R-:W1:Y:S01]  /*588c0*/  LDCU UR16, c[0x0][0x3b8] ;  /* 0x00007700ff1077ac */ /* 0x000e620008000800 */
[----:B------:R-:W-:-:S05]  /*588d0*/  PRMT R7, R25, 0x7632, R7 ;  /* 0x0000763219077816 */ /* 0x000fca0000000007 */
[----:B------:R1:W-:Y:S01]  /*588e0*/  @P6 STG.E.U16 desc[UR34][R12.64], R7 ;  /* 0x000000070c006986 */ /* 0x0003e2000c101522 */
[----:B0-----:R-:W-:Y:S01]  /*588f0*/  ISETP.LT.AND P5, PT, R29, UR36, !P5 ;  /* 0x000000241d007c0c */ /* 0x001fe2000efa1270 */
[----:B------:R-:W0:Y:S01]  /*58900*/  LDCU UR36, c[0x0][0x398] ;  /* 0x00007300ff2477ac */ /* 0x000e220008000800 */
[----:B------:R-:W-:Y:S01]  /*58910*/  ISETP.LT.AND P2, PT, R3, UR48, !P3 ;  /* 0x0000003003007c0c */ /* 0x000fe2000df41270 */
[----:B-1----:R-:W-:Y:S01]  /*58920*/  IMAD.WIDE R12, R2, 0x2, R10 ;  /* 0x00000002020c7825 */ /* 0x002fe200078e020a */
[----:B---3--:R-:W-:Y:S01]  /*58930*/  PRMT R18, R24, 0x7632, R18 ;  /* 0x0000763218127816 */ /* 0x008fe20000000012 */
[----:B------:R-:W1:Y:S03]  /*58940*/  LDCU.64 UR48, c[0x0][0x398] ;  /* 0x00007300ff3077ac */ /* 0x000e660008000a00 */
[----:B------:R3:W-:Y:S01]  /*58950*/  @P4 STG.E.U16 desc[UR34][R12.64], R24 ;  /* 0x000000180c004986 */ /* 0x0007e2000c101522 */
[----:B------:R-:W-:-:S04]  /*58960*/  IMAD.WIDE R14, R2, 0x2, R16 ;  /* 0x00000002020e7825 */ /* 0x000fc800078e0210 */
[----:B----4-:R-:W-:Y:S01]  /*58970*/  VIADD R2, R2, UR32 ;  /* 0x0000002002027c36 */ /* 0x010fe20008000000 */
[----:B---3--:R-:W3:Y:S01]  /*58980*/  LDL.LU R24, [R1+0x18c] ;  /* 0x00018c0001187983 */ /* 0x008ee20000300800 */
[----:B------:R-:W-:Y:S01]  /*58990*/  VIADD R7, R28, 0x46 ;  /* 0x000000461c077836 */ /* 0x000fe20000000000 */
[----:B------:R-:W-:Y:S01]  /*589a0*/  ISETP.LT.AND P6, PT, R27, UR28, !P3 ;  /* 0x0000001c1b007c0c */ /* 0x000fe2000dfc1270 */
[----:B------:R-:W-:Y:S01]  /*589b0*/  IMAD.WIDE R12, R2, 0x2, R4 ;  /* 0x00000002020c7825 */ /* 0x000fe200078e0204 */
[----:B------:R-:W-:Y:S01]  /*589c0*/  @P5 STG.E.U16 desc[UR34][R14.64], R18 ;  /* 0x000000120e005986 */ /* 0x000fe2000c101522 */
[----:B------:R-:W4:Y:S01]  /*589d0*/  LDCU UR32, c[0x0][0x398] ;  /* 0x00007300ff2077ac */ /* 0x000f220008000800 */
[----:B------:R-:W-:Y:S01]  /*589e0*/  ISETP.GE.AND P4, PT, R7, UR43, PT ;  /* 0x0000002b07007c0c */ /* 0x000fe2000bf86270 */
[----:B------:R-:W0:Y:S01]  /*589f0*/  LDCU UR28, c[0x0][0x3b8] ;  /* 0x00007700ff1c77ac */ /* 0x000e220008000800 */
[----:B--2---:R-:W-:Y:S01]  /*58a00*/  PRMT R7, R0, 0x7632, R7 ;  /* 0x0000763200077816 */ /* 0x004fe20000000007 */
[----:B------:R2:W-:Y:S04]  /*58a10*/  @P2 STG.E.U16 desc[UR34][R12.64], R0 ;  /* 0x000000000c002986 */ /* 0x0005e8000c101522 */
[----:B--2---:R-:W2:Y:S01]  /*58a20*/  LDL.LU R0, [R1+0x19c] ;  /* 0x00019c0001007983 */ /* 0x004ea20000300800 */
[----:B------:R-:W-:Y:S01]  /*58a30*/  ISETP.LT.AND P5, PT, R29, UR45, !P3 ;  /* 0x0000002d1d007c0c */ /* 0x000fe2000dfa1270 */
[----:B------:R-:W-:Y:S01]  /*58a40*/  IMAD.WIDE R14, R2, 0x2, R8 ;  /* 0x00000002020e7825 */ /* 0x000fe200078e0208 */
[----:B------:R-:W-:Y:S01]  /*58a50*/  ISETP.LT.AND P3, PT, R6, UR41, !P3 ;  /* 0x0000002906007c0c */ /* 0x000fe2000df61270 */
[----:B------:R-:W2:Y:S01]  /*58a60*/  LDL.LU R25, [R1+0x17c] ;  /* 0x00017c0001197983 */ /* 0x000ea20000300800 */
[----:B------:R-:W-:Y:S01]  /*58a70*/  ISETP.LT.AND P2, PT, R3, UR50, !P4 ;  /* 0x0000003203007c0c */ /* 0x000fe2000e741270 */
[----:B------:R-:W-:Y:S01]  /*58a80*/  IMAD.WIDE R12, R2, 0x2, R10 ;  /* 0x00000002020c7825 */ /* 0x000fe200078e020a */
[----:B------:R-:W-:Y:S01]  /*58a90*/  PRMT R18, R26, 0x7632, R18 ;  /* 0x000076321a127816 */ /* 0x000fe20000000012 */
[----:B------:R1:W-:Y:S01]  /*58aa0*/  @P6 STG.E.U16 desc[UR34][R14.64], R7 ;  /* 0x000000070e006986 */ /* 0x0003e2000c101522 */
[----:B0-----:R-:W-:Y:S01]  /*58ab0*/  ISETP.LT.AND P6, PT, R27, UR36, !P4 ;  /* 0x000000241b007c0c */ /* 0x001fe2000e7c1270 */
[----:B------:R-:W0:Y:S01]  /*58ac0*/  LDCU UR36, c[0x0][0x398] ;  /* 0x00007300ff2477ac */ /* 0x000e220008000800 */
[----:B------:R-:W0:Y:S05]  /*58ad0*/  LDCU.64 UR50, c[0x0][0x398] ;  /* 0x00007300ff3277ac */ /* 0x000e2a0008000a00 */
[----:B------:R4:W-:Y:S01]  /*58ae0*/  @P3 STG.E.U16 desc[UR34][R12.64], R26 ;  /* 0x0000001a0c003986 */ /* 0x0009e2000c101522 */
[----:B------:R-:W0:Y:S01]  /*58af0*/  LDCU UR41, c[0x0][0x3b8] ;  /* 0x00007700ff2977ac */ /* 0x000e220008000800 */
[C---:B-1----:R-:W-:Y:S01]  /*58b00*/  IMAD.WIDE R14, R2.reuse, 0x2, R16 ;  /* 0x00000002020e7825 */ /* 0x042fe200078e0210 */
[----:B------:R-:W1:Y:S03]  /*58b10*/  LDCU UR45, c[0x0][0x398] ;  /* 0x00007300ff2d77ac */ /* 0x000e660008000800 */
[----:B------:R-:W-:-:S02]  /*58b20*/  VIADD R2, R2, UR16 ;  /* 0x0000001002027c36 */ /* 0x000fc40008000000 */
[----:B------:R-:W-:Y:S01]  /*58b30*/  VIADD R7, R28, 0x47 ;  /* 0x000000471c077836 */ /* 0x000fe20000000000 */
[----:B------:R0:W-:Y:S01]  /*58b40*/  @P5 STG.E.U16 desc[UR34][R14.64], R18 ;  /* 0x000000120e005986 */ /* 0x0001e2000c101522 */
[----:B----4-:R-:W-:Y:S01]  /*58b50*/  IMAD.WIDE R12, R2, 0x2, R4 ;  /* 0x00000002020c7825 */ /* 0x010fe200078e0204 */
[----:B------:R-:W-:Y:S01]  /*58b60*/  ISETP.LT.AND P5, PT, R29, UR14, !P4 ;  /* 0x0000000e1d007c0c */ /* 0x000fe2000e7a1270 */
[----:B------:R-:W4:Y:S01]  /*58b70*/  LDCU UR16, c[0x0][0x398] ;  /* 0x00007300ff1077ac */ /* 0x000f220008000800 */
[----:B------:R-:W-:Y:S02]  /*58b80*/  ISETP.GE.AND P3, PT, R7, UR47, PT ;  /* 0x0000002f07007c0c */ /* 0x000fe4000bf66270 */
[----:B------:R-:W-:Y:S01]  /*58b90*/  ISETP.LT.AND P4, PT, R6, UR32, !P4 ;  /* 0x0000002006007c0c */ /* 0x000fe2000e781270 */
[----:B------:R-:W1:Y:S01]  /*58ba0*/  LDCU UR32, c[0x0][0x3b8] ;  /* 0x00007700ff2077ac */ /* 0x000e620008000800 */
[----:B------:R-:W1:Y:S01]  /*58bb0*/  LDCU UR14, c[0x0][0x398] ;  /* 0x00007300ff0e77ac */ /* 0x000e620008000800 */
[----:B0-----:R-:W-:Y:S01]  /*58bc0*/  IMAD.WIDE R14, R2, 0x2, R8 ;  /* 0x00000002020e7825 */ /* 0x001fe200078e0208 */
[----:B---3--:R-:W-:Y:S01]  /*58bd0*/  PRMT R7, R24, 0x7632, R7 ;  /* 0x0000763218077816 */ /* 0x008fe20000000007 */
[----:B------:R0:W-:Y:S04]  /*58be0*/  @P2 STG.E.U16 desc[UR34][R12.64], R24 ;  /* 0x000000180c002986 */ /* 0x0001e8000c101522 */
[----:B------:R3:W-:Y:S04]  /*58bf0*/  @P6 STG.E.U16 desc[UR34][R14.64], R7 ;  /* 0x000000070e006986 */ /* 0x0007e8000c101522 */
[----:B0-----:R-:W4:Y:S01]  /*58c00*/  LDL.LU R24, [R1+0x16c] ;  /* 0x00016c0001187983 */ /* 0x001f220000300800 */
[----:B---3--:R-:W-:-:S04]  /*58c10*/  IMAD.WIDE R14, R2, 0x2, R10 ;  /* 0x00000002020e7825 */ /* 0x008fc800078e020a */
[C---:B------:R-:W-:Y:S02]  /*58c20*/  VIADD R7, R2.reuse, UR28 ;  /* 0x0000001c02077c36 */ /* 0x040fe40008000000 */
[----:B------:R-:W-:Y:S01]  /*58c30*/  IMAD.WIDE R12, R2, 0x2, R16 ;  /* 0x00000002020c7825 */ /* 0x000fe200078e0210 */
[----:B------:R-:W-:Y:S01]  /*58c40*/  ISETP.LT.AND P6, PT, R3, UR54, !P3 ;  /* 0x0000003603007c0c */ /* 0x000fe2000dfc1270 */
[----:B------:R-:W0:Y:S02]  /*58c50*/  LDCU UR28, c[0x0][0x398] ;  /* 0x00007300ff1c77ac */ /* 0x000e240008000800 */
[----:B------:R-:W-:Y:S01]  /*58c60*/  VIADD R18, R28, 0x4a ;  /* 0x0000004a1c127836 */ /* 0x000fe20000000000 */
[----:B------:R-:W3:Y:S01]  /*58c70*/  LDCU.64 UR54, c[0x0][0x398] ;  /* 0x00007300ff3677ac */ /* 0x000ee20008000a00 */
[----:B--2---:R-:W-:Y:S01]  /*58c80*/  PRMT R2, R0, 0x7632, R2 ;  /* 0x0000763200027816 */ /* 0x004fe20000000002 */
[----:B------:R2:W-:Y:S04]  /*58c90*/  @P4 STG.E.U16 desc[UR34][R14.64], R0 ;  /* 0x000000000e004986 */ /* 0x0005e8000c101522 */
[----:B--2---:R-:W2:Y:S01]  /*58ca0*/  LDL.LU R0, [R1+0x1a0] ;  /* 0x0001a00001007983 */ /* 0x004ea20000300800 */
[----:B------:R-:W-:-:S03]  /*58cb0*/  IMAD.WIDE R14, R7, 0x2, R4 ;  /* 0x00000002070e7825 */ /* 0x000fc600078e0204 */
[----:B------:R0:W-:Y:S01]  /*58cc0*/  @P5 STG.E.U16 desc[UR34][R12.64], R2 ;  /* 0x000000020c005986 */ /* 0x0001e2000c101522 */
[----:B------:R-:W-:Y:S01]  /*58cd0*/  ISETP.LT.AND P5, PT, R27, UR36, !P3 ;  /* 0x000000241b007c0c */ /* 0x000fe2000dfa1270 */
[----:B------:R-:W1:Y:S02]  /*58ce0*/  LDCU UR36, c[0x0][0x398] ;  /* 0x00007300ff2477ac */ /* 0x000e640008000800 */
[----:B------:R3:W-:Y:S01]  /*58cf0*/  @P6 STG.E.U16 desc[UR34][R14.64], R25 ;  /* 0x000000190e006986 */ /* 0x0007e2000c101522 */
[----:B------:R-:W-:Y:S01]  /*58d00*/  ISETP.LT.AND P6, PT, R6, UR7, !P3 ;  /* 0x0000000706007c0c */ /* 0x000fe2000dfc1270 */
[----:B------:R-:W1:Y:S01]  /*58d10*/  LDCU UR7, c[0x0][0x398] ;  /* 0x00007300ff0777ac */ /* 0x000e620008000800 */
[----:B0-----:R-:W-:Y:S02]  /*58d20*/  VIADD R2, R28, 0x48 ;  /* 0x000000481c027836 */ /* 0x001fe40000000000 */
[----:B------:R-:W-:-:S03]  /*58d30*/  IMAD.WIDE R12, R7, 0x2, R8 ;  /* 0x00000002070c7825 */ /* 0x000fc600078e0208 */
[----:B------:R-:W-:Y:S01]  /*58d40*/  ISETP.GE.AND P4, PT, R2, UR51, PT ;  /* 0x0000003302007c0c */ /* 0x000fe2000bf86270 */
[----:B---3--:R-:W-:Y:S01]  /*58d50*/  IMAD.WIDE R14, R7, 0x2, R10 ;  /* 0x00000002070e7825 */ /* 0x008fe200078e020a */
[----:B------:R-:W-:Y:S02]  /*58d60*/  PRMT R2, R25, 0x7632, R2 ;  /* 0x0000763219027816 */ /* 0x000fe40000000002 */
[----:B------:R-:W3:Y:S01]  /*58d70*/  LDL.LU R25, [R1+0x1c0] ;  /* 0x0001c00001197983 */ /* 0x000ee20000300800 */
[----:B----4-:R-:W-:Y:S01]  /*58d80*/  ISETP.LT.AND P3, PT, R29, UR16, !P3 ;  /* 0x000000101d007c0c */ /* 0x010fe2000df61270 */
[----:B------:R-:W0:Y:S02]  /*58d90*/  LDCU UR16, c[0x0][0x398] ;  /* 0x00007300ff1077ac */ /* 0x000e240008000800 */
[----:B------:R4:W-:Y:S01]  /*58da0*/  @P5 STG.E.U16 desc[UR34][R12.64], R2 ;  /* 0x000000020c005986 */ /* 0x0009e2000c101522 */
[----:B------:R-:W-:Y:S01]  /*58db0*/  ISETP.LT.AND P5, PT, R3, UR52, !P4 ;  /* 0x0000003403007c0c */ /* 0x000fe2000e7a1270 */
[----:B------:R-:W0:Y:S01]  /*58dc0*/  LDCU.64 UR52, c[0x0][0x398] ;  /* 0x00007300ff3477ac */ /* 0x000e220008000a00 */
[----:B------:R-:W-:Y:S01]  /*58dd0*/  ISETP.GE.AND P2, PT, R18, UR49, PT ;  /* 0x0000003112007c0c */ /* 0x000fe2000bf46270 */
[C---:B-1----:R-:W-:Y:S01]  /*58de0*/  VIADD R18, R7.reuse, UR32 ;  /* 0x0000002007127c36 */ /* 0x042fe20008000000 */
[----:B------:R-:W1:Y:S01]  /*58df0*/  LDCU UR32, c[0x0][0x398] ;  /* 0x00007300ff2077ac */ /* 0x000e620008000800 */
[----:B----4-:R-:W-:Y:S01]  /*58e00*/  IMAD.WIDE R12, R7, 0x2, R16 ;  /* 0x00000002070c7825 */ /* 0x010fe200078e0210 */
[----:B------:R-:W-:Y:S01]  /*58e10*/  PRMT R2, R24, 0x7632, R2 ;  /* 0x0000763218027816 */ /* 0x000fe20000000002 */
[----:B------:R4:W-:Y:S04]  /*58e20*/  @P6 STG.E.U16 desc[UR34][R14.64], R24 ;  /* 0x000000180e006986 */ /* 0x0009e8000c101522 */
[----:B----4-:R-:W4:Y:S01]  /*58e30*/  LDL R24, [R1+0x1b0] ;  /* 0x0001b00001187983 */ /* 0x010f220000100800 */
[----:B------:R-:W-:-:S03]  /*58e40*/  IMAD.WIDE R14, R18, 0x2, R4 ;  /* 0x00000002120e7825 */ /* 0x000fc600078e0204 */
[----:B------:R0:W-:Y:S04]  /*58e50*/  @P3 STG.E.U16 desc[UR34][R12.64], R2 ;  /* 0x000000020c003986 */ /* 0x0001e8000c101522 */
[----:B--2---:R2:W-:Y:S01]  /*58e60*/  @P5 STG.E.U16 desc[UR34][R14.64], R0 ;  /* 0x000000000e005986 */ /* 0x0045e2000c101522 */
[----:B0-----:R-:W-:-:S03]  /*58e70*/  PRMT R2, R0, 0x7632, R2 ;  /* 0x0000763200027816 */ /* 0x001fc60000000002 */
[----:B--2---:R-:W2:Y:S01]  /*58e80*/  LDL.LU R0, [R1+0x1d0] ;  /* 0x0001d00001007983 */ /* 0x004ea20000300800 */
[----:B------:R-:W-:Y:S01]  /*58e90*/  ISETP.LT.AND P6, PT, R27, UR28, !P4 ;  /* 0x0000001c1b007c0c */ /* 0x000fe2000e7c1270 */
[----:B------:R-:W0:Y:S01]  /*58ea0*/  LDCU UR28, c[0x0][0x3b8] ;  /* 0x00007700ff1c77ac */ /* 0x000e220008000800 */
[----:B------:R-:W-:Y:S01]  /*58eb0*/  VIADD R7, R28, 0x49 ;  /* 0x000000491c077836 */ /* 0x000fe20000000000 */
[----:B------:R-:W-:Y:S01]  /*58ec0*/  ISETP.LT.AND P5, PT, R6, UR16, !P4 ;  /* 0x0000001006007c0c */ /* 0x000fe2000e7a1270 */
[C---:B------:R-:W-:Y:S01]  /*58ed0*/  IMAD.WIDE R12, R18.reuse, 0x2, R8 ;  /* 0x00000002120c7825 */ /* 0x040fe200078e0208 */
[----:B------:R-:W0:Y:S01]  /*58ee0*/  LDCU UR16, c[0x0][0x398] ;  /* 0x00007300ff1077ac */ /* 0x000e220008000800 */
[----:B------:R-:W2:Y:S01]  /*58ef0*/  LDL.LU R26, [R1+0x1a4] ;  /* 0x0001a400011a7983 */ /* 0x000ea20000300800 */
[----:B------:R-:W-:Y:S02]  /*58f00*/  ISETP.GE.AND P3, PT, R7, UR55, PT ;  /* 0x0000003707007c0c */ /* 0x000fe4000bf66270 */
[----:B------:R-:W-:Y:S01]  /*58f10*/  ISETP.LT.AND P4, PT, R29, UR36, !P4 ;  /* 0x000000241d007c0c */ /* 0x000fe2000e781270 */
[C---:B------:R-:W-:Y:S01]  /*58f20*/  IMAD.WIDE R14, R18.reuse, 0x2, R10 ;  /* 0x00000002120e7825 */ /* 0x040fe200078e020a */
[----:B------:R-:W2:Y:S02]  /*58f30*/  LDCU UR36, c[0x0][0x398] ;  /* 0x00007300ff2477ac */ /* 0x000ea40008000800 */
[----:B------:R0:W-:Y:S01]  /*58f40*/  @P6 STG.E.U16 desc[UR34][R12.64], R2 ;  /* 0x000000020c006986 */ /* 0x0001e2000c101522 */
[----:B------:R-:W-:Y:S01]  /*58f50*/  ISETP.LT.AND P6, PT, R3, UR44, !P3 ;  /* 0x0000002c03007c0c */ /* 0x000fe2000dfc1270 */
[----:B------:R-:W2:Y:S01]  /*58f60*/  LDCU UR44, c[0x0][0x398] ;  /* 0x00007300ff2c77ac */ /* 0x000ea20008000800 */
[----:B---3--:R-:W-:Y:S01]  /*58f70*/  PRMT R7, R25, 0x7632, R7 ;  /* 0x0000763219077816 */ /* 0x008fe20000000007 */
[----:B------:R3:W-:Y:S01]  /*58f80*/  @P5 STG.E.U16 desc[UR34][R14.64], R25 ;  /* 0x000000190e005986 */ /* 0x0007e2000c101522 */
[----:B-1----:R-:W-:Y:S01]  /*58f90*/  ISETP.LT.AND P5, PT, R27, UR32, !P3 ;  /* 0x000000201b007c0c */ /* 0x002fe2000dfa1270 */
[----:B------:R-:W1:Y:S01]  /*58fa0*/  LDCU UR32, c[0x0][0x398] ;  /* 0x00007300ff2077ac */ /* 0x000e620008000800 */
[C---:B0-----:R-:W-:Y:S01]  /*58fb0*/  VIADD R2, R18.reuse, UR28 ;  /* 0x0000001c12027c36 */ /* 0x041fe20008000000 */
[----:B------:R-:W0:Y:S01]  /*58fc0*/  LDCU UR28, c[0x0][0x3b8] ;  /* 0x00007700ff1c77ac */ /* 0x000e220008000800 */
[----:B------:R-:W-:Y:S01]  /*58fd0*/  IMAD.WIDE R12, R18, 0x2, R16 ;  /* 0x00000002120c7825 */ /* 0x000fe200078e0210 */
[----:B---3--:R-:W3:Y:S03]  /*58fe0*/  LDL.LU R25, [R1+0x1c4] ;  /* 0x0001c40001197983 */ /* 0x008ee60000300800 */
[C---:B------:R-:W-:Y:S01]  /*58ff0*/  IMAD.WIDE R14, R2.reuse, 0x2, R4 ;  /* 0x00000002020e7825 */ /* 0x040fe200078e0204 */
[----:B------:R0:W-:Y:S03]  /*59000*/  @P4 STG.E.U16 desc[UR34][R12.64], R7 ;  /* 0x000000070c004986 */ /* 0x0001e6000c101522 */
[----:B0-----:R-:W-:Y:S01]  /*59010*/  IMAD.WIDE R12, R2, 0x2, R8 ;  /* 0x00000002020c7825 */ /* 0x001fe200078e0208 */
[----:B----4-:R-:W-:Y:S01]  /*59020*/  @P6 STG.E.U16 desc[UR34][R14.64], R24 ;  /* 0x000000180e006986 */ /* 0x010fe2000c101522 */
[----:B------:R-:W-:Y:S01]  /*59030*/  ISETP.LT.AND P6, PT, R6, UR16, !P3 ;  /* 0x0000001006007c0c */ /* 0x000fe2000dfc1270 */
[----:B------:R-:W0:Y:S01]  /*59040*/  LDCU UR16, c[0x0][0x398] ;  /* 0x00007300ff1077ac */ /* 0x000e220008000800 */
[----:B------:R-:W-:-:S05]  /*59050*/  PRMT R7, R24, 0x7632, R7 ;  /* 0x0000763218077816 */ /* 0x000fca0000000007 */
[----:B------:R4:W-:Y:S02]  /*59060*/  @P5 STG.E.U16 desc[UR34][R12.64], R7 ;  /* 0x000000070c005986 */ /* 0x0009e4000c101522 */
[----:B----4-:R-:W-:Y:S01]  /*59070*/  IMAD.WIDE R12, R2, 0x2, R10 ;  /* 0x00000002020c7825 */ /* 0x010fe200078e020a */
[----:B--2---:R-:W-:-:S04]  /*59080*/  PRMT R18, R0, 0x7632, R18 ;  /* 0x0000763200127816 */ /* 0x004fc80000000012 */
[----:B------:R2:W-:Y:S04]  /*59090*/  @P6 STG.E.U16 desc[UR34][R12.64], R0 ;  /* 0x000000000c006986 */ /* 0x0005e8000c101522 */
[----:B--2---:R-:W2:Y:S01]  /*590a0*/  LDL.LU R0, [R1+0x1b4] ;  /* 0x0001b40001007983 */ /* 0x004ea20000300800 */
[----:B------:R-:W-:Y:S01]  /*590b0*/  ISETP.LT.AND P4, PT, R3, UR42, !P2 ;  /* 0x0000002a03007c0c */ /* 0x000fe2000d781270 */
[----:B------:R-:W4:Y:S01]  /*590c0*/  LDCU.64 UR42, c[0x0][0x398] ;  /* 0x00007300ff2a77ac */ /* 0x000f220008000a00 */
[----:B------:R-:W-:Y:S01]  /*590d0*/  ISETP.LT.AND P3, PT, R29, UR44, !P3 ;  /* 0x0000002c1d007c0c */ /* 0x000fe2000df61270 */
[----:B------:R-:W-:Y:S01]  /*590e0*/  IMAD.WIDE R14, R2, 0x2, R16 ;  /* 0x00000002020e7825 */ /* 0x000fe200078e0210 */
[----:B------:R-:W-:Y:S01]  /*590f0*/  ISETP.LT.AND P5, PT, R27, UR36, !P2 ;  /* 0x000000241b007c0c */ /* 0x000fe2000d7a1270 */
[----:B------:R-:W2:Y:S01]  /*59100*/  LDL.LU R24, [R1+0x1d4] ;  /* 0x0001d40001187983 */ /* 0x000ea20000300800 */
[----:B------:R-:W1:Y:S01]  /*59110*/  LDCU UR36, c[0x0][0x398] ;  /* 0x00007300ff2477ac */ /* 0x000e620008000800 */
[----:B------:R-:W-:-:S02]  /*59120*/  VIADD R7, R28, 0x4b ;  /* 0x0000004b1c077836 */ /* 0x000fc40000000000 */
[----:B------:R-:W-:Y:S01]  /*59130*/  VIADD R2, R2, UR41 ;  /* 0x0000002902027c36 */ /* 0x000fe20008000000 */
[----:B------:R-:W1:Y:S05]  /*59140*/  LDCU UR41, c[0x0][0x398] ;  /* 0x00007300ff2977ac */ /* 0x000e6a0008000800 */
[----:B------:R3:W-:Y:S01]  /*59150*/  @P3 STG.E.U16 desc[UR34][R14.64], R18 ;  /* 0x000000120e003986 */ /* 0x0007e2000c101522 */
[----:B------:R-:W-:Y:S01]  /*59160*/  ISETP.LT.AND P3, PT, R29, UR45, !P2 ;  /* 0x0000002d1d007c0c */ /* 0x000fe2000d761270 */
[----:B------:R-:W-:Y:S01]  /*59170*/  IMAD.WIDE R12, R2, 0x2, R4 ;  /* 0x00000002020c7825 */ /* 0x000fe200078e0204 */
[----:B0-----:R-:W-:Y:S01]  /*59180*/  ISETP.LT.AND P2, PT, R6, UR16, !P2 ;  /* 0x0000001006007c0c */ /* 0x001fe2000d741270 */
[----:B------:R-:W0:Y:S01]  /*59190*/  LDCU.64 UR44, c[0x0][0x398] ;  /* 0x00007300ff2c77ac */ /* 0x000e220008000a00 */
[----:B----4-:R-:W-:-:S02]  /*591a0*/  ISETP.GE.AND P6, PT, R7, UR43, PT ;  /* 0x0000002b07007c0c */ /* 0x010fc4000bfc6270 */
[----:B------:R-:W-:Y:S01]  /*591b0*/  PRMT R7, R26, 0x7632, R7 ;  /* 0x000076321a077816 */ /* 0x000fe20000000007 */
[----:B------:R4:W-:Y:S01]  /*591c0*/  @P4 STG.E.U16 desc[UR34][R12.64], R26 ;  /* 0x0000001a0c004986 */ /* 0x0009e2000c101522 */
[C---:B---3--:R-:W-:Y:S01]  /*591d0*/  IMAD.WIDE R14, R2.reuse, 0x2, R8 ;  /* 0x00000002020e7825 */ /* 0x048fe200078e0208 */
[----:B------:R-:W-:Y:S01]  /*591e0*/  ISETP.LT.AND P4, PT, R3, UR46, !P6 ;  /* 0x0000002e03007c0c */ /* 0x000fe2000f781270 */
[----:B------:R-:W3:Y:S03]  /*591f0*/  LDCU UR16, c[0x0][0x3b8] ;  /* 0x00007700ff1077ac */ /* 0x000ee60008000800 */
[----:B------:R0:W-:Y:S01]  /*59200*/  @P5 STG.E.U16 desc[UR34][R14.64], R7 ;  /* 0x000000070e005986 */ /* 0x0001e2000c101522 */
[----:B------:R-:W-:Y:S01]  /*59210*/  PRMT R18, R25, 0x7632, R18 ;  /* 0x0000763219127816 */ /* 0x000fe20000000012 */
[----:B------:R-:W2:Y:S01]  /*59220*/  LDCU.64 UR46, c[0x0][0x398] ;  /* 0x00007300ff2e77ac */ /* 0x000ea20008000a00 */
[----:B----4-:R-:W-:-:S04]  /*59230*/  IMAD.WIDE R12, R2, 0x2, R16 ;  /* 0x00000002020c7825 */ /* 0x010fc800078e0210 */
[----:B0-----:R-:W-:-:S04]  /*59240*/  IMAD.WIDE R14, R2, 0x2, R10 ;  /* 0x00000002020e7825 */ /* 0x001fc800078e020a */
[----:B------:R-:W-:Y:S01]  /*59250*/  VIADD R2, R2, UR28 ;  /* 0x0000001c02027c36 */ /* 0x000fe20008000000 */
[----:B------:R0:W-:Y:S01]  /*59260*/  @P2 STG.E.U16 desc[UR34][R14.64], R25 ;  /* 0x000000190e002986 */ /* 0x0001e2000c101522 */
[----:B------:R-:W-:Y:S01]  /*59270*/  VIADD R7, R28, 0x4c ;  /* 0x0000004c1c077836 */ /* 0x000fe20000000000 */
[----:B-1----:R-:W-:Y:S01]  /*59280*/  ISETP.LT.AND P5, PT, R27, UR32, !P6 ;  /* 0x000000201b007c0c */ /* 0x002fe2000f7a1270 */
[----:B------:R-:W1:Y:S01]  /*59290*/  LDCU UR32, c[0x0][0x398] ;  /* 0x00007300ff2077ac */ /* 0x000e620008000800 */
[----:B------:R4:W-:Y:S02]  /*592a0*/  @P3 STG.E.U16 desc[UR34][R12.64], R18 ;  /* 0x000000120c003986 */ /* 0x0009e4000c101522 */
[----:B------:R-:W-:Y:S01]  /*592b0*/  ISETP.GE.AND P2, PT, R7, UR45, PT ;  /* 0x0000002d07007c0c */ /* 0x000fe2000bf46270 */
[----:B------:R-:W1:Y:S01]  /*592c0*/  LDCU UR28, c[0x0][0x398] ;  /* 0x00007300ff1c77ac */ /* 0x000e620008000800 */
[----:B0-----:R-:W3:Y:S01]  /*592d0*/  LDL.LU R25, [R1+0x1a8] ;  /* 0x0001a80001197983 */ /* 0x001ee20000300800 */
[----:B----4-:R-:W-:Y:S01]  /*592e0*/  IMAD.WIDE R12, R2, 0x2, R4 ;  /* 0x00000002020c7825 */ /* 0x010fe200078e0204 */
        /* <DEDUP_REMOVED lines=11> */
[----:B------:R-:W-:Y:S01]  /*593a0*/  PRMT R18, R24, 0x7632, R18 ;  /* 0x0000763218127816 */ /* 0x000fe20000000012 */
[----:B------:R-:W0:Y:S05]  /*593b0*/  LDCU UR7, c[0x0][0x398] ;  /* 0x00007300ff0777ac */ /* 0x000e2a0008000800 */
[----:B------:R1:W-:Y:S01]  /*593c0*/  @P6 STG.E.U16 desc[UR34][R12.64], R24 ;  /* 0x000000180c006986 */ /* 0x0003e2000c101522 */
[----:B----4-:R-:W-:-:S04]  /*593d0*/  IMAD.WIDE R14, R2, 0x2, R16 ;  /* 0x00000002020e7825 */ /* 0x010fc800078e0210 */
[----:B------:R-:W-:Y:S02]  /*593e0*/  VIADD R7, R28, 0x4f ;  /* 0x0000004f1c077836 */ /* 0x000fe40000000000 */
[----:B---3--:R-:W-:Y:S01]  /*593f0*/  VIADD R2, R2, UR16 ;  /* 0x0000001002027c36 */ /* 0x008fe20008000000 */
[----:B-1----:R-:W3:Y:S02]  /*59400*/  LDL.LU R24, [R1+0x1b8] ;  /* 0x0001b80001187983 */ /* 0x002ee40000300800 */
[----:B------:R-:W-:Y:S01]  /*59410*/  ISETP.GE.AND P4, PT, R7, UR47, PT ;  /* 0x0000002f07007c0c */ /* 0x000fe2000bf86270 */
[----:B------:R-:W-:Y:S01]  /*59420*/  IMAD.WIDE R12, R2, 0x2, R4 ;  /* 0x00000002020c7825 */ /* 0x000fe200078e0204 */
[----:B------:R-:W-:Y:S01]  /*59430*/  ISETP.LT.AND P6, PT, R6, UR14, !P2 ;  /* 0x0000000e06007c0c */ /* 0x000fe2000d7c1270 */
[----:B------:R1:W-:Y:S01]  /*59440*/  @P3 STG.E.U16 desc[UR34][R14.64], R18 ;  /* 0x000000120e003986 */ /* 0x0003e2000c101522 */
[----:B------:R-:W-:Y:S01]  /*59450*/  ISETP.LT.AND P3, PT, R27, UR32, !P2 ;  /* 0x000000201b007c0c */ /* 0x000fe2000d761270 */
[----:B------:R-:W-:Y:S01]  /*59460*/  VIADD R7, R28, 0x4d ;  /* 0x0000004d1c077836 */ /* 0x000fe20000000000 */
[----:B------:R-:W4:Y:S01]  /*59470*/  LDCU UR16, c[0x0][0x3b8] ;  /* 0x00007700ff1077ac */ /* 0x000f220008000800 */
[----:B------:R-:W0:Y:S01]  /*59480*/  LDCU UR32, c[0x0][0x398] ;  /* 0x00007300ff2077ac */ /* 0x000e220008000800 */
[----:B------:R-:W0:Y:S01]  /*59490*/  LDCU UR14, c[0x0][0x398] ;  /* 0x00007300ff0e77ac */ /* 0x000e220008000800 */
[----:B-1----:R-:W-:Y:S01]  /*594a0*/  IMAD.WIDE R14, R2, 0x2, R10 ;  /* 0x00000002020e7825 */ /* 0x002fe200078e020a */
[----:B------:R1:W-:Y:S01]  /*594b0*/  @P5 STG.E.U16 desc[UR34][R12.64], R25 ;  /* 0x000000190c005986 */ /* 0x0003e2000c101522 */
[----:B------:R-:W-:-:S02]  /*594c0*/  ISETP.GE.AND P5, PT, R7, UR53, PT ;  /* 0x0000003507007c0c */ /* 0x000fc4000bfa6270 */
[----:B------:R-:W-:Y:S01]  /*594d0*/  PRMT R7, R25, 0x7632, R7 ;  /* 0x0000763219077816 */ /* 0x000fe20000000007 */
[----:B-1----:R-:W-:Y:S01]  /*594e0*/  IMAD.WIDE R12, R2, 0x2, R8 ;  /* 0x00000002020c7825 */ /* 0x002fe200078e0208 */
[----:B------:R-:W3:Y:S04]  /*594f0*/  LDL.LU R25, [R1+0x1d8] ;  /* 0x0001d80001197983 */ /* 0x000ee80000300800 */
[----:B------:R-:W-:Y:S04]  /*59500*/  @P3 STG.E.U16 desc[UR34][R12.64], R7 ;  /* 0x000000070c003986 */ /* 0x000fe8000c101522 */
[----:B--2---:R1:W-:Y:S01]  /*59510*/  @P6 STG.E.U16 desc[UR34][R14.64], R0 ;  /* 0x000000000e006986 */ /* 0x0043e2000c101522 */
[----:B------:R-:W-:-:S03]  /*59520*/  PRMT R18, R0, 0x7632, R18 ;  /* 0x0000763200127816 */ /* 0x000fc60000000012 */
[----:B-1----:R-:W2:Y:S01]  /*59530*/  LDL.LU R0, [R1+0x1ac] ;  /* 0x0001ac0001007983 */ /* 0x002ea20000300800 */
[----:B------:R-:W-:Y:S01]  /*59540*/  ISETP.LT.AND P2, PT, R29, UR28, !P2 ;  /* 0x0000001c1d007c0c */ /* 0x000fe2000d741270 */
[----:B------:R-:W1:Y:S01]  /*59550*/  LDCU UR28, c[0x0][0x398] ;  /* 0x00007300ff1c77ac */ /* 0x000e620008000800 */
[----:B------:R-:W-:Y:S01]  /*59560*/  ISETP.LT.AND P3, PT, R3, UR54, !P5 ;  /* 0x0000003603007c0c */ /* 0x000fe2000ef61270 */
[C---:B----4-:R-:W-:Y:S01]  /*59570*/  VIADD R7, R2.reuse, UR16 ;  /* 0x0000001002077c36 */ /* 0x050fe20008000000 */
[----:B0-----:R-:W-:Y:S01]  /*59580*/  ISETP.LT.AND P6, PT, R27, UR32, !P5 ;  /* 0x000000201b007c0c */ /* 0x001fe2000efc1270 */
[----:B------:R-:W-:Y:S01]  /*59590*/  IMAD.WIDE R12, R2, 0x2, R16 ;  /* 0x00000002020c7825 */ /* 0x000fe200078e0210 */
[----:B------:R-:W0:Y:S03]  /*595a0*/  LDCU UR32, c[0x0][0x3b8] ;  /* 0x00007700ff2077ac */ /* 0x000e260008000800 */
[----:B------:R-:W-:Y:S01]  /*595b0*/  VIADD R2, R28, 0x4e ;  /* 0x0000004e1c027836 */ /* 0x000fe20000000000 */
[----:B------:R-:W4:Y:S01]  /*595c0*/  LDCU UR16, c[0x0][0x398] ;  /* 0x00007300ff1077ac */ /* 0x000f220008000800 */
[----:B------:R-:W-:-:S02]  /*595d0*/  IMAD.WIDE R14, R7, 0x2, R4 ;  /* 0x00000002070e7825 */ /* 0x000fc400078e0204 */
[----:B------:R0:W-:Y:S01]  /*595e0*/  @P2 STG.E.U16 desc[UR34][R12.64], R18 ;  /* 0x000000120c002986 */ /* 0x0001e2000c101522 */
[----:B------:R-:W-:Y:S01]  /*595f0*/  ISETP.GE.AND P2, PT, R2, UR51, PT ;  /* 0x0000003302007c0c */ /* 0x000fe2000bf46270 */
[----:B------:R-:W2:Y:S01]  /*59600*/  LDCU.64 UR54, c[0x0][0x398] ;  /* 0x00007300ff3677ac */ /* 0x000ea20008000a00 */
[----:B---3--:R-:W-:Y:S01]  /*59610*/  PRMT R2, R24, 0x7632, R2 ;  /* 0x0000763218027816 */ /* 0x008fe20000000002 */
[----:B------:R3:W-:Y:S01]  /*59620*/  @P3 STG.E.U16 desc[UR34][R14.64], R24 ;  /* 0x000000180e003986 */ /* 0x0007e2000c101522 */
[----:B-1----:R-:W-:Y:S01]  /*59630*/  ISETP.LT.AND P3, PT, R6, UR28, !P5 ;  /* 0x0000001c06007c0c */ /* 0x002fe2000ef61270 */
[----:B------:R-:W1:Y:S01]  /*59640*/  LDCU UR28, c[0x0][0x398] ;  /* 0x00007300ff1c77ac */ /* 0x000e620008000800 */
[----:B0-----:R-:W-:Y:S01]  /*59650*/  IMAD.WIDE R12, R7, 0x2, R8 ;  /* 0x00000002070c7825 */ /* 0x001fe200078e0208 */
        /* <DEDUP_REMOVED lines=21> */
[----:B----4-:R-:W-:Y:S01]  /*597b0*/  ISETP.LT.AND P6, PT, R6, UR16, !P2 ;  /* 0x0000001006007c0c */ /* 0x010fe2000d7c1270 */
[C---:B------:R-:W-:Y:S01]  /*597c0*/  IMAD.WIDE R12, R2.reuse, 0x2, R8 ;  /* 0x00000002020c7825 */ /* 0x040fe200078e0208 */
[----:B------:R-:W4:Y:S01]  /*597d0*/  LDL.LU R25, [R1+0x250] ;  /* 0x0002500001197983 */ /* 0x000f220000300800 */
        /* <DEDUP_REMOVED lines=13> */
[----:B------:R-:W2:Y:S02]  /*598b0*/  LDCU UR32, c[0x0][0x398] ;  /* 0x00007300ff2077ac */ /* 0x000ea40008000800 */
        /* <DEDUP_REMOVED lines=17> */
[C---:B------:R-:W-:Y:S01]  /*599d0*/  IMAD.WIDE R12, R2.reuse, 0x2, R16 ;  /* 0x00000002020c7825 */ /* 0x040fe200078e0210 */
[----:B------:R-:W-:Y:S01]  /*599e0*/  ISETP.LT.AND P5, PT, R27, UR41, !P6 ;  /* 0x000000291b007c0c */ /* 0x000fe2000f7a1270 */
[----:B------:R-:W1:Y:S02]  /*599f0*/  LDCU.64 UR44, c[0x0][0x398] ;  /* 0x00007300ff2c77ac */ /* 0x000e640008000a00 */
[----:B------:R-:W-:Y:S01]  /*59a00*/  VIADD R2, R2, UR28 ;  /* 0x0000001c02027c36 */ /* 0x000fe20008000000 */
[----:B------:R3:W-:Y:S01]  /*59a10*/  @P2 STG.E.U16 desc[UR34][R12.64], R18 ;  /* 0x000000120c002986 */ /* 0x0007e2000c101522 */
[----:B------:R-:W-:Y:S01]  /*59a20*/  VIADD R7, R28, 0x51 ;  /* 0x000000511c077836 */ /* 0x000fe20000000000 */
[----:B------:R-:W-:Y:S01]  /*59a30*/  ISETP.LT.AND P2, PT, R29, UR14, !P6 ;  /* 0x0000000e1d007c0c */ /* 0x000fe2000f741270 */
[----:B------:R-:W-:Y:S01]  /*59a40*/  IMAD.WIDE R14, R2, 0x2, R8 ;  /* 0x00000002020e7825 */ /* 0x000fe200078e0208 */
[----:B------:R-:W-:Y:S01]  /*59a50*/  ISETP.LT.AND P6, PT, R6, UR36, !P6 ;  /* 0x0000002406007c0c */ /* 0x000fe2000f7c1270 */
[----:B------:R-:W1:Y:S01]  /*59a60*/  LDCU UR28, c[0x0][0x398] ;  /* 0x00007300ff1c77ac */ /* 0x000e620008000800 */
[----:B0-----:R-:W-:Y:S01]  /*59a70*/  ISETP.GE.AND P4, PT, R7, UR43, PT ;  /* 0x0000002b07007c0c */ /* 0x001fe2000bf86270 */
[----:B------:R-:W0:Y:S01]  /*59a80*/  LDCU UR41, c[0x0][0x398] ;  /* 0x00007300ff2977ac */ /* 0x000e220008000800 */
[C---:B---3--:R-:W-:Y:S01]  /*59a90*/  IMAD.WIDE R12, R2.reuse, 0x2, R4 ;  /* 0x00000002020c7825 */ /* 0x048fe200078e0204 */
[----:B----4-:R-:W-:Y:S01]  /*59aa0*/  PRMT R7, R25, 0x7632, R7 ;  /* 0x0000763219077816 */ /* 0x010fe20000000007 */
[----:B------:R-:W3:Y:S03]  /*59ab0*/  LDCU UR36, c[0x0][0x398] ;  /* 0x00007300ff2477ac */ /* 0x000ee60008000800 */
[----:B------:R4:W-:Y:S01]  /*59ac0*/  @P3 STG.E.U16 desc[UR34][R12.64], R25 ;  /* 0x000000190c003986 */ /* 0x0009e2000c101522 */
[----:B------:R-:W0:Y:S03]  /*59ad0*/  LDCU UR14, c[0x0][0x398] ;  /* 0x00007300ff0e77ac */ /* 0x000e260008000800 */
[----:B----4-:R-:W4:Y:S01]  /*59ae0*/  LDL.LU R25, [R1+0x220] ;  /* 0x0002200001197983 */ /* 0x010f220000300800 */
[----:B------:R-:W-:Y:S01]  /*59af0*/  IMAD.WIDE R12, R2, 0x2, R10 ;  /* 0x00000002020c7825 */ /* 0x000fe200078e020a */
[----:B------:R-:W-:-:S02]  /*59b00*/  PRMT R18, R24, 0x7632, R18 ;  /* 0x0000763218127816 */ /* 0x000fc40000000012 */
[----:B------:R0:W-:Y:S01]  /*59b10*/  @P5 STG.E.U16 desc[UR34][R14.64], R7 ;  /* 0x000000070e005986 */ /* 0x0001e2000c101522 */
[----:B------:R-:W-:Y:S01]  /*59b20*/  ISETP.LT.AND P5, PT, R3, UR52, !P4 ;  /* 0x0000003403007c0c */ /* 0x000fe2000e7a1270 */
[----:B------:R-:W1:Y:S02]  /*59b30*/  LDCU.64 UR52, c[0x0][0x398] ;  /* 0x00007300ff3477ac */ /* 0x000e640008000a00 */
[----:B------:R3:W-:Y:S01]  /*59b40*/  @P6 STG.E.U16 desc[UR34][R12.64], R24 ;  /* 0x000000180c006986 */ /* 0x0007e2000c101522 */
[----:B0-----:R-:W-:Y:S02]  /*59b50*/  VIADD R7, R28, 0x54 ;  /* 0x000000541c077836 */ /* 0x001fe40000000000 */
[C---:B------:R-:W-:Y:S01]  /*59b60*/  IMAD.WIDE R14, R2.reuse, 0x2, R16 ;  /* 0x00000002020e7825 */ /* 0x040fe200078e0210 */
[----:B---3--:R-:W3:Y:S03]  /*59b70*/  LDL.LU R24, [R1+0x254] ;  /* 0x0002540001187983 */ /* 0x008ee60000300800 */
[----:B------:R-:W-:Y:S01]  /*59b80*/  VIADD R2, R2, UR16 ;  /* 0x0000001002027c36 */ /* 0x000fe20008000000 */
[----:B-1----:R-:W-:Y:S01]  /*59b90*/  ISETP.GE.AND P3, PT, R7, UR45, PT ;  /* 0x0000002d07007c0c */ /* 0x002fe2000bf66270 */
[----:B------:R-:W-:Y:S01]  /*59ba0*/  VIADD R7, R28, 0x52 ;  /* 0x000000521c077836 */ /* 0x000fe20000000000 */
[----:B------:R-:W-:Y:S01]  /*59bb0*/  @P2 STG.E.U16 desc[UR34][R14.64], R18 ;  /* 0x000000120e002986 */ /* 0x000fe2000c101522 */
[----:B------:R-:W-:Y:S01]  /*59bc0*/  IMAD.WIDE R12, R2, 0x2, R4 ;  /* 0x00000002020c7825 */ /* 0x000fe200078e0204 */
[----:B------:R-:W0:Y:S04]  /*59bd0*/  LDCU UR16, c[0x0][0x3b8] ;  /* 0x00007700ff1077ac */ /* 0x000e280008000800 */
[----:B--2---:R1:W-:Y:S01]  /*59be0*/  @P5 STG.E.U16 desc[UR34][R12.64], R0 ;  /* 0x000000000c005986 */ /* 0x0043e2000c101522 */
[----:B------:R-:W-:-:S02]  /*59bf0*/  ISETP.GE.AND P5, PT, R7, UR55, PT ;  /* 0x0000003707007c0c */ /* 0x000fc4000bfa6270 */
[----:B------:R-:W-:Y:S02]  /*59c00*/  PRMT R7, R0, 0x7632, R7 ;  /* 0x0000763200077816 */ /* 0x000fe40000000007 */
[----:B-1----:R-:W2:Y:S01]  /*59c10*/  LDL.LU R0, [R1+0x244] ;  /* 0x0002440001007983 */ /* 0x002ea20000300800 */
[----:B------:R-:W-:Y:S01]  /*59c20*/  ISETP.LT.AND P2, PT, R27, UR32, !P4 ;  /* 0x000000201b007c0c */ /* 0x000fe2000e741270 */
[----:B------:R-:W1:Y:S01]  /*59c30*/  LDCU UR32, c[0x0][0x398] ;  /* 0x00007300ff2077ac */ /* 0x000e620008000800 */
        /* <DEDUP_REMOVED lines=8> */
[----:B------:R-:W1:Y:S02]  /*59cc0*/  LDCU.64 UR50, c[0x0][0x398] ;  /* 0x00007300ff3277ac */ /* 0x000e640008000a00 */
[----:B----4-:R4:W-:Y:S01]  /*59cd0*/  @P6 STG.E.U16 desc[UR34][R14.64], R25 ;  /* 0x000000190e006986 */ /* 0x0109e2000c101522 */
[----:B------:R-:W-:Y:S01]  /*59ce0*/  PRMT R18, R25, 0x7632, R18 ;  /* 0x0000763219127816 */ /* 0x000fe20000000012 */
[C---:B0-----:R-:W-:Y:S01]  /*59cf0*/  VIADD R7, R2.reuse, UR16 ;  /* 0x0000001002077c36 */ /* 0x041fe20008000000 */
[----:B-1----:R-:W-:Y:S01]  /*59d00*/  ISETP.LT.AND P6, PT, R27, UR32, !P5 ;  /* 0x000000201b007c0c */ /* 0x002fe2000efc1270 */
[----:B------:R-:W-:Y:S01]  /*59d10*/  IMAD.WIDE R12, R2, 0x2, R16 ;  /* 0x00000002020c7825 */ /* 0x000fe200078e0210 */
[----:B------:R-:W0:Y:S01]  /*59d20*/  LDCU UR32, c[0x0][0x3b8] ;  /* 0x00007700ff2077ac */ /* 0x000e220008000800 */
[----:B----4-:R-:W4:Y:S02]  /*59d30*/  LDL.LU R25, [R1+0x234] ;  /* 0x0002340001197983 */ /* 0x010f240000300800 */
[----:B------:R-:W-:Y:S01]  /*59d40*/  VIADD R2, R28, 0x53 ;  /* 0x000000531c027836 */ /* 0x000fe20000000000 */
[----:B------:R-:W1:Y:S01]  /*59d50*/  LDCU UR16, c[0x0][0x398] ;  /* 0x00007300ff1077ac */ /* 0x000e620008000800 */
        /* <DEDUP_REMOVED lines=26> */
[----:B------:R-:W-:Y:S01]  /*59f00*/  ISETP.LT.AND P5, PT, R3, UR48, !P3 ;  /* 0x0000003003007c0c */ /* 0x000fe2000dfa1270 */
[----:B------:R-:W0:Y:S01]  /*59f10*/  LDCU.64 UR48, c[0x0][0x398] ;  /* 0x00007300ff3077ac */ /* 0x000e220008000a00 */
[----:B-1----:R-:W-:Y:S01]  /*59f20*/  IMAD.WIDE R12, R2, 0x2, R8 ;  /* 0x00000002020c7825 */ /* 0x002fe200078e0208 */
[----:B----4-:R-:W-:Y:S01]  /*59f30*/  @P6 STG.E.U16 desc[UR34][R14.64], R25 ;  /* 0x000000190e006986 */ /* 0x010fe2000c101522 */
[----:B------:R-:W-:Y:S01]  /*59f40*/  ISETP.LT.AND P6, PT, R6, UR16, !P4 ;  /* 0x0000001006007c0c */ /* 0x000fe2000e7c1270 */
[----:B------:R-:W1:Y:S01]  /*59f50*/  LDCU UR16, c[0x0][0x3b8] ;  /* 0x00007700ff1077ac */ /* 0x000e620008000800 */
[----:B------:R-:W-:-:S05]  /*59f60*/  PRMT R7, R25, 0x7632, R7 ;  /* 0x0000763219077816 */ /* 0x000fca0000000007 */
[----:B------:R4:W-:Y:S01]  /*59f70*/  @P2 STG.E.U16 desc[UR34][R12.64], R7 ;  /* 0x000000070c002986 */ /* 0x0009e2000c101522 */
[----:B0-----:R-:W-:Y:S01]  /*59f80*/  ISETP.LT.AND P4, PT, R29, UR36, !P4 ;  /* 0x000000241d007c0c */ /* 0x001fe2000e781270 */
[----:B------:R-:W0:Y:S01]  /*59f90*/  LDCU UR36, c[0x0][0x398] ;  /* 0x00007300ff2477ac */ /* 0x000e220008000800 */
[----:B----4-:R-:W-:Y:S01]  /*59fa0*/  IMAD.WIDE R12, R2, 0x2, R10 ;  /* 0x00000002020c7825 */ /* 0x010fe200078e020a */
[----:B---3--:R-:W-:-:S04]  /*59fb0*/  PRMT R18, R24, 0x7632, R18 ;  /* 0x0000763218127816 */ /* 0x008fc80000000012 */
        /* <DEDUP_REMOVED lines=17> */
[----:B------:R-:W0:Y:S01]  /*5a0d0*/  LDCU UR36, c[0x0][0x398] ;  /* 0x00007300ff2477ac */ /* 0x000e220008000800 */
[----:B------:R-:W2:Y:S01]  /*5a0e0*/  LDL.LU R25, [R1+0x25c] ;  /* 0x00025c0001197983 */ /* 0x000ea20000300800 */
[----:B------:R-:W-:Y:S01]  /*5a0f0*/  IMAD.WIDE R12, R2, 0x2, R16 ;  /* 0x00000002020c7825 */ /* 0x000fe200078e0210 */
[----:B------:R-:W-:Y:S01]  /*5a100*/  PRMT R18, R26, 0x7632, R18 ;  /* 0x000076321a127816 */ /* 0x000fe20000000012 */
[----:B------:R-:W0:Y:S01]  /*5a110*/  LDCU UR41, c[0x0][0x398] ;  /* 0x00007300ff2977ac */ /* 0x000e220008000800 */
[----:B------:R1:W-:Y:S01]  /*5a120*/  @P2 STG.E.U16 desc[UR34][R14.64], R7 ;  /* 0x000000070e002986 */ /* 0x0003e2000c101522 */
[----:B------:R-:W-:-:S02]  /*5a130*/  ISETP.LT.AND P2, PT, R3, UR42, !P6 ;  /* 0x0000002a03007c0c */ /* 0x000fc4000f741270 */
[----:B----4-:R-:W-:Y:S01]  /*5a140*/  ISETP.LT.AND P5, PT, R27, UR28, !P6 ;  /* 0x0000001c1b007c0c */ /* 0x010fe2000f7a1270 */
[----:B------:R-:W4:Y:S01]  /*5a150*/  LDCU UR28, c[0x0][0x398] ;  /* 0x00007300ff1c77ac */ /* 0x000f220008000800 */
[----:B------:R-:W0:Y:S01]  /*5a160*/  LDCU.64 UR42, c[0x0][0x398] ;  /* 0x00007300ff2a77ac */ /* 0x000e220008000a00 */
[----:B-1----:R-:W-:-:S04]  /*5a170*/  IMAD.WIDE R14, R2, 0x2, R10 ;  /* 0x00000002020e7825 */ /* 0x002fc800078e020a */
[----:B------:R-:W-:Y:S01]  /*5a180*/  VIADD R2, R2, UR16 ;  /* 0x0000001002027c36 */ /* 0x000fe20008000000 */
[----:B------:R-:W-:Y:S01]  /*5a190*/  @P3 STG.E.U16 desc[UR34][R14.64], R26 ;  /* 0x0000001a0e003986 */ /* 0x000fe2000c101522 */
[----:B------:R-:W-:Y:S01]  /*5a1a0*/  VIADD R7, R28, 0x56 ;  /* 0x000000561c077836 */ /* 0x000fe20000000000 */
[----:B------:R-:W1:Y:S02]  /*5a1b0*/  LDCU UR16, c[0x0][0x398] ;  /* 0x00007300ff1077ac */ /* 0x000e640008000800 */
[----:B------:R4:W-:Y:S01]  /*5a1c0*/  @P4 STG.E.U16 desc[UR34][R12.64], R18 ;  /* 0x000000120c004986 */ /* 0x0009e2000c101522 */
[----:B------:R-:W-:Y:S01]  /*5a1d0*/  ISETP.LT.AND P4, PT, R29, UR7, !P6 ;  /* 0x000000071d007c0c */ /* 0x000fe2000f781270 */
[----:B------:R-:W1:Y:S01]  /*5a1e0*/  LDCU UR7, c[0x0][0x398] ;  /* 0x00007300ff0777ac */ /* 0x000e620008000800 */
[----:B------:R-:W-:Y:S02]  /*5a1f0*/  ISETP.GE.AND P3, PT, R7, UR47, PT ;  /* 0x0000002f07007c0c */ /* 0x000fe4000bf66270 */
[----:B0-----:R-:W-:Y:S01]  /*5a200*/  ISETP.LT.AND P6, PT, R6, UR36, !P6 ;  /* 0x0000002406007c0c */ /* 0x001fe2000f7c1270 */
[----:B------:R-:W0:Y:S01]  /*5a210*/  LDCU UR36, c[0x0][0x398] ;  /* 0x00007300ff2477ac */ /* 0x000e220008000800 */
[----:B----4-:R-:W-:Y:S01]  /*5a220*/  IMAD.WIDE R12, R2, 0x2, R4 ;  /* 0x00000002020c7825 */ /* 0x010fe200078e0204 */
[----:B---3--:R-:W-:-:S04]  /*5a230*/  PRMT R7, R24, 0x7632, R7 ;  /* 0x0000763218077816 */ /* 0x008fc80000000007 */
[----:B------:R3:W-:Y:S01]  /*5a240*/  @P2 STG.E.U16 desc[UR34][R12.64], R24 ;  /* 0x000000180c002986 */ /* 0x0007e2000c101522 */
[----:B------:R-:W-:-:S03]  /*5a250*/  IMAD.WIDE R14, R2, 0x2, R8 ;  /* 0x00000002020e7825 */ /* 0x000fc600078e0208 */
[----:B---3--:R-:W3:Y:S01]  /*5a260*/  LDL.LU R24, [R1+0x24c] ;  /* 0x00024c0001187983 */ /* 0x008ee20000300800 */
[----:B------:R-:W-:-:S03]  /*5a270*/  IMAD.WIDE R12, R2, 0x2, R10 ;  /* 0x00000002020c7825 */ /* 0x000fc600078e020a */
[----:B------:R4:W-:Y:S02]  /*5a280*/  @P5 STG.E.U16 desc[UR34][R14.64], R7 ;  /* 0x000000070e005986 */ /* 0x0009e4000c101522 */
[C---:B----4-:R-:W-:Y:S02]  /*5a290*/  VIADD R7, R2.reuse, UR32 ;  /* 0x0000002002077c36 */ /* 0x050fe40008000000 */
[----:B------:R-:W-:Y:S01]  /*5a2a0*/  IMAD.WIDE R14, R2, 0x2, R16 ;  /* 0x00000002020e7825 */ /* 0x000fe200078e0210 */
[----:B------:R-:W-:Y:S01]  /*5a2b0*/  ISETP.LT.AND P5, PT, R3, UR54, !P3 ;  /* 0x0000003603007c0c */ /* 0x000fe2000dfa1270 */
[----:B------:R-:W4:Y:S02]  /*5a2c0*/  LDCU UR32, c[0x0][0x3b8] ;  /* 0x00007700ff2077ac */ /* 0x000f240008000800 */
[----:B------:R-:W-:Y:S01]  /*5a2d0*/  VIADD R18, R28, 0x59 ;  /* 0x000000591c127836 */ /* 0x000fe20000000000 */
[----:B------:R-:W0:Y:S01]  /*5a2e0*/  LDCU.64 UR54, c[0x0][0x398] ;  /* 0x00007300ff3677ac */ /* 0x000e220008000a00 */
        /* <DEDUP_REMOVED lines=9> */
[----:B------:R-:W2:Y:S01]  /*5a380*/  LDCU UR14, c[0x0][0x398] ;  /* 0x00007300ff0e77ac */ /* 0x000ea20008000800 */
[----:B0-----:R-:W-:-:S05]  /*5a390*/  VIADD R2, R28, 0x57 ;  /* 0x000000571c027836 */ /* 0x001fca0000000000 */
[----:B------:R-:W-:Y:S02]  /*5a3a0*/  ISETP.GE.AND P4, PT, R2, UR51, PT ;  /* 0x0000003302007c0c */ /* 0x000fe4000bf86270 */
[----:B------:R-:W-:Y:S02]  /*5a3b0*/  PRMT R2, R25, 0x7632, R2 ;  /* 0x0000763219027816 */ /* 0x000fe40000000002 */
[----:B-1----:R-:W2:Y:S01]  /*5a3c0*/  LDL.LU R25, [R1+0x22c] ;  /* 0x00022c0001197983 */ /* 0x002ea20000300800 */
[----:B------:R-:W-:-:S04]  /*5a3d0*/  IMAD.WIDE R12, R7, 0x2, R8 ;  /* 0x00000002070c7825 */ /* 0x000fc800078e0208 */
[----:B------:R-:W-:Y:S01]  /*5a3e0*/  IMAD.WIDE R14, R7, 0x2, R10 ;  /* 0x00000002070e7825 */ /* 0x000fe200078e020a */
[----:B------:R-:W-:Y:S01]  /*5a3f0*/  ISETP.GE.AND P2, PT, R18, UR43, PT ;  /* 0x0000002b12007c0c */ /* 0x000fe2000bf46270 */
[----:B------:R4:W-:Y:S01]  /*5a400*/  @P6 STG.E.U16 desc[UR34][R12.64], R2 ;  /* 0x000000020c006986 */ /* 0x0009e2000c101522 */
[----:B------:R-:W-:Y:S01]  /*5a410*/  ISETP.LT.AND P3, PT, R29, UR16, !P3 ;  /* 0x000000101d007c0c */ /* 0x000fe2000df61270 */
[----:B------:R-:W0:Y:S01]  /*5a420*/  LDCU UR16, c[0x0][0x398] ;  /* 0x00007300ff1077ac */ /* 0x000e220008000800 */
[----:B------:R-:W-:Y:S01]  /*5a430*/  ISETP.LT.AND P6, PT, R3, UR52, !P4 ;  /* 0x0000003403007c0c */ /* 0x000fe2000e7c1270 */
[----:B------:R-:W1:Y:S01]  /*5a440*/  LDCU UR43, c[0x0][0x398] ;  /* 0x00007300ff2b77ac */ /* 0x000e620008000800 */
[----:B------:R-:W0:Y:S01]  /*5a450*/  LDCU.64 UR52, c[0x0][0x398] ;  /* 0x00007300ff3477ac */ /* 0x000e220008000a00 */
[----:B---3--:R-:W-:Y:S01]  /*5a460*/  PRMT R18, R24, 0x7632, R18 ;  /* 0x0000763218127816 */ /* 0x008fe20000000012 */
[----:B------:R3:W-:Y:S01]  /*5a470*/  @P5 STG.E.U16 desc[UR34][R14.64], R24 ;  /* 0x000000180e005986 */ /* 0x0007e2000c101522 */
[----:B----4-:R-:W-:-:S02]  /*5a480*/  VIADD R2, R7, UR32 ;  /* 0x0000002007027c36 */ /* 0x010fc40008000000 */
[----:B------:R-:W-:Y:S01]  /*5a490*/  IMAD.WIDE R12, R7, 0x2, R16 ;  /* 0x00000002070c7825 */ /* 0x000fe200078e0210 */
[----:B---3--:R-:W3:Y:S03]  /*5a4a0*/  LDL.LU R24, [R1+0x260] ;  /* 0x0002600001187983 */ /* 0x008ee60000300800 */
        /* <DEDUP_REMOVED lines=10> */
[----:B0-----:R-:W-:Y:S01]  /*5a550*/  ISETP.LT.AND P6, PT, R6, UR16, !P4 ;  /* 0x0000001006007c0c */ /* 0x001fe2000e7c1270 */
[C---:B------:R-:W-:Y:S01]  /*5a560*/  IMAD.WIDE R12, R2.reuse, 0x2, R8 ;  /* 0x00000002020c7825 */ /* 0x040fe200078e0208 */
[----:B------:R-:W0:Y:S01]  /*5a570*/  LDCU UR16, c[0x0][0x398] ;  /* 0x00007300ff1077ac */ /* 0x000e220008000800 */
[----:B------:R-:W2:Y:S04]  /*5a580*/  LDL.LU R26, [R1+0x280] ;  /* 0x00028000011a7983 */ /* 0x000ea80000300800 */
[----:B------:R1:W-:Y:S01]  /*5a590*/  @P5 STG.E.U16 desc[UR34][R12.64], R7 ;  /* 0x000000070c005986 */ /* 0x0003e2000c101522 */
[----:B------:R-:W-:Y:S01]  /*5a5a0*/  ISETP.LT.AND P4, PT, R29, UR36, !P4 ;  /* 0x000000241d007c0c */ /* 0x000fe2000e781270 */
[C---:B------:R-:W-:Y:S01]  /*5a5b0*/  IMAD.WIDE R14, R2.reuse, 0x2, R16 ;  /* 0x00000002020e7825 */ /* 0x040fe200078e0210 */
[----:B------:R-:W-:Y:S01]  /*5a5c0*/  ISETP.LT.AND P5, PT, R3, UR44, !P3 ;  /* 0x0000002c03007c0c */ /* 0x000fe2000dfa1270 */
[----:B------:R-:W0:Y:S01]  /*5a5d0*/  LDCU UR36, c[0x0][0x3b8] ;  /* 0x00007700ff2477ac */ /* 0x000e220008000800 */
[----:B------:R-:W0:Y:S01]  /*5a5e0*/  LDCU.64 UR44, c[0x0][0x398] ;  /* 0x00007300ff2c77ac */ /* 0x000e220008000a00 */
[----:B-1----:R-:W-:-:S04]  /*5a5f0*/  IMAD.WIDE R12, R2, 0x2, R10 ;  /* 0x00000002020c7825 */ /* 0x002fc800078e020a */
[----:B----4-:R-:W-:Y:S01]  /*5a600*/  VIADD R7, R2, UR28 ;  /* 0x0000001c02077c36 */ /* 0x010fe20008000000 */
[----:B------:R-:W-:Y:S01]  /*5a610*/  PRMT R2, R25, 0x7632, R2 ;  /* 0x0000763219027816 */ /* 0x000fe20000000002 */
[----:B------:R1:W-:Y:S01]  /*5a620*/  @P6 STG.E.U16 desc[UR34][R12.64], R25 ;  /* 0x000000190c006986 */ /* 0x0003e2000c101522 */
[----:B------:R-:W-:Y:S01]  /*5a630*/  ISETP.LT.AND P6, PT, R27, UR41, !P3 ;  /* 0x000000291b007c0c */ /* 0x000fe2000dfc1270 */
[----:B------:R-:W4:Y:S01]  /*5a640*/  LDCU UR41, c[0x0][0x398] ;  /* 0x00007300ff2977ac */ /* 0x000f220008000800 */
[----:B------:R-:W0:Y:S01]  /*5a650*/  LDCU UR28, c[0x0][0x3b8] ;  /* 0x00007700ff1c77ac */ /* 0x000e220008000800 */
[----:B-1----:R-:W4:Y:S01]  /*5a660*/  LDL.LU R25, [R1+0x270] ;  /* 0x0002700001197983 */ /* 0x002f220000300800 */
[----:B------:R-:W-:-:S03]  /*5a670*/  IMAD.WIDE R12, R7, 0x2, R4 ;  /* 0x00000002070c7825 */ /* 0x000fc600078e0204 */
[----:B------:R1:W-:Y:S04]  /*5a680*/  @P4 STG.E.U16 desc[UR34][R14.64], R2 ;  /* 0x000000020e004986 */ /* 0x0003e8000c101522 */
[----:B---3--:R3:W-:Y:S01]  /*5a690*/  @P5 STG.E.U16 desc[UR34][R12.64], R24 ;  /* 0x000000180c005986 */ /* 0x0087e2000c101522 */
[----:B0-----:R-:W-:Y:S01]  /*5a6a0*/  ISETP.LT.AND P5, PT, R6, UR16, !P3 ;  /* 0x0000001006007c0c */ /* 0x001fe2000dfa1270 */
[----:B------:R-:W0:Y:S01]  /*5a6b0*/  LDCU UR16, c[0x0][0x398] ;  /* 0x00007300ff1077ac */ /* 0x000e220008000800 */
[----:B-1----:R-:W-:Y:S02]  /*5a6c0*/  PRMT R2, R24, 0x7632, R2 ;  /* 0x0000763218027816 */ /* 0x002fe40000000002 */
[----:B---3--:R-:W3:Y:S01]  /*5a6d0*/  LDL.LU R24, [R1+0x264] ;  /* 0x0002640001187983 */ /* 0x008ee20000300800 */
[----:B------:R-:W-:-:S05]  /*5a6e0*/  IMAD.WIDE R12, R7, 0x2, R8 ;  /* 0x00000002070c7825 */ /* 0x000fca00078e0208 */
[----:B------:R1:W-:Y:S02]  /*5a6f0*/  @P6 STG.E.U16 desc[UR34][R12.64], R2 ;  /* 0x000000020c006986 */ /* 0x0003e4000c101522 */
[----:B-1----:R-:W-:Y:S01]  /*5a700*/  IMAD.WIDE R12, R7, 0x2, R10 ;  /* 0x00000002070c7825 */ /* 0x002fe200078e020a */
[----:B--2---:R-:W-:-:S04]  /*5a710*/  PRMT R19, R0, 0x7632, R19 ;  /* 0x0000763200137816 */ /* 0x004fc80000000013 */
[----:B------:R1:W-:Y:S04]  /*5a720*/  @P5 STG.E.U16 desc[UR34][R12.64], R0 ;  /* 0x000000000c005986 */ /* 0x0003e8000c101522 */
[----:B-1----:R-:W2:Y:S01]  /*5a730*/  LDL.LU R0, [R1+0x294] ;  /* 0x0002940001007983 */ /* 0x002ea20000300800 */
[----:B------:R-:W-:Y:S01]  /*5a740*/  ISETP.LT.AND P3, PT, R29, UR43, !P3 ;  /* 0x0000002b1d007c0c */ /* 0x000fe2000df61270 */
[----:B------:R-:W-:Y:S01]  /*5a750*/  IMAD.WIDE R14, R7, 0x2, R16 ;  /* 0x00000002070e7825 */ /* 0x000fe200078e0210 */
[----:B------:R-:W-:Y:S01]  /*5a760*/  ISETP.LT.AND P4, PT, R3, UR48, !P2 ;  /* 0x0000003003007c0c */ /* 0x000fe2000d781270 */
[----:B------:R-:W1:Y:S01]  /*5a770*/  LDCU.64 UR48, c[0x0][0x398] ;  /* 0x00007300ff3077ac */ /* 0x000e620008000a00 */
[----:B------:R-:W-:Y:S01]  /*5a780*/  ISETP.LT.AND P6, PT, R27, UR32, !P2 ;  /* 0x000000201b007c0c */ /* 0x000fe2000d7c1270 */
[----:B------:R-:W-:Y:S01]  /*5a790*/  VIADD R2, R7, UR36 ;  /* 0x0000002407027c36 */ /* 0x000fe20008000000 */
[----:B------:R-:W-:Y:S01]  /*5a7a0*/  PRMT R7, R26, 0x7632, R7 ;  /* 0x000076321a077816 */ /* 0x000fe20000000007 */
[----:B------:R-:W-:Y:S01]  /*5a7b0*/  VIADD R18, R28, 0x5a ;  /* 0x0000005a1c127836 */ /* 0x000fe20000000000 */
[----:B------:R-:W1:Y:S01]  /*5a7c0*/  LDCU UR32, c[0x0][0x398] ;  /* 0x00007300ff2077ac */ /* 0x000e620008000800 */
[----:B------:R-:W-:-:S04]  /*5a7d0*/  IMAD.WIDE R12, R2, 0x2, R4 ;  /* 0x00000002020c7825 */ /* 0x000fc800078e0204 */
[----:B------:R1:W-:Y:S01]  /*5a7e0*/  @P3 STG.E.U16 desc[UR34][R14.64], R19 ;  /* 0x000000130e003986 */ /* 0x0003e2000c101522 */
[----:B----4-:R-:W-:Y:S01]  /*5a7f0*/  ISETP.LT.AND P3, PT, R29, UR41, !P2 ;  /* 0x000000291d007c0c */ /* 0x010fe2000d761270 */
[----:B------:R-:W4:Y:S01]  /*5a800*/  LDCU UR36, c[0x0][0x398] ;  /* 0x00007300ff2477ac */ /* 0x000f220008000800 */
[----:B0-----:R-:W-:Y:S01]  /*5a810*/  ISETP.LT.AND P2, PT, R6, UR16, !P2 ;  /* 0x0000001006007c0c */ /* 0x001fe2000d741270 */
[----:B------:R0:W-:Y:S01]  /*5a820*/  @P4 STG.E.U16 desc[UR34][R12.64], R26 ;  /* 0x0000001a0c004986 */ /* 0x0001e2000c101522 */
[----:B------:R-:W-:Y:S01]  /*5a830*/  ISETP.GE.AND P5, PT, R18, UR45, PT ;  /* 0x0000002d12007c0c */ /* 0x000fe2000bfa6270 */
[----:B------:R-:W2:Y:S01]  /*5a840*/  LDCU UR16, c[0x0][0x3b8] ;  /* 0x00007700ff1077ac */ /* 0x000ea20008000800 */
[C---:B-1----:R-:W-:Y:S01]  /*5a850*/  IMAD.WIDE R14, R2.reuse, 0x2, R8 ;  /* 0x00000002020e7825 */ /* 0x042fe200078e0208 */
[----:B------:R-:W1:Y:S04]  /*5a860*/  LDCU UR41, c[0x0][0x398] ;  /* 0x00007300ff2977ac */ /* 0x000e680008000800 */
[----:B------:R3:W-:Y:S01]  /*5a870*/  @P6 STG.E.U16 desc[UR34][R14.64], R7 ;  /* 0x000000070e006986 */ /* 0x0007e2000c101522 */
[----:B------:R-:W-:Y:S01]  /*5a880*/  ISETP.LT.AND P4, PT, R3, UR46, !P5 ;  /* 0x0000002e03007c0c */ /* 0x000fe2000ef81270 */
[C---:B0-----:R-:W-:Y:S01]  /*5a890*/  IMAD.WIDE R12, R2.reuse, 0x2, R16 ;  /* 0x00000002020c7825 */ /* 0x041fe200078e0210 */
[----:B------:R-:W-:Y:S01]  /*5a8a0*/  PRMT R18, R25, 0x7632, R18 ;  /* 0x0000763219127816 */ /* 0x000fe20000000012 */
[----:B------:R-:W0:Y:S02]  /*5a8b0*/  LDCU.64 UR46, c[0x0][0x398] ;  /* 0x00007300ff2e77ac */ /* 0x000e240008000a00 */
[----:B---3--:R-:W-:-:S05]  /*5a8c0*/  IMAD.WIDE R14, R2, 0x2, R10 ;  /* 0x00000002020e7825 */ /* 0x008fca00078e020a */
[----:B------:R3:W-:Y:S01]  /*5a8d0*/  @P2 STG.E.U16 desc[UR34][R14.64], R25 ;  /* 0x000000190e002986 */ /* 0x0007e2000c101522 */
[----:B------:R-:W-:Y:S02]  /*5a8e0*/  VIADD R2, R2, UR28 ;  /* 0x0000001c02027c36 */ /* 0x000fe40008000000 */
[----:B------:R-:W-:Y:S01]  /*5a8f0*/  VIADD R7, R28, 0x5b ;  /* 0x0000005b1c077836 */ /* 0x000fe20000000000 */
[----:B------:R0:W-:Y:S04]  /*5a900*/  @P3 STG.E.U16 desc[UR34][R12.64], R18 ;  /* 0x000000120c003986 */ /* 0x0001e8000c101522 */
[----:B---3--:R-:W3:Y:S01]  /*5a910*/  LDL.LU R25, [R1+0x284] ;  /* 0x0002840001197983 */ /* 0x008ee20000300800 */
[----:B------:R-:W-:Y:S01]  /*5a920*/  ISETP.LT.AND P6, PT, R27, UR32, !P5 ;  /* 0x000000201b007c0c */ /* 0x000fe2000efc1270 */
[C---:B------:R-:W-:Y:S01]  /*5a930*/  IMAD.WIDE R14, R2.reuse, 0x2, R8 ;  /* 0x00000002020e7825 */ /* 0x040fe200078e0208 */
[----:B------:R-:W1:Y:S03]  /*5a940*/  LDCU UR28, c[0x0][0x398] ;  /* 0x00007300ff1c77ac */ /* 0x000e660008000800 */
[----:B0-----:R-:W-:Y:S01]  /*5a950*/  IMAD.WIDE R12, R2, 0x2, R4 ;  /* 0x00000002020c7825 */ /* 0x001fe200078e0204 */
[----:B------:R-:W-:Y:S01]  /*5a960*/  ISETP.GE.AND P2, PT, R7, UR49, PT ;  /* 0x0000003107007c0c */ /* 0x000fe2000bf46270 */
[----:B------:R-:W0:Y:S01]  /*5a970*/  LDCU UR32, c[0x0][0x398] ;  /* 0x00007300ff2077ac */ /* 0x000e220008000800 */
[----:B------:R-:W-:-:S02]  /*5a980*/  PRMT R7, R24, 0x7632, R7 ;  /* 0x0000763218077816 */ /* 0x000fc40000000007 */
[----:B------:R-:W-:Y:S01]  /*5a990*/  ISETP.LT.AND P3, PT, R29, UR14, !P5 ;  /* 0x0000000e1d007c0c */ /* 0x000fe2000ef61270 */
[----:B------:R1:W-:Y:S01]  /*5a9a0*/  @P4 STG.E.U16 desc[UR34][R12.64], R24 ;  /* 0x000000180c004986 */ /* 0x0003e2000c101522 */
[----:B----4-:R-:W-:Y:S01]  /*5a9b0*/  ISETP.LT.AND P5, PT, R6, UR36, !P5 ;  /* 0x0000002406007c0c */ /* 0x010fe2000efa1270 */
[----:B------:R-:W4:Y:S01]  /*5a9c0*/  LDCU UR36, c[0x0][0x398] ;  /* 0x00007300ff2477ac */ /* 0x000f220008000800 */
[----:B------:R-:W0:Y:S01]  /*5a9d0*/  LDCU UR14, c[0x0][0x398] ;  /* 0x00007300ff0e77ac */ /* 0x000e220008000800 */
[----:B-1----:R-:W4:Y:S01]  /*5a9e0*/  LDL.LU R24, [R1+0x274] ;  /* 0x0002740001187983 */ /* 0x002f220000300800 */
[----:B------:R-:W-:-:S03]  /*5a9f0*/  IMAD.WIDE R12, R2, 0x2, R10 ;  /* 0x00000002020c7825 */ /* 0x000fc600078e020a */
[----:B------:R-:W-:Y:S01]  /*5aa00*/  @P6 STG.E.U16 desc[UR34][R14.64], R7 ;  /* 0x000000070e006986 */ /* 0x000fe2000c101522 */
[----:B--2---:R-:W-:-:S05]  /*5aa10*/  PRMT R18, R0, 0x7632, R18 ;  /* 0x0000763200127816 */ /* 0x004fca0000000012 */
[----:B------:R1:W-:Y:S04]  /*5aa20*/  @P5 STG.E.U16 desc[UR34][R12.64], R0 ;  /* 0x000000000c005986 */ /* 0x0003e8000c101522 */
[----:B-1----:R-:W2:Y:S01]  /*5aa30*/  LDL.LU R0, [R1+0x268] ;  /* 0x0002680001007983 */ /* 0x002ea20000300800 */
[----:B------:R-:W-:Y:S01]  /*5aa40*/  ISETP.LT.AND P6, PT, R3, UR50, !P2 ;  /* 0x0000003203007c0c */ /* 0x000fe2000d7c1270 */
[----:B------:R-:W-:Y:S02]  /*5aa50*/  VIADD R7, R28, 0x5e ;  /* 0x0000005e1c077836 */ /* 0x000fe40000000000 */
[----:B------:R-:W-:Y:S01]  /*5aa60*/  IMAD.WIDE R14, R2, 0x2, R16 ;  /* 0x00000002020e7825 */ /* 0x000fe200078e0210 */
[----:B------:R-:W-:Y:S01]  /*5aa70*/  ISETP.LT.AND P5, PT, R6, UR7, !P2 ;  /* 0x0000000706007c0c */ /* 0x000fe2000d7a1270 */
[----:B------:R-:W1:Y:S02]  /*5aa80*/  LDCU.64 UR50, c[0x0][0x398] ;  /* 0x00007300ff3277ac */ /* 0x000e640008000a00 */
[----:B------:R-:W-:Y:S01]  /*5aa90*/  VIADD R2, R2, UR16 ;  /* 0x0000001002027c36 */ /* 0x000fe20008000000 */
[----:B------:R-:W-:Y:S01]  /*5aaa0*/  ISETP.GE.AND P4, PT, R7, UR47, PT ;  /* 0x0000002f07007c0c */ /* 0x000fe2000bf86270 */
[----:B------:R-:W-:Y:S01]  /*5aab0*/  VIADD R7, R28, 0x5c ;  /* 0x0000005c1c077836 */ /* 0x000fe20000000000 */
[----:B------:R1:W-:Y:S01]  /*5aac0*/  @P3 STG.E.U16 desc[UR34][R14.64], R18 ;  /* 0x000000120e003986 */ /* 0x0003e2000c101522 */
[C---:B------:R-:W-:Y:S01]  /*5aad0*/  IMAD.WIDE R12, R2.reuse, 0x2, R4 ;  /* 0x00000002020c7825 */ /* 0x040fe200078e0204 */
[----:B0-----:R-:W-:Y:S01]  /*5aae0*/  ISETP.LT.AND P3, PT, R27, UR32, !P2 ;  /* 0x000000201b007c0c */ /* 0x001fe2000d761270 */
[----:B------:R-:W0:Y:S01]  /*5aaf0*/  LDCU UR16, c[0x0][0x3b8] ;  /* 0x00007700ff1077ac */ /* 0x000e220008000800 */
[----:B------:R-:W-:Y:S01]  /*5ab00*/  ISETP.LT.AND P2, PT, R29, UR28, !P2 ;  /* 0x0000001c1d007c0c */ /* 0x000fe2000d741270 */
[----:B------:R-:W0:Y:S01]  /*5ab10*/  LDCU UR32, c[0x0][0x398] ;  /* 0x00007300ff2077ac */ /* 0x000e220008000800 */
[----:B------:R-:W0:Y:S01]  /*5ab20*/  LDCU UR28, c[0x0][0x398] ;  /* 0x00007300ff1c77ac */ /* 0x000e220008000800 */
[----:B-1----:R-:W-:Y:S01]  /*5ab30*/  IMAD.WIDE R14, R2, 0x2, R10 ;  /* 0x00000002020e7825 */ /* 0x002fe200078e020a */
[----:B------:R-:W1:Y:S01]  /*5ab40*/  LDCU UR7, c[0x0][0x398] ;  /* 0x00007300ff0777ac */ /* 0x000e620008000800 */
[----:B---3--:R3:W-:Y:S01]  /*5ab50*/  @P6 STG.E.U16 desc[UR34][R12.64], R25 ;  /* 0x000000190c006986 */ /* 0x0087e2000c101522 */
[----:B------:R-:W-:-:S02]  /*5ab60*/  ISETP.GE.AND P6, PT, R7, UR53, PT ;  /* 0x0000003507007c0c */ /* 0x000fc4000bfc6270 */
[----:B------:R-:W-:Y:S02]  /*5ab70*/  PRMT R7, R25, 0x7632, R7 ;  /* 0x0000763219077816 */ /* 0x000fe40000000007 */
[----:B---3--:R-:W3:Y:S01]  /*5ab80*/  LDL.LU R25, [R1+0x298] ;  /* 0x0002980001197983 */ /* 0x008ee20000300800 */
[----:B------:R-:W-:-:S05]  /*5ab90*/  IMAD.WIDE R12, R2, 0x2, R8 ;  /* 0x00000002020c7825 */ /* 0x000fca00078e0208 */
[----:B------:R0:W-:Y:S01]  /*5aba0*/  @P3 STG.E.U16 desc[UR34][R12.64], R7 ;  /* 0x000000070c003986 */ /* 0x0001e2000c101522 */
[----:B------:R-:W-:Y:S01]  /*5abb0*/  ISETP.LT.AND P3, PT, R3, UR54, !P6 ;  /* 0x0000003603007c0c */ /* 0x000fe2000f761270 */
[----:B------:R-:W1:Y:S02]  /*5abc0*/  LDCU.64 UR54, c[0x0][0x398] ;  /* 0x00007300ff3677ac */ /* 0x000e640008000a00 */
[----:B----4-:R4:W-:Y:S01]  /*5abd0*/  @P5 STG.E.U16 desc[UR34][R14.64], R24 ;  /* 0x000000180e005986 */ /* 0x0109e2000c101522 */
[----:B------:R-:W-:Y:S01]  /*5abe0*/  PRMT R18, R24, 0x7632, R18 ;  /* 0x0000763218127816 */ /* 0x000fe20000000012 */
[C---:B0-----:R-:W-:Y:S02]  /*5abf0*/  VIADD R7, R2.reuse, UR16 ;  /* 0x0000001002077c36 */ /* 0x041fe40008000000 */
[----:B------:R-:W-:Y:S01]  /*5ac00*/  IMAD.WIDE R12, R2, 0x2, R16 ;  /* 0x00000002020c7825 */ /* 0x000fe200078e0210 */
[----:B------:R-:W-:Y:S01]  /*5ac10*/  ISETP.LT.AND P5, PT, R27, UR32, !P6 ;  /* 0x000000201b007c0c */ /* 0x000fe2000f7a1270 */
[----:B------:R-:W0:Y:S01]  /*5ac20*/  LDCU UR32, c[0x0][0x3b8] ;  /* 0x00007700ff2077ac */ /* 0x000e220008000800 */
[----:B----4-:R-:W4:Y:S01]  /*5ac30*/  LDL.LU R24, [R1+0x288] ;  /* 0x0002880001187983 */ /* 0x010f220000300800 */
[----:B------:R-:W-:Y:S01]  /*5ac40*/  VIADD R2, R28, 0x5d ;  /* 0x0000005d1c027836 */ /* 0x000fe20000000000 */
[----:B------:R-:W0:Y:S01]  /*5ac50*/  LDCU UR16, c[0x0][0x398] ;  /* 0x00007300ff1077ac */ /* 0x000e220008000800 */
[----:B------:R-:W-:Y:S01]  /*5ac60*/  IMAD.WIDE R14, R7, 0x2, R4 ;  /* 0x00000002070e7825 */ /* 0x000fe200078e0204 */
[----:B------:R-:W-:Y:S02]  /*5ac70*/  @P2 STG.E.U16 desc[UR34][R12.64], R18 ;  /* 0x000000120c002986 */ /* 0x000fe4000c101522 */
[----:B------:R-:W-:-:S02]  /*5ac80*/  ISETP.GE.AND P2, PT, R2, UR51, PT ;  /* 0x0000003302007c0c */ /* 0x000fc4000bf46270 */
[----:B--2---:R2:W-:Y:S01]  /*5ac90*/  @P3 STG.E.U16 desc[UR34][R14.64], R0 ;  /* 0x000000000e003986 */ /* 0x0045e2000c101522 */
[----:B------:R-:W-:-:S03]  /*5aca0*/  PRMT R2, R0, 0x7632, R2 ;  /* 0x0000763200027816 */ /* 0x000fc60000000002 */
[----:B--2---:R-:W2:Y:S01]  /*5acb0*/  LDL.LU R0, [R1+0x278] ;  /* 0x0002780001007983 */ /* 0x004ea20000300800 */
[----:B------:R-:W-:Y:S01]  /*5acc0*/  ISETP.LT.AND P3, PT, R6, UR28, !P6 ;  /* 0x0000001c06007c0c */ /* 0x000fe2000f761270 */
[C---:B------:R-:W-:Y:S02]  /*5acd0*/  IMAD.WIDE R12, R7.reuse, 0x2, R8 ;  /* 0x00000002070c7825 */ /* 0x040fe400078e0208 */
[----:B------:R-:W2:Y:S02]  /*5ace0*/  LDL.LU R26, [R1+0x26c] ;  /* 0x00026c00011a7983 */ /* 0x000ea40000300800 */
[----:B------:R-:W-:Y:S01]  /*5acf0*/  IMAD.WIDE R14, R7, 0x2, R10 ;  /* 0x00000002070e7825 */ /* 0x000fe200078e020a */
[----:B------:R-:W-:Y:S01]  /*5ad00*/  ISETP.LT.AND P6, PT, R29, UR36, !P6 ;  /* 0x000000241d007c0c */ /* 0x000fe2000f7c1270 */
[----:B------:R0:W-:Y:S01]  /*5ad10*/  @P5 STG.E.U16 desc[UR34][R12.64], R2 ;  /* 0x000000020c005986 */ /* 0x0001e2000c101522 */
[----:B------:R-:W-:Y:S01]  /*5ad20*/  ISETP.LT.AND P5, PT, R3, UR42, !P2 ;  /* 0x0000002a03007c0c */ /* 0x000fe2000d7a1270 */
[----:B------:R-:W1:Y:S01]  /*5ad30*/  LDCU UR36, c[0x0][0x398] ;  /* 0x00007300ff2477ac */ /* 0x000e620008000800 */
[----:B------:R-:W1:Y:S01]  /*5ad40*/  LDCU UR28, c[0x0][0x398] ;  /* 0x00007300ff1c77ac */ /* 0x000e620008000800 */
[----:B------:R-:W1:Y:S01]  /*5ad50*/  LDCU.64 UR42, c[0x0][0x398] ;  /* 0x00007300ff2a77ac */ /* 0x000e620008000a00 */
[----:B0-----:R-:W-:-:S02]  /*5ad60*/  VIADD R2, R7, UR32 ;  /* 0x0000002007027c36 */ /* 0x001fc40008000000 */
[----:B------:R-:W-:Y:S01]  /*5ad70*/  IMAD.WIDE R12, R7, 0x2, R16 ;  /* 0x00000002070c7825 */ /* 0x000fe200078e0210 */
[----:B------:R-:W0:Y:S01]  /*5ad80*/  LDCU UR32, c[0x0][0x3b8] ;  /* 0x00007700ff2077ac */ /* 0x000e220008000800 */
[----:B---3--:R-:W-:Y:S01]  /*5ad90*/  PRMT R7, R25, 0x7632, R7 ;  /* 0x0000763219077816 */ /* 0x008fe20000000007 */
[----:B------:R3:W-:Y:S01]  /*5ada0*/  @P3 STG.E.U16 desc[UR34][R14.64], R25 ;  /* 0x000000190e003986 */ /* 0x0007e2000c101522 */
[----:B------:R-:W-:Y:S01]  /*5adb0*/  ISETP.LT.AND P3, PT, R27, UR41, !P2 ;  /* 0x000000291b007c0c */ /* 0x000fe2000d761270 */
[----:B------:R-:W0:Y:S02]  /*5adc0*/  LDCU UR41, c[0x0][0x398] ;  /* 0x00007300ff2977ac */ /* 0x000e240008000800 */
[----:B---3--:R-:W3:Y:S01]  /*5add0*/  LDL.LU R25, [R1+0x29c] ;  /* 0x00029c0001197983 */ /* 0x008ee20000300800 */
[----:B------:R-:W-:-:S03]  /*5ade0*/  IMAD.WIDE R14, R2, 0x2, R4 ;  /* 0x00000002020e7825 */ /* 0x000fc600078e0204 */
[----:B------:R0:W-:Y:S04]  /*5adf0*/  @P6 STG.E.U16 desc[UR34][R12.64], R7 ;  /* 0x000000070c006986 */ /* 0x0001e8000c101522 */
[----:B----4-:R4:W-:Y:S01]  /*5ae00*/  @P5 STG.E.U16 desc[UR34][R14.64], R24 ;  /* 0x000000180e005986 */ /* 0x0109e2000c101522 */
[----:B------:R-:W-:Y:S01]  /*5ae10*/  ISETP.LT.AND P5, PT, R6, UR16, !P2 ;  /* 0x0000001006007c0c */ /* 0x000fe2000d7a1270 */
[----:B------:R-:W1:Y:S01]  /*5ae20*/  LDCU UR16, c[0x0][0x398] ;  /* 0x00007300ff1077ac */ /* 0x000e620008000800 */
[----:B0-----:R-:W-:Y:S01]  /*5ae30*/  PRMT R7, R24, 0x7632, R7 ;  /* 0x0000763218077816 */ /* 0x001fe20000000007 */
[C---:B------:R-:W-:Y:S01]  /*5ae40*/  IMAD.WIDE R12, R2.reuse, 0x2, R8 ;  /* 0x00000002020c7825 */ /* 0x040fe200078e0208 */
[----:B----4-:R-:W4:Y:S04]  /*5ae50*/  LDL.LU R24, [R1+0x28c] ;  /* 0x00028c0001187983 */ /* 0x010f280000300800 */
[----:B------:R0:W-:Y:S02]  /*5ae60*/  @P3 STG.E.U16 desc[UR34][R12.64], R7 ;  /* 0x000000070c003986 */ /* 0x0001e4000c101522 */
[----:B0-----:R-:W-:Y:S01]  /*5ae70*/  IMAD.WIDE R12, R2, 0x2, R10 ;  /* 0x00000002020c7825 */ /* 0x001fe200078e020a */
[----:B--2---:R-:W-:-:S04]  /*5ae80*/  PRMT R18, R0, 0x7632, R18 ;  /* 0x0000763200127816 */ /* 0x004fc80000000012 */
[----:B------:R0:W-:Y:S04]  /*5ae90*/  @P5 STG.E.U16 desc[UR34][R12.64], R0 ;  /* 0x000000000c005986 */ /* 0x0001e8000c101522 */
[----:B0-----:R-:W2:Y:S01]  /*5aea0*/  LDL.LU R0, [R1+0x27c] ;  /* 0x00027c0001007983 */ /* 0x001ea20000300800 */
[----:B------:R-:W-:Y:S01]  /*5aeb0*/  ISETP.LT.AND P6, PT, R3, UR44, !P4 ;  /* 0x0000002c03007c0c */ /* 0x000fe2000e7c1270 */
[----:B------:R-:W0:Y:S01]  /*5aec0*/  LDCU UR44, c[0x0][0x398] ;  /* 0x00007300ff2c77ac */ /* 0x000e220008000800 */
[----:B-1----:R-:W-:Y:S01]  /*5aed0*/  ISETP.LT.AND P2, PT, R29, UR36, !P2 ;  /* 0x000000241d007c0c */ /* 0x002fe2000d741270 */
[----:B------:R-:W-:Y:S01]  /*5aee0*/  IMAD.WIDE R14, R2, 0x2, R16 ;  /* 0x00000002020e7825 */ /* 0x000fe200078e0210 */
[----:B------:R-:W-:Y:S01]  /*5aef0*/  ISETP.LT.AND P3, PT, R27, UR28, !P4 ;  /* 0x0000001c1b007c0c */ /* 0x000fe2000e761270 */
[----:B------:R-:W1:Y:S02]  /*5af00*/  LDCU UR28, c[0x0][0x3b8] ;  /* 0x00007700ff1c77ac */ /* 0x000e640008000800 */
[----:B------:R-:W-:-:S02]  /*5af10*/  VIADD R7, R28, 0x5f ;  /* 0x0000005f1c077836 */ /* 0x000fc40000000000 */
[----:B------:R-:W-:Y:S01]  /*5af20*/  VIADD R2, R2, UR32 ;  /* 0x0000002002027c36 */ /* 0x000fe20008000000 */
[----:B------:R-:W1:Y:S02]  /*5af30*/  LDCU UR36, c[0x0][0x398] ;  /* 0x00007300ff2477ac */ /* 0x000e640008000800 */
[----:B------:R-:W-:-:S03]  /*5af40*/  ISETP.GE.AND P5, PT, R7, UR43, PT ;  /* 0x0000002b07007c0c */ /* 0x000fc6000bfa6270 */
[----:B------:R1:W-:Y:S01]  /*5af50*/  @P2 STG.E.U16 desc[UR34][R14.64], R18 ;  /* 0x000000120e002986 */ /* 0x0003e2000c101522 */
[----:B------:R-:W-:Y:S01]  /*5af60*/  IMAD.WIDE R12, R2, 0x2, R4 ;  /* 0x00000002020c7825 */ /* 0x000fe200078e0204 */
[----:B------:R-:W2:Y:S01]  /*5af70*/  LDCU UR32, c[0x0][0x398] ;  /* 0x00007300ff2077ac */ /* 0x000ea20008000800 */
[----:B0-----:R-:W-:Y:S02]  /*5af80*/  ISETP.LT.AND P2, PT, R29, UR44, !P4 ;  /* 0x0000002c1d007c0c */ /* 0x001fe4000e741270 */
[----:B------:R-:W-:Y:S01]  /*5af90*/  ISETP.LT.AND P4, PT, R6, UR16, !P4 ;  /* 0x0000001006007c0c */ /* 0x000fe2000e781270 */
[----:B------:R-:W0:Y:S01]  /*5afa0*/  LDCU.64 UR44, c[0x0][0x398] ;  /* 0x00007300ff2c77ac */ /* 0x000e220008000a00 */
[----:B------:R-:W-:Y:S01]  /*5afb0*/  PRMT R7, R26, 0x7632, R7 ;  /* 0x000076321a077816 */ /* 0x000fe20000000007 */
[C---:B-1----:R-:W-:Y:S01]  /*5afc0*/  IMAD.WIDE R14, R2.reuse, 0x2, R8 ;  /* 0x00000002020e7825 */ /* 0x042fe200078e0208 */
[----:B------:R1:W-:Y:S01]  /*5afd0*/  @P6 STG.E.U16 desc[UR34][R12.64], R26 ;  /* 0x0000001a0c006986 */ /* 0x0003e2000c101522 */
[----:B------:R-:W0:Y:S03]  /*5afe0*/  LDCU UR16, c[0x0][0x3b8] ;  /* 0x00007700ff1077ac */ /* 0x000e260008000800 */
[----:B------:R3:W-:Y:S01]  /*5aff0*/  @P3 STG.E.U16 desc[UR34][R14.64], R7 ;  /* 0x000000070e003986 */ /* 0x0007e2000c101522 */
[----:B------:R-:W-:Y:S01]  /*5b000*/  ISETP.LT.AND P3, PT, R3, UR48, !P5 ;  /* 0x0000003003007c0c */ /* 0x000fe2000ef61270 */
[----:B------:R-:W0:Y:S01]  /*5b010*/  LDCU.64 UR48, c[0x0][0x398] ;  /* 0x00007300ff3077ac */ /* 0x000e220008000a00 */
[----:B-1----:R-:W-:-:S04]  /*5b020*/  IMAD.WIDE R12, R2, 0x2, R16 ;  /* 0x00000002020c7825 */ /* 0x002fc800078e0210 */
[----:B---3--:R-:W-:Y:S01]  /*5b030*/  IMAD.WIDE R14, R2, 0x2, R10 ;  /* 0x00000002020e7825 */ /* 0x008fe200078e020a */
[----:B------:R-:W-:-:S03]  /*5b040*/  PRMT R18, R25, 0x7632, R18 ;  /* 0x0000763219127816 */ /* 0x000fc60000000012 */
[----:B------:R-:W-:Y:S01]  /*5b050*/  VIADD R2, R2, UR28 ;  /* 0x0000001c02027c36 */ /* 0x000fe20008000000 */
[----:B------:R1:W-:Y:S01]  /*5b060*/  @P4 STG.E.U16 desc[UR34][R14.64], R25 ;  /* 0x000000190e004986 */ /* 0x0003e2000c101522 */
[----:B------:R-:W-:Y:S01]  /*5b070*/  VIADD R7, R28, 0x60 ;  /* 0x000000601c077836 */ /* 0x000fe20000000000 */
[----:B------:R-:W-:Y:S01]  /*5b080*/  ISETP.LT.AND P6, PT, R27, UR41, !P5 ;  /* 0x000000291b007c0c */ /* 0x000fe2000efc1270 */
[----:B------:R-:W3:Y:S01]  /*5b090*/  LDCU UR28, c[0x0][0x398] ;  /* 0x00007300ff1c77ac */ /* 0x000ee20008000800 */
[----:B------:R4:W-:Y:S01]  /*5b0a0*/  @P2 STG.E.U16 desc[UR34][R12.64], R18 ;  /* 0x000000120c002986 */ /* 0x0009e2000c101522 */
[----:B------:R-:W-:-:S03]  /*5b0b0*/  ISETP.LT.AND P2, PT, R29, UR7, !P5 ;  /* 0x000000071d007c0c */ /* 0x000fc6000ef41270 */
[----:B-1----:R-:W3:Y:S01]  /*5b0c0*/  LDL.LU R25, [R1+0x2f0] ;  /* 0x0002f00001197983 */ /* 0x002ee20000300800 */
[----:B0-----:R-:W-:Y:S01]  /*5b0d0*/  ISETP.GE.AND P4, PT, R7, UR45, PT ;  /* 0x0000002d07007c0c */ /* 0x001fe2000bf86270 */
[C---:B------:R-:W-:Y:S01]  /*5b0e0*/  IMAD.WIDE R14, R2.reuse, 0x2, R8 ;  /* 0x00000002020e7825 */ /* 0x040fe200078e0208 */
[----:B------:R-:W0:Y:S03]  /*5b0f0*/  LDCU UR41, c[0x0][0x398] ;  /* 0x00007300ff2977ac */ /* 0x000e260008000800 */
[----:B----4-:R-:W-:Y:S01]  /*5b100*/  IMAD.WIDE R12, R2, 0x2, R4 ;  /* 0x00000002020c7825 */ /* 0x010fe200078e0204 */
[----:B------:R-:W-:Y:S01]  /*5b110*/  ISETP.LT.AND P5, PT, R6, UR36, !P5 ;  /* 0x0000002406007c0c */ /* 0x000fe2000efa1270 */
[----:B------:R-:W1:Y:S01]  /*5b120*/  LDCU UR36, c[0x0][0x398] ;  /* 0x00007300ff2477ac */ /* 0x000e620008000800 */
[----:B------:R-:W-:Y:S02]  /*5b130*/  PRMT R7, R24, 0x7632, R7 ;  /* 0x0000763218077816 */ /* 0x000fe40000000007 */
[----:B------:R4:W-:Y:S01]  /*5b140*/  @P3 STG.E.U16 desc[UR34][R12.64], R24 ;  /* 0x000000180c003986 */ /* 0x0009e2000c101522 */
[----:B------:R-:W0:Y:S01]  /*5b150*/  LDCU UR45, c[0x0][0x398] ;  /* 0x00007300ff2d77ac */ /* 0x000e220008000800 */
[----:B------:R-:W0:Y:S02]  /*5b160*/  LDCU UR7, c[0x0][0x398] ;  /* 0x00007300ff0777ac */ /* 0x000e240008000800 */
[----:B----4-:R-:W4:Y:S01]  /*5b170*/  LDL.LU R24, [R1+0x310] ;  /* 0x0003100001187983 */ /* 0x010f220000300800 */
[----:B------:R-:W-:-:S03]  /*5b180*/  IMAD.WIDE R12, R2, 0x2, R10 ;  /* 0x00000002020c7825 */ /* 0x000fc600078e020a */
[----:B------:R-:W-:Y:S01]  /*5b190*/  @P6 STG.E.U16 desc[UR34][R14.64], R7 ;  /* 0x000000070e006986 */ /* 0x000fe2000c101522 */
[----:B--2---:R-:W-:-:S03]  /*5b1a0*/  PRMT R18, R0, 0x7632, R18 ;  /* 0x0000763200127816 */ /* 0x004fc60000000012 */
[----:B------:R2:W-:Y:S04]  /*5b1b0*/  @P5 STG.E.U16 desc[UR34][R12.64], R0 ;  /* 0x000000000c005986 */ /* 0x0005e8000c101522 */
[----:B--2---:R-:W2:Y:S01]  /*5b1c0*/  LDL.LU R0, [R1+0x2a0] ;  /* 0x0002a00001007983 */ /* 0x004ea20000300800 */
[----:B------:R-:W-:Y:S01]  /*5b1d0*/  ISETP.LT.AND P6, PT, R3, UR52, !P4 ;  /* 0x0000003403007c0c */ /* 0x000fe2000e7c1270 */
[----:B------:R-:W-:-:S04]  /*5b1e0*/  IMAD.WIDE R14, R2, 0x2, R16 ;  /* 0x00000002020e7825 */ /* 0x000fc800078e0210 */
[----:B------:R-:W-:Y:S01]  /*5b1f0*/  VIADD R7, R28, 0x63 ;  /* 0x000000631c077836 */ /* 0x000fe20000000000 */
[----:B------:R-:W-:Y:S01]  /*5b200*/  ISETP.LT.AND P5, PT, R6, UR14, !P4 ;  /* 0x0000000e06007c0c */ /* 0x000fe2000e7a1270 */
[----:B------:R-:W-:Y:S01]  /*5b210*/  VIADD R2, R2, UR16 ;  /* 0x0000001002027c36 */ /* 0x000fe20008000000 */
[----:B------:R0:W-:Y:S01]  /*5b220*/  @P2 STG.E.U16 desc[UR34][R14.64], R18 ;  /* 0x000000120e002986 */ /* 0x0001e2000c101522 */
[----:B------:R-:W-:Y:S01]  /*5b230*/  ISETP.LT.AND P2, PT, R27, UR32, !P4 ;  /* 0x000000201b007c0c */ /* 0x000fe2000e741270 */
[----:B------:R-:W1:Y:S01]  /*5b240*/  LDCU UR16, c[0x0][0x3b8] ;  /* 0x00007700ff1077ac */ /* 0x000e620008000800 */
[----:B------:R-:W-:Y:S01]  /*5b250*/  ISETP.GE.AND P3, PT, R7, UR55, PT ;  /* 0x0000003707007c0c */ /* 0x000fe2000bf66270 */
[----:B------:R-:W-:Y:S01]  /*5b260*/  IMAD.WIDE R12, R2, 0x2, R4 ;  /* 0x00000002020c7825 */ /* 0x000fe200078e0204 */
[----:B------:R-:W1:Y:S03]  /*5b270*/  LDCU.64 UR52, c[0x0][0x398] ;  /* 0x00007300ff3477ac */ /* 0x000e660008000a00 */
[----:B------:R-:W-:Y:S01]  /*5b280*/  VIADD R7, R28, 0x61 ;  /* 0x000000611c077836 */ /* 0x000fe20000000000 */
[----:B------:R-:W1:Y:S01]  /*5b290*/  LDCU UR14, c[0x0][0x398] ;  /* 0x00007300ff0e77ac */ /* 0x000e620008000800 */
[----:B0-----:R-:W-:Y:S01]  /*5b2a0*/  IMAD.WIDE R14, R2, 0x2, R10 ;  /* 0x00000002020e7825 */ /* 0x001fe200078e020a */
[----:B---3--:R-:W-:Y:S01]  /*5b2b0*/  ISETP.LT.AND P4, PT, R29, UR28, !P4 ;  /* 0x0000001c1d007c0c */ /* 0x008fe2000e781270 */
[----:B------:R-:W0:Y:S01]  /*5b2c0*/  LDCU UR32, c[0x0][0x398] ;  /* 0x00007300ff2077ac */ /* 0x000e220008000800 */
[----:B------:R-:W3:Y:S01]  /*5b2d0*/  LDCU UR28, c[0x0][0x398] ;  /* 0x00007300ff1c77ac */ /* 0x000ee20008000800 */
[----:B------:R0:W-:Y:S01]  /*5b2e0*/  @P6 STG.E.U16 desc[UR34][R12.64], R25 ;  /* 0x000000190c006986 */ /* 0x0001e2000c101522 */
[----:B------:R-:W-:-:S02]  /*5b2f0*/  ISETP.GE.AND P6, PT, R7, UR49, PT ;  /* 0x0000003107007c0c */ /* 0x000fc4000bfc6270 */
[----:B------:R-:W-:Y:S01]  /*5b300*/  PRMT R7, R25, 0x7632, R7 ;  /* 0x0000763219077816 */ /* 0x000fe20000000007 */
[----:B0-----:R-:W-:Y:S01]  /*5b310*/  IMAD.WIDE R12, R2, 0x2, R8 ;  /* 0x00000002020c7825 */ /* 0x001fe200078e0208 */
[----:B------:R-:W3:Y:S04]  /*5b320*/  LDL.LU R25, [R1+0x300] ;  /* 0x0003000001197983 */ /* 0x000ee80000300800 */
[----:B------:R1:W-:Y:S01]  /*5b330*/  @P2 STG.E.U16 desc[UR34][R12.64], R7 ;  /* 0x000000070c002986 */ /* 0x0003e2000c101522 */
[----:B------:R-:W-:Y:S01]  /*5b340*/  ISETP.LT.AND P2, PT, R3, UR50, !P6 ;  /* 0x0000003203007c0c */ /* 0x000fe2000f741270 */
[----:B------:R-:W0:Y:S02]  /*5b350*/  LDCU.64 UR50, c[0x0][0x398] ;  /* 0x00007300ff3277ac */ /* 0x000e240008000a00 */
[----:B----4-:R4:W-:Y:S01]  /*5b360*/  @P5 STG.E.U16 desc[UR34][R14.64], R24 ;  /* 0x000000180e005986 */ /* 0x0109e2000c101522 */
[----:B------:R-:W-:Y:S01]  /*5b370*/  PRMT R18, R24, 0x7632, R18 ;  /* 0x0000763218127816 */ /* 0x000fe20000000012 */
[----:B-1----:R-:W-:-:S02]  /*5b380*/  VIADD R7, R2, UR16 ;  /* 0x0000001002077c36 */ /* 0x002fc40008000000 */
[----:B------:R-:W-:Y:S01]  /*5b390*/  IMAD.WIDE R12, R2, 0x2, R16 ;  /* 0x00000002020c7825 */ /* 0x000fe200078e0210 */
[----:B------:R-:W-:Y:S01]  /*5b3a0*/  ISETP.LT.AND P5, PT, R27, UR32, !P6 ;  /* 0x000000201b007c0c */ /* 0x000fe2000f7a1270 */
[----:B------:R-:W1:Y:S01]  /*5b3b0*/  LDCU UR32, c[0x0][0x3b8] ;  /* 0x00007700ff2077ac */ /* 0x000e620008000800 */
[----:B----4-:R-:W4:Y:S01]  /*5b3c0*/  LDL.LU R24, [R1+0x2f4] ;  /* 0x0002f40001187983 */ /* 0x010f220000300800 */
[----:B------:R-:W-:Y:S01]  /*5b3d0*/  VIADD R2, R28, 0x62 ;  /* 0x000000621c027836 */ /* 0x000fe20000000000 */
[----:B------:R-:W0:Y:S01]  /*5b3e0*/  LDCU UR16, c[0x0][0x398] ;  /* 0x00007300ff1077ac */ /* 0x000e220008000800 */
[----:B------:R-:W-:Y:S01]  /*5b3f0*/  IMAD.WIDE R14, R7, 0x2, R4 ;  /* 0x00000002070e7825 */ /* 0x000fe200078e0204 */
[----:B------:R-:W-:Y:S02]  /*5b400*/  @P4 STG.E.U16 desc[UR34][R12.64], R18 ;  /* 0x000000120c004986 */ /* 0x000fe4000c101522 */
[----:B------:R-:W-:Y:S02]  /*5b410*/  ISETP.GE.AND P4, PT, R2, UR53, PT ;  /* 0x0000003502007c0c */ /* 0x000fe4000bf86270 */
[----:B--2---:R2:W-:Y:S01]  /*5b420*/  @P2 STG.E.U16 desc[UR34][R14.64], R0 ;  /* 0x000000000e002986 */ /* 0x0045e2000c101522 */
[----:B------:R-:W-:-:S03]  /*5b430*/  PRMT R2, R0, 0x7632, R2 ;  /* 0x0000763200027816 */ /* 0x000fc60000000002 */
[----:B--2---:R-:W2:Y:S01]  /*5b440*/  LDL.LU R0, [R1+0x314] ;  /* 0x0003140001007983 */ /* 0x004ea20000300800 */
[----:B---3--:R-:W-:Y:S01]  /*5b450*/  ISETP.LT.AND P2, PT, R6, UR28, !P6 ;  /* 0x0000001c06007c0c */ /* 0x008fe2000f741270 */
[----:B------:R-:W-:Y:S01]  /*5b460*/  IMAD.WIDE R12, R7, 0x2, R8 ;  /* 0x00000002070c7825 */ /* 0x000fe200078e0208 */
[----:B------:R-:W-:Y:S01]  /*5b470*/  ISETP.LT.AND P6, PT, R29, UR36, !P6 ;  /* 0x000000241d007c0c */ /* 0x000fe2000f7c1270 */
[----:B------:R-:W3:Y:S01]  /*5b480*/  LDL.LU R26, [R1+0x2a4] ;  /* 0x0002a400011a7983 */ /* 0x000ee20000300800 */
        /* <DEDUP_REMOVED lines=13> */
[----:B------:R0:W-:Y:S02]  /*5b560*/  @P6 STG.E.U16 desc[UR34][R12.64], R7 ;  /* 0x000000070c006986 */ /* 0x0001e4000c101522 */
[----:B0-----:R-:W-:-:S02]  /*5b570*/  IMAD.WIDE R14, R2, 0x2, R4 ;  /* 0x00000002020e7825 */ /* 0x001fc400078e0204 */
[----:B------:R-:W3:Y:S02]  /*5b580*/  LDL.LU R25, [R1+0x304] ;  /* 0x0003040001197983 */ /* 0x000ee40000300800 */
[----:B------:R-:W-:Y:S02]  /*5b590*/  IMAD.WIDE R12, R2, 0x2, R8 ;  /* 0x00000002020c7825 */ /* 0x000fe400078e0208 */
        /* <DEDUP_REMOVED lines=14> */
[----:B------:R-:W3:Y:S01]  /*5b680*/  LDCU UR28, c[0x0][0x3b8] ;  /* 0x00007700ff1c77ac */ /* 0x000ee20008000800 */
[----:B------:R-:W2:Y:S01]  /*5b690*/  LDL.LU R24, [R1+0x318] ;  /* 0x0003180001187983 */ /* 0x000ea20000300800 */
[----:B------:R-:W-:-:S02]  /*5b6a0*/  VIADD R7, R28, 0x64 ;  /* 0x000000641c077836 */ /* 0x000fc40000000000 */
[----:B-1----:R-:W-:Y:S01]  /*5b6b0*/  VIADD R2, R2, UR32 ;  /* 0x0000002002027c36 */ /* 0x002fe20008000000 */
[----:B------:R-:W1:Y:S05]  /*5b6c0*/  LDCU UR36, c[0x0][0x398] ;  /* 0x00007300ff2477ac */ /* 0x000e6a0008000800 */
[----:B------:R3:W-:Y:S01]  /*5b6d0*/  @P4 STG.E.U16 desc[UR34][R14.64], R18 ;  /* 0x000000120e004986 */ /* 0x0007e2000c101522 */
[----:B------:R-:W-:Y:S01]  /*5b6e0*/  ISETP.LT.AND P4, PT, R29, UR45, !P3 ;  /* 0x0000002d1d007c0c */ /* 0x000fe2000df81270 */
[----:B------:R-:W-:Y:S01]  /*5b6f0*/  IMAD.WIDE R12, R2, 0x2, R4 ;  /* 0x00000002020c7825 */ /* 0x000fe200078e0204 */
[----:B0-----:R-:W-:Y:S01]  /*5b700*/  ISETP.LT.AND P3, PT, R6, UR16, !P3 ;  /* 0x0000001006007c0c */ /* 0x001fe2000df61270 */
[----:B------:R-:W0:Y:S01]  /*5b710*/  LDCU UR16, c[0x0][0x3b8] ;  /* 0x00007700ff1077ac */ /* 0x000e220008000800 */
[----:B----4-:R-:W-:-:S02]  /*5b720*/  ISETP.GE.AND P5, PT, R7, UR43, PT ;  /* 0x0000002b07007c0c */ /* 0x010fc4000bfa6270 */
[----:B---3--:R-:W-:Y:S01]  /*5b730*/  PRMT R7, R26, 0x7632, R7 ;  /* 0x000076321a077816 */ /* 0x008fe20000000007 */
[----:B------:R3:W-:Y:S01]  /*5b740*/  @P6 STG.E.U16 desc[UR34][R12.64], R26 ;  /* 0x0000001a0c006986 */ /* 0x0007e2000c101522 */
[----:B------:R-:W4:Y:S01]  /*5b750*/  LDCU UR32, c[0x0][0x398] ;  /* 0x00007300ff2077ac */ /* 0x000f220008000800 */
[----:B------:R-:W-:-:S05]  /*5b760*/  IMAD.WIDE R14, R2, 0x2, R8 ;  /* 0x00000002020e7825 */ /* 0x000fca00078e0208 */
[----:B------:R0:W-:Y:S01]  /*5b770*/  @P2 STG.E.U16 desc[UR34][R14.64], R7 ;  /* 0x000000070e002986 */ /* 0x0001e2000c101522 */
[----:B------:R-:W-:Y:S01]  /*5b780*/  ISETP.LT.AND P2, PT, R3, UR44, !P5 ;  /* 0x0000002c03007c0c */ /* 0x000fe2000ef41270 */
[----:B------:R-:W1:Y:S01]  /*5b790*/  LDCU.64 UR44, c[0x0][0x398] ;  /* 0x00007300ff2c77ac */ /* 0x000e620008000a00 */
[----:B---3--:R-:W-:-:S04]  /*5b7a0*/  IMAD.WIDE R12, R2, 0x2, R16 ;  /* 0x00000002020c7825 */ /* 0x008fc800078e0210 */
[----:B0-----:R-:W-:-:S04]  /*5b7b0*/  IMAD.WIDE R14, R2, 0x2, R10 ;  /* 0x00000002020e7825 */ /* 0x001fc800078e020a */
[----:B------:R-:W-:Y:S01]  /*5b7c0*/  VIADD R2, R2, UR28 ;  /* 0x0000001c02027c36 */ /* 0x000fe20008000000 */
[----:B------:R-:W-:Y:S01]  /*5b7d0*/  PRMT R18, R25, 0x7632, R18 ;  /* 0x0000763219127816 */ /* 0x000fe20000000012 */
[----:B------:R0:W-:Y:S01]  /*5b7e0*/  @P3 STG.E.U16 desc[UR34][R14.64], R25 ;  /* 0x000000190e003986 */ /* 0x0001e2000c101522 */
[----:B------:R-:W-:Y:S01]  /*5b7f0*/  VIADD R7, R28, 0x65 ;  /* 0x000000651c077836 */ /* 0x000fe20000000000 */
[----:B------:R-:W-:Y:S01]  /*5b800*/  ISETP.LT.AND P6, PT, R27, UR41, !P5 ;  /* 0x000000291b007c0c */ /* 0x000fe2000efc1270 */
[----:B------:R-:W3:Y:S01]  /*5b810*/  LDCU UR28, c[0x0][0x398] ;  /* 0x00007300ff1c77ac */ /* 0x000ee20008000800 */
[----:B------:R1:W-:Y:S02]  /*5b820*/  @P4 STG.E.U16 desc[UR34][R12.64], R18 ;  /* 0x000000120c004986 */ /* 0x0003e4000c101522 */
[----:B------:R-:W-:Y:S01]  /*5b830*/  ISETP.GE.AND P3, PT, R7, UR47, PT ;  /* 0x0000002f07007c0c */ /* 0x000fe2000bf66270 */
[----:B------:R-:W2:Y:S01]  /*5b840*/  LDCU UR41, c[0x0][0x398] ;  /* 0x00007300ff2977ac */ /* 0x000ea20008000800 */
[----:B0-----:R-:W3:Y:S01]  /*5b850*/  LDL.LU R25, [R1+0x2a8] ;  /* 0x0002a80001197983 */ /* 0x001ee20000300800 */
[----:B-1----:R-:W-:Y:S01]  /*5b860*/  IMAD.WIDE R12, R2, 0x2, R4 ;  /* 0x00000002020c7825 */ /* 0x002fe200078e0204 */
        /* <DEDUP_REMOVED lines=14> */
[----:B-1----:R-:W-:-:S04]  /*5b950*/  IMAD.WIDE R14, R2, 0x2, R16 ;  /* 0x00000002020e7825 */ /* 0x002fc800078e0210 */
[----:B------:R-:W-:Y:S02]  /*5b960*/  VIADD R7, R28, 0x68 ;  /* 0x000000681c077836 */ /* 0x000fe40000000000 */
[----:B------:R-:W-:Y:S01]  /*5b970*/  VIADD R2, R2, UR16 ;  /* 0x0000001002027c36 */ /* 0x000fe20008000000 */
[----:B----4-:R-:W4:Y:S02]  /*5b980*/  LDL.LU R24, [R1+0x2fc] ;  /* 0x0002fc0001187983 */ /* 0x010f240000300800 */
[----:B------:R-:W-:Y:S01]  /*5b990*/  ISETP.GE.AND P2, PT, R7, UR45, PT ;  /* 0x0000002d07007c0c */ /* 0x000fe2000bf46270 */
[----:B------:R-:W-:Y:S01]  /*5b9a0*/  IMAD.WIDE R12, R2, 0x2, R4 ;  /* 0x00000002020c7825 */ /* 0x000fe200078e0204 */
[----:B------:R-:W-:Y:S01]  /*5b9b0*/  ISETP.LT.AND P5, PT, R6, UR7, !P3 ;  /* 0x0000000706007c0c */ /* 0x000fe2000dfa1270 */
[----:B------:R1:W-:Y:S01]  /*5b9c0*/  @P4 STG.E.U16 desc[UR34][R14.64], R18 ;  /* 0x000000120e004986 */ /* 0x0003e2000c101522 */
[----:B------:R-:W-:Y:S01]  /*5b9d0*/  ISETP.LT.AND P4, PT, R27, UR32, !P3 ;  /* 0x000000201b007c0c */ /* 0x000fe2000df81270 */
[----:B------:R-:W-:Y:S01]  /*5b9e0*/  VIADD R7, R28, 0x66 ;  /* 0x000000661c077836 */ /* 0x000fe20000000000 */
[----:B------:R-:W0:Y:S01]  /*5b9f0*/  LDCU UR16, c[0x0][0x3b8] ;  /* 0x00007700ff1077ac */ /* 0x000e220008000800 */
[----:B------:R-:W0:Y:S01]  /*5ba00*/  LDCU UR32, c[0x0][0x398] ;  /* 0x00007300ff2077ac */ /* 0x000e220008000800 */
[----:B------:R-:W0:Y:S01]  /*5ba10*/  LDCU UR45, c[0x0][0x398] ;  /* 0x00007300ff2d77ac */ /* 0x000e220008000800 */
[----:B-1----:R-:W-:Y:S01]  /*5ba20*/  IMAD.WIDE R14, R2, 0x2, R10 ;  /* 0x00000002020e7825 */ /* 0x002fe200078e020a */
[----:B------:R-:W1:Y:S01]  /*5ba30*/  LDCU UR7, c[0x0][0x398] ;  /* 0x00007300ff0777ac */ /* 0x000e620008000800 */
[----:B---3--:R3:W-:Y:S01]  /*5ba40*/  @P6 STG.E.U16 desc[UR34][R12.64], R25 ;  /* 0x000000190c006986 */ /* 0x0087e2000c101522 */
[----:B------:R-:W-:-:S02]  /*5ba50*/  ISETP.GE.AND P6, PT, R7, UR51, PT ;  /* 0x0000003307007c0c */ /* 0x000fc4000bfc6270 */
[----:B------:R-:W-:Y:S01]  /*5ba60*/  PRMT R7, R25, 0x7632, R7 ;  /* 0x0000763219077816 */ /* 0x000fe20000000007 */
[----:B---3--:R-:W-:Y:S01]  /*5ba70*/  IMAD.WIDE R12, R2, 0x2, R8 ;  /* 0x00000002020c7825 */ /* 0x008fe200078e0208 */
[----:B------:R-:W3:Y:S04]  /*5ba80*/  LDL.LU R25, [R1+0x31c] ;  /* 0x00031c0001197983 */ /* 0x000ee80000300800 */
[----:B------:R-:W-:Y:S04]  /*5ba90*/  @P4 STG.E.U16 desc[UR34][R12.64], R7 ;  /* 0x000000070c004986 */ /* 0x000fe8000c101522 */
[----:B--2---:R2:W-:Y:S01]  /*5baa0*/  @P5 STG.E.U16 desc[UR34][R14.64], R0 ;  /* 0x000000000e005986 */ /* 0x0045e2000c101522 */
[----:B------:R-:W-:-:S03]  /*5bab0*/  PRMT R18, R0, 0x7632, R18 ;  /* 0x0000763200127816 */ /* 0x000fc60000000012 */
[----:B--2---:R-:W2:Y:S01]  /*5bac0*/  LDL.LU R0, [R1+0x2ac] ;  /* 0x0002ac0001007983 */ /* 0x004ea20000300800 */
[----:B------:R-:W-:Y:S01]  /*5bad0*/  ISETP.LT.AND P3, PT, R29, UR28, !P3 ;  /* 0x0000001c1d007c0c */ /* 0x000fe2000df61270 */
[----:B------:R-:W1:Y:S01]  /*5bae0*/  LDCU UR28, c[0x0][0x398] ;  /* 0x00007300ff1c77ac */ /* 0x000e620008000800 */
[----:B------:R-:W-:Y:S01]  /*5baf0*/  ISETP.LT.AND P4, PT, R3, UR52, !P6 ;  /* 0x0000003403007c0c */ /* 0x000fe2000f781270 */
[C---:B0-----:R-:W-:Y:S01]  /*5bb00*/  VIADD R7, R2.reuse, UR16 ;  /* 0x0000001002077c36 */ /* 0x041fe20008000000 */
[----:B------:R-:W-:Y:S01]  /*5bb10*/  ISETP.LT.AND P5, PT, R27, UR32, !P6 ;  /* 0x000000201b007c0c */ /* 0x000fe2000f7a1270 */
[----:B------:R-:W-:Y:S01]  /*5bb20*/  IMAD.WIDE R12, R2, 0x2, R16 ;  /* 0x00000002020c7825 */ /* 0x000fe200078e0210 */
[----:B------:R-:W0:Y:S03]  /*5bb30*/  LDCU UR32, c[0x0][0x3b8] ;  /* 0x00007700ff2077ac */ /* 0x000e260008000800 */
[----:B------:R-:W-:Y:S01]  /*5bb40*/  VIADD R2, R28, 0x67 ;  /* 0x000000671c027836 */ /* 0x000fe20000000000 */
[----:B------:R-:W0:Y:S01]  /*5bb50*/  LDCU UR16, c[0x0][0x398] ;  /* 0x00007300ff1077ac */ /* 0x000e220008000800 */
[----:B------:R-:W-:-:S02]  /*5bb60*/  IMAD.WIDE R14, R7, 0x2, R4 ;  /* 0x00000002070e7825 */ /* 0x000fc400078e0204 */
[----:B------:R1:W-:Y:S01]  /*5bb70*/  @P3 STG.E.U16 desc[UR34][R12.64], R18 ;  /* 0x000000120c003986 */ /* 0x0003e2000c101522 */
[----:B------:R-:W-:Y:S01]  /*5bb80*/  ISETP.GE.AND P3, PT, R2, UR49, PT ;  /* 0x0000003102007c0c */ /* 0x000fe2000bf66270 */
[----:B------:R-:W0:Y:S01]  /*5bb90*/  LDCU.64 UR52, c[0x0][0x398] ;  /* 0x00007300ff3477ac */ /* 0x000e220008000a00 */
[----:B----4-:R-:W-:Y:S01]  /*5bba0*/  PRMT R2, R24, 0x7632, R2 ;  /* 0x0000763218027816 */ /* 0x010fe20000000002 */
[----:B------:R4:W-:Y:S01]  /*5bbb0*/  @P4 STG.E.U16 desc[UR34][R14.64], R24 ;  /* 0x000000180e004986 */ /* 0x0009e2000c101522 */
[----:B-1----:R-:W-:Y:S01]  /*5bbc0*/  ISETP.LT.AND P4, PT, R6, UR28, !P6 ;  /* 0x0000001c06007c0c */ /* 0x002fe2000f781270 */
[----:B------:R-:W1:Y:S01]  /*5bbd0*/  LDCU UR28, c[0x0][0x398] ;  /* 0x00007300ff1c77ac */ /* 0x000e620008000800 */
[----:B------:R-:W-:Y:S01]  /*5bbe0*/  IMAD.WIDE R12, R7, 0x2, R8 ;  /* 0x00000002070c7825 */ /* 0x000fe200078e0208 */
[----:B----4-:R-:W4:Y:S01]  /*5bbf0*/  LDL.LU R24, [R1+0x30c] ;  /* 0x00030c0001187983 */ /* 0x010f220000300800 */
[----:B------:R-:W-:Y:S02]  /*5bc00*/  ISETP.LT.AND P6, PT, R29, UR36, !P6 ;  /* 0x000000241d007c0c */ /* 0x000fe4000f7c1270 */
[----:B------:R-:W-:Y:S01]  /*5bc10*/  IMAD.WIDE R14, R7, 0x2, R10 ;  /* 0x00000002070e7825 */ /* 0x000fe200078e020a */
[----:B------:R-:W1:Y:S01]  /*5bc20*/  LDCU UR36, c[0x0][0x398] ;  /* 0x00007300ff2477ac */ /* 0x000e620008000800 */
[----:B------:R0:W-:Y:S01]  /*5bc30*/  @P5 STG.E.U16 desc[UR34][R12.64], R2 ;  /* 0x000000020c005986 */ /* 0x0001e2000c101522 */
[----:B------:R-:W-:Y:S01]  /*5bc40*/  ISETP.LT.AND P5, PT, R3, UR54, !P3 ;  /* 0x0000003603007c0c */ /* 0x000fe2000dfa1270 */
[----:B------:R-:W1:Y:S02]  /*5bc50*/  LDCU.64 UR54, c[0x0][0x398] ;  /* 0x00007300ff3677ac */ /* 0x000e640008000a00 */
[----:B------:R-:W4:Y:S01]  /*5bc60*/  LDL.LU R26, [R1+0x340] ;  /* 0x00034000011a7983 */ /* 0x000f220000300800 */
[C---:B0-----:R-:W-:Y:S01]  /*5bc70*/  VIADD R2, R7.reuse, UR32 ;  /* 0x0000002007027c36 */ /* 0x041fe20008000000 */
[----:B------:R-:W0:Y:S01]  /*5bc80*/  LDCU UR32, c[0x0][0x3b8] ;  /* 0x00007700ff2077ac */ /* 0x000e220008000800 */
[----:B------:R-:W-:Y:S01]  /*5bc90*/  IMAD.WIDE R12, R7, 0x2, R16 ;  /* 0x00000002070c7825 */ /* 0x000fe200078e0210 */
[----:B---3--:R-:W-:Y:S01]  /*5bca0*/  PRMT R7, R25, 0x7632, R7 ;  /* 0x0000763219077816 */ /* 0x008fe20000000007 */
[----:B------:R3:W-:Y:S04]  /*5bcb0*/  @P4 STG.E.U16 desc[UR34][R14.64], R25 ;  /* 0x000000190e004986 */ /* 0x0007e8000c101522 */
[----:B------:R2:W-:Y:S01]  /*5bcc0*/  @P6 STG.E.U16 desc[UR34][R12.64], R7 ;  /* 0x000000070c006986 */ /* 0x0005e2000c101522 */
[----:B---3--:R-:W-:Y:S01]  /*5bcd0*/  IMAD.WIDE R14, R2, 0x2, R4 ;  /* 0x00000002020e7825 */ /* 0x008fe200078e0204 */
[----:B--2---:R-:W-:-:S04]  /*5bce0*/  PRMT R7, R0, 0x7632, R7 ;  /* 0x0000763200077816 */ /* 0x004fc80000000007 */
[----:B------:R2:W-:Y:S04]  /*5bcf0*/  @P5 STG.E.U16 desc[UR34][R14.64], R0 ;  /* 0x000000000e005986 */ /* 0x0005e8000c101522 */
[----:B--2---:R-:W2:Y:S01]  /*5bd00*/  LDL.LU R0, [R1+0x350] ;  /* 0x0003500001007983 */ /* 0x004ea20000300800 */
[----:B------:R-:W-:Y:S02]  /*5bd10*/  ISETP.LT.AND P4, PT, R27, UR41, !P3 ;  /* 0x000000291b007c0c */ /* 0x000fe4000df81270 */
[----:B------:R-:W-:Y:S01]  /*5bd20*/  ISETP.LT.AND P6, PT, R3, UR42, !P2 ;  /* 0x0000002a03007c0c */ /* 0x000fe2000d7c1270 */
[----:B------:R-:W3:Y:S01]  /*5bd30*/  LDCU.64 UR42, c[0x0][0x398] ;  /* 0x00007300ff2a77ac */ /* 0x000ee20008000a00 */
[----:B------:R-:W-:Y:S01]  /*5bd40*/  ISETP.LT.AND P5, PT, R6, UR16, !P3 ;  /* 0x0000001006007c0c */ /* 0x000fe2000dfa1270 */
[C---:B------:R-:W-:Y:S01]  /*5bd50*/  IMAD.WIDE R12, R2.reuse, 0x2, R8 ;  /* 0x00000002020c7825 */ /* 0x040fe200078e0208 */
[----:B------:R-:W2:Y:S01]  /*5bd60*/  LDL.LU R25, [R1+0x330] ;  /* 0x0003300001197983 */ /* 0x000ea20000300800 */
[----:B------:R-:W0:Y:S01]  /*5bd70*/  LDCU UR16, c[0x0][0x398] ;  /* 0x00007300ff1077ac */ /* 0x000e220008000800 */
[----:B-1----:R-:W-:Y:S01]  /*5bd80*/  ISETP.LT.AND P3, PT, R29, UR36, !P3 ;  /* 0x000000241d007c0c */ /* 0x002fe2000df61270 */
[----:B------:R-:W-:Y:S01]  /*5bd90*/  IMAD.WIDE R14, R2, 0x2, R16 ;  /* 0x00000002020e7825 */ /* 0x000fe200078e0210 */
[----:B------:R-:W1:Y:S03]  /*5bda0*/  LDCU UR41, c[0x0][0x398] ;  /* 0x00007300ff2977ac */ /* 0x000e660008000800 */
[----:B------:R0:W-:Y:S01]  /*5bdb0*/  @P4 STG.E.U16 desc[UR34][R12.64], R7 ;  /* 0x000000070c004986 */ /* 0x0001e2000c101522 */
[----:B------:R-:W-:Y:S01]  /*5bdc0*/  ISETP.LT.AND P4, PT, R27, UR28, !P2 ;  /* 0x0000001c1b007c0c */ /* 0x000fe2000d781270 */
[----:B------:R-:W1:Y:S01]  /*5bdd0*/  LDCU UR28, c[0x0][0x3b8] ;  /* 0x00007700ff1c77ac */ /* 0x000e620008000800 */
[----:B----4-:R-:W-:Y:S01]  /*5bde0*/  PRMT R18, R24, 0x7632, R18 ;  /* 0x0000763218127816 */ /* 0x010fe20000000012 */
[----:B------:R-:W4:Y:S01]  /*5bdf0*/  LDCU UR36, c[0x0][0x398] ;  /* 0x00007300ff2477ac */ /* 0x000f220008000800 */
[----:B0-----:R-:W-:-:S04]  /*5be00*/  IMAD.WIDE R12, R2, 0x2, R10 ;  /* 0x00000002020c7825 */ /* 0x001fc800078e020a */
[----:B------:R-:W-:Y:S01]  /*5be10*/  VIADD R7, R28, 0x69 ;  /* 0x000000691c077836 */ /* 0x000fe20000000000 */
[----:B------:R0:W-:Y:S01]  /*5be20*/  @P5 STG.E.U16 desc[UR34][R12.64], R24 ;  /* 0x000000180c005986 */ /* 0x0001e2000c101522 */
[----:B------:R-:W-:Y:S01]  /*5be30*/  VIADD R2, R2, UR32 ;  /* 0x0000002002027c36 */ /* 0x000fe20008000000 */
[----:B------:R-:W1:Y:S02]  /*5be40*/  LDCU UR32, c[0x0][0x398] ;  /* 0x00007300ff2077ac */ /* 0x000e640008000800 */
[----:B------:R4:W-:Y:S01]  /*5be50*/  @P3 STG.E.U16 desc[UR34][R14.64], R18 ;  /* 0x000000120e003986 */ /* 0x0009e2000c101522 */
[----:B------:R-:W-:Y:S02]  /*5be60*/  ISETP.LT.AND P3, PT, R29, UR45, !P2 ;  /* 0x0000002d1d007c0c */ /* 0x000fe4000d761270 */
[----:B------:R-:W-:Y:S01]  /*5be70*/  ISETP.LT.AND P2, PT, R6, UR16, !P2 ;  /* 0x0000001006007c0c */ /* 0x000fe2000d741270 */
[----:B------:R-:W1:Y:S01]  /*5be80*/  LDCU UR16, c[0x0][0x3b8] ;  /* 0x00007700ff1077ac */ /* 0x000e620008000800 */
[----:B---3--:R-:W-:-:S02]  /*5be90*/  ISETP.GE.AND P5, PT, R7, UR43, PT ;  /* 0x0000002b07007c0c */ /* 0x008fc4000bfa6270 */
[----:B------:R-:W-:Y:S01]  /*5bea0*/  PRMT R7, R26, 0x7632, R7 ;  /* 0x000076321a077816 */ /* 0x000fe20000000007 */
[C---:B0-----:R-:W-:Y:S01]  /*5beb0*/  IMAD.WIDE R12, R2.reuse, 0x2, R4 ;  /* 0x00000002020c7825 */ /* 0x041fe200078e0204 */
[----:B------:R-:W3:Y:S03]  /*5bec0*/  LDL.LU R24, [R1+0x320] ;  /* 0x0003200001187983 */ /* 0x000ee60000300800 */
[C---:B----4-:R-:W-:Y:S01]  /*5bed0*/  IMAD.WIDE R14, R2.reuse, 0x2, R8 ;  /* 0x00000002020e7825 */ /* 0x050fe200078e0208 */
[----:B------:R-:W-:Y:S04]  /*5bee0*/  @P6 STG.E.U16 desc[UR34][R12.64], R26 ;  /* 0x0000001a0c006986 */ /* 0x000fe8000c101522 */
[----:B------:R0:W-:Y:S02]  /*5bef0*/  @P4 STG.E.U16 desc[UR34][R14.64], R7 ;  /* 0x000000070e004986 */ /* 0x0001e4000c101522 */
[----:B0-----:R-:W-:Y:S01]  /*5bf00*/  IMAD.WIDE R14, R2, 0x2, R10 ;  /* 0x00000002020e7825 */ /* 0x001fe200078e020a */
[----:B--2---:R-:W-:-:S04]  /*5bf10*/  PRMT R18, R0, 0x7632, R18 ;  /* 0x0000763200127816 */ /* 0x004fc80000000012 */
[----:B------:R0:W-:Y:S04]  /*5bf20*/  @P2 STG.E.U16 desc[UR34][R14.64], R0 ;  /* 0x000000000e002986 */ /* 0x0001e8000c101522 */
[----:B0-----:R-:W2:Y:S01]  /*5bf30*/  LDL.LU R0, [R1+0x344] ;  /* 0x0003440001007983 */ /* 0x001ea20000300800 */
[----:B------:R-:W-:Y:S01]  /*5bf40*/  ISETP.LT.AND P4, PT, R3, UR46, !P5 ;  /* 0x0000002e03007c0c */ /* 0x000fe2000ef81270 */
[C---:B------:R-:W-:Y:S01]  /*5bf50*/  IMAD.WIDE R12, R2.reuse, 0x2, R16 ;  /* 0x00000002020c7825 */ /* 0x040fe200078e0210 */
[----:B-1----:R-:W-:Y:S01]  /*5bf60*/  ISETP.LT.AND P6, PT, R27, UR41, !P5 ;  /* 0x000000291b007c0c */ /* 0x002fe2000efc1270 */
[----:B------:R-:W0:Y:S02]  /*5bf70*/  LDCU.64 UR46, c[0x0][0x398] ;  /* 0x00007300ff2e77ac */ /* 0x000e240008000a00 */
[----:B------:R-:W-:Y:S01]  /*5bf80*/  VIADD R2, R2, UR28 ;  /* 0x0000001c02027c36 */ /* 0x000fe20008000000 */
[----:B------:R1:W-:Y:S01]  /*5bf90*/  @P3 STG.E.U16 desc[UR34][R12.64], R18 ;  /* 0x000000120c003986 */ /* 0x0003e2000c101522 */
[----:B------:R-:W-:Y:S01]  /*5bfa0*/  VIADD R7, R28, 0x6a ;  /* 0x0000006a1c077836 */ /* 0x000fe20000000000 */
[----:B------:R-:W-:Y:S01]  /*5bfb0*/  ISETP.LT.AND P3, PT, R29, UR7, !P5 ;  /* 0x000000071d007c0c */ /* 0x000fe2000ef61270 */
[----:B------:R-:W-:Y:S01]  /*5bfc0*/  IMAD.WIDE R14, R2, 0x2, R8 ;  /* 0x00000002020e7825 */ /* 0x000fe200078e0208 */
[----:B------:R-:W-:Y:S01]  /*5bfd0*/  ISETP.LT.AND P5, PT, R6, UR36, !P5 ;  /* 0x0000002406007c0c */ /* 0x000fe2000efa1270 */
[----:B------:R-:W4:Y:S01]  /*5bfe0*/  LDCU UR28, c[0x0][0x398] ;  /* 0x00007300ff1c77ac */ /* 0x000f220008000800 */
[----:B------:R-:W-:Y:S01]  /*5bff0*/  ISETP.GE.AND P2, PT, R7, UR53, PT ;  /* 0x0000003507007c0c */ /* 0x000fe2000bf46270 */
[----:B------:R-:W0:Y:S01]  /*5c000*/  LDCU UR41, c[0x0][0x398] ;  /* 0x00007300ff2977ac */ /* 0x000e220008000800 */
[C---:B-1----:R-:W-:Y:S01]  /*5c010*/  IMAD.WIDE R12, R2.reuse, 0x2, R4 ;  /* 0x00000002020c7825 */ /* 0x042fe200078e0204 */
[----:B------:R-:W-:Y:S01]  /*5c020*/  PRMT R7, R25, 0x7632, R7 ;  /* 0x0000763219077816 */ /* 0x000fe20000000007 */
[----:B------:R-:W1:Y:S03]  /*5c030*/  LDCU UR36, c[0x0][0x398] ;  /* 0x00007300ff2477ac */ /* 0x000e660008000800 */
[----:B------:R0:W-:Y:S01]  /*5c040*/  @P4 STG.E.U16 desc[UR34][R12.64], R25 ;  /* 0x000000190c004986 */ /* 0x0001e2000c101522 */
[----:B------:R-:W1:Y:S03]  /*5c050*/  LDCU UR7, c[0x0][0x398] ;  /* 0x00007300ff0777ac */ /* 0x000e660008000800 */
[----:B0-----:R-:W4:Y:S01]  /*5c060*/  LDL.LU R25, [R1+0x354] ;  /* 0x0003540001197983 */ /* 0x001f220000300800 */
[----:B------:R-:W-:Y:S01]  /*5c070*/  IMAD.WIDE R12, R2, 0x2, R10 ;  /* 0x00000002020c7825 */ /* 0x000fe200078e020a */
[----:B---3--:R-:W-:-:S02]  /*5c080*/  PRMT R18, R24, 0x7632, R18 ;  /* 0x0000763218127816 */ /* 0x008fc40000000012 */
[----:B------:R0:W-:Y:S01]  /*5c090*/  @P6 STG.E.U16 desc[UR34][R14.64], R7 ;  /* 0x000000070e006986 */ /* 0x0001e2000c101522 */
[----:B------:R-:W-:Y:S01]  /*5c0a0*/  ISETP.LT.AND P6, PT, R3, UR50, !P2 ;  /* 0x0000003203007c0c */ /* 0x000fe2000d7c1270 */
[----:B------:R-:W3:Y:S02]  /*5c0b0*/  LDCU.64 UR50, c[0x0][0x398] ;  /* 0x00007300ff3277ac */ /* 0x000ee40008000a00 */
[----:B------:R1:W-:Y:S01]  /*5c0c0*/  @P5 STG.E.U16 desc[UR34][R12.64], R24 ;  /* 0x000000180c005986 */ /* 0x0003e2000c101522 */
[----:B0-----:R-:W-:Y:S02]  /*5c0d0*/  VIADD R7, R28, 0x6d ;  /* 0x0000006d1c077836 */ /* 0x001fe40000000000 */
[C---:B------:R-:W-:Y:S01]  /*5c0e0*/  IMAD.WIDE R14, R2.reuse, 0x2, R16 ;  /* 0x00000002020e7825 */ /* 0x040fe200078e0210 */
[----:B-1----:R-:W3:Y:S03]  /*5c0f0*/  LDL.LU R24, [R1+0x334] ;  /* 0x0003340001187983 */ /* 0x002ee60000300800 */
[----:B------:R-:W-:Y:S01]  /*5c100*/  VIADD R2, R2, UR16 ;  /* 0x0000001002027c36 */ /* 0x000fe20008000000 */
[----:B------:R-:W-:Y:S01]  /*5c110*/  ISETP.GE.AND P4, PT, R7, UR47, PT ;  /* 0x0000002f07007c0c */ /* 0x000fe2000bf86270 */
        /* <DEDUP_REMOVED lines=12> */
[----:B----4-:R-:W-:Y:S01]  /*5c1e0*/  ISETP.LT.AND P2, PT, R29, UR28, !P2 ;  /* 0x0000001c1d007c0c */ /* 0x010fe2000d741270 */
[----:B------:R-:W4:Y:S02]  /*5c1f0*/  LDCU UR28, c[0x0][0x398] ;  /* 0x00007300ff1c77ac */ /* 0x000f240008000800 */
[C---:B------:R-:W-:Y:S01]  /*5c200*/  IMAD.WIDE R14, R2.reuse, 0x2, R10 ;  /* 0x00000002020e7825 */ /* 0x040fe200078e020a */
[----:B------:R-:W0:Y:S05]  /*5c210*/  LDCU UR14, c[0x0][0x398] ;  /* 0x00007300ff0e77ac */ /* 0x000e2a0008000800 */
[----:B------:R0:W-:Y:S01]  /*5c220*/  @P3 STG.E.U16 desc[UR34][R12.64], R7 ;  /* 0x000000070c003986 */ /* 0x0001e2000c101522 */
[----:B------:R-:W-:Y:S01]  /*5c230*/  ISETP.LT.AND P3, PT, R3, UR48, !P6 ;  /* 0x0000003003007c0c */ /* 0x000fe2000f761270 */
[----:B------:R-:W1:Y:S02]  /*5c240*/  LDCU.64 UR48, c[0x0][0x398] ;  /* 0x00007300ff3077ac */ /* 0x000e640008000a00 */
[----:B------:R4:W-:Y:S01]  /*5c250*/  @P5 STG.E.U16 desc[UR34][R14.64], R25 ;  /* 0x000000190e005986 */ /* 0x0009e2000c101522 */
        /* <DEDUP_REMOVED lines=10> */
[----:B---3--:R-:W-:-:S02]  /*5c300*/  ISETP.GE.AND P2, PT, R2, UR51, PT ;  /* 0x0000003302007c0c */ /* 0x008fc4000bf46270 */
[----:B------:R3:W-:Y:S01]  /*5c310*/  @P3 STG.E.U16 desc[UR34][R14.64], R24 ;  /* 0x000000180e003986 */ /* 0x0007e2000c101522 */
        /* <DEDUP_REMOVED lines=23> */
[----:B----4-:R1:W-:Y:S01]  /*5c490*/  @P5 STG.E.U16 desc[UR34][R14.64], R25 ;  /* 0x000000190e005986 */ /* 0x0103e2000c101522 */
[----:B------:R-:W-:Y:S01]  /*5c4a0*/  ISETP.LT.AND P5, PT, R6, UR16, !P2 ;  /* 0x0000001006007c0c */ /* 0x000fe2000d7a1270 */
[----:B------:R-:W4:Y:S01]  /*5c4b0*/  LDCU UR16, c[0x0][0x3b8] ;  /* 0x00007700ff1077ac */ /* 0x000f220008000800 */
[----:B------:R-:W-:-:S05]  /*5c4c0*/  PRMT R7, R25, 0x7632, R7 ;  /* 0x0000763219077816 */ /* 0x000fca0000000007 */
[----:B------:R3:W-:Y:S01]  /*5c4d0*/  @P3 STG.E.U16 desc[UR34][R12.64], R7 ;  /* 0x000000070c003986 */ /* 0x0007e2000c101522 */
[----:B0-----:R-:W-:Y:S01]  /*5c4e0*/  ISETP.LT.AND P2, PT, R29, UR36, !P2 ;  /* 0x000000241d007c0c */ /* 0x001fe2000d741270 */
[----:B------:R-:W0:Y:S01]  /*5c4f0*/  LDCU UR36, c[0x0][0x398] ;  /* 0x00007300ff2477ac */ /* 0x000e220008000800 */
[----:B------:R-:W-:Y:S01]  /*5c500*/  ISETP.LT.AND P6, PT, R3, UR42, !P4 ;  /* 0x0000002a03007c0c */ /* 0x000fe2000e7c1270 */
[C---:B-1----:R-:W-:Y:S01]  /*5c510*/  IMAD.WIDE R14, R2.reuse, 0x2, R16 ;  /* 0x00000002020e7825 */ /* 0x042fe200078e0210 */
[----:B------:R-:W1:Y:S03]  /*5c520*/  LDCU UR42, c[0x0][0x398] ;  /* 0x00007300ff2a77ac */ /* 0x000e660008000800 */
[----:B---3--:R-:W-:Y:S01]  /*5c530*/  IMAD.WIDE R12, R2, 0x2, R10 ;  /* 0x00000002020c7825 */ /* 0x008fe200078e020a */
[----:B------:R-:W-:-:S04]  /*5c540*/  PRMT R18, R24, 0x7632, R18 ;  /* 0x0000763218127816 */ /* 0x000fc80000000012 */
[----:B------:R3:W-:Y:S01]  /*5c550*/  @P5 STG.E.U16 desc[UR34][R12.64], R24 ;  /* 0x000000180c005986 */ /* 0x0007e2000c101522 */
[----:B------:R-:W-:Y:S02]  /*5c560*/  VIADD R2, R2, UR32 ;  /* 0x0000002002027c36 */ /* 0x000fe40008000000 */
[----:B------:R-:W-:Y:S01]  /*5c570*/  VIADD R7, R28, 0x6e ;  /* 0x0000006e1c077836 */ /* 0x000fe20000000000 */
[----:B---3--:R-:W3:Y:S01]  /*5c580*/  LDL.LU R24, [R1+0x34c] ;  /* 0x00034c0001187983 */ /* 0x008ee20000300800 */
[----:B------:R-:W-:-:S03]  /*5c590*/  IMAD.WIDE R12, R2, 0x2, R4 ;  /* 0x00000002020c7825 */ /* 0x000fc600078e0204 */
[----:B------:R-:W-:Y:S01]  /*5c5a0*/  ISETP.GE.AND P5, PT, R7, UR45, PT ;  /* 0x0000002d07007c0c */ /* 0x000fe2000bfa6270 */
[----:B------:R-:W0:Y:S01]  /*5c5b0*/  LDCU UR32, c[0x0][0x398] ;  /* 0x00007300ff2077ac */ /* 0x000e220008000800 */
[----:B------:R-:W-:Y:S01]  /*5c5c0*/  @P2 STG.E.U16 desc[UR34][R14.64], R18 ;  /* 0x000000120e002986 */ /* 0x000fe2000c101522 */
[----:B--2---:R-:W-:-:S03]  /*5c5d0*/  PRMT R7, R0, 0x7632, R7 ;  /* 0x0000763200077816 */ /* 0x004fc60000000007 */
[----:B------:R2:W-:Y:S04]  /*5c5e0*/  @P6 STG.E.U16 desc[UR34][R12.64], R0 ;  /* 0x000000000c006986 */ /* 0x0005e8000c101522 */
[----:B--2---:R-:W2:Y:S01]  /*5c5f0*/  LDL.LU R0, [R1+0x35c] ;  /* 0x00035c0001007983 */ /* 0x004ea20000300800 */
[----:B------:R-:W-:Y:S01]  /*5c600*/  ISETP.LT.AND P3, PT, R27, UR28, !P4 ;  /* 0x0000001c1b007c0c */ /* 0x000fe2000e761270 */
[----:B------:R-:W-:Y:S01]  /*5c610*/  IMAD.WIDE R14, R2, 0x2, R8 ;  /* 0x00000002020e7825 */ /* 0x000fe200078e0208 */
[----:B-1----:R-:W-:Y:S01]  /*5c620*/  ISETP.LT.AND P2, PT, R29, UR42, !P4 ;  /* 0x0000002a1d007c0c */ /* 0x002fe2000e741270 */
[----:B------:R-:W1:Y:S01]  /*5c630*/  LDCU.64 UR42, c[0x0][0x398] ;  /* 0x00007300ff2a77ac */ /* 0x000e620008000a00 */
[----:B------:R-:W-:Y:S01]  /*5c640*/  ISETP.LT.AND P4, PT, R6, UR41, !P4 ;  /* 0x0000002906007c0c */ /* 0x000fe2000e781270 */
[----:B------:R-:W2:Y:S01]  /*5c650*/  LDL.LU R25, [R1+0x33c] ;  /* 0x00033c0001197983 */ /* 0x000ea20000300800 */
[----:B------:R-:W-:Y:S01]  /*5c660*/  IMAD.WIDE R12, R2, 0x2, R10 ;  /* 0x00000002020c7825 */ /* 0x000fe200078e020a */
[----:B------:R-:W-:Y:S01]  /*5c670*/  PRMT R18, R26, 0x7632, R18 ;  /* 0x000076321a127816 */ /* 0x000fe20000000012 */
[----:B------:R-:W1:Y:S01]  /*5c680*/  LDCU UR28, c[0x0][0x3b8] ;  /* 0x00007700ff1c77ac */ /* 0x000e620008000800 */
[----:B0-----:R-:W-:Y:S01]  /*5c690*/  ISETP.LT.AND P6, PT, R27, UR36, !P5 ;  /* 0x000000241b007c0c */ /* 0x001fe2000efc1270 */
[----:B------:R-:W0:Y:S03]  /*5c6a0*/  LDCU UR36, c[0x0][0x398] ;  /* 0x00007300ff2477ac */ /* 0x000e260008000800 */
[----:B------:R4:W-:Y:S01]  /*5c6b0*/  @P3 STG.E.U16 desc[UR34][R14.64], R7 ;  /* 0x000000070e003986 */ /* 0x0009e2000c101522 */
[----:B------:R-:W-:Y:S01]  /*5c6c0*/  ISETP.LT.AND P3, PT, R3, UR52, !P5 ;  /* 0x0000003403007c0c */ /* 0x000fe2000ef61270 */
[----:B------:R-:W0:Y:S02]  /*5c6d0*/  LDCU.64 UR52, c[0x0][0x398] ;  /* 0x00007300ff3477ac */ /* 0x000e240008000a00 */
[----:B------:R0:W-:Y:S01]  /*5c6e0*/  @P4 STG.E.U16 desc[UR34][R12.64], R26 ;  /* 0x0000001a0c004986 */ /* 0x0001e2000c101522 */
[----:B------:R-:W1:Y:S01]  /*5c6f0*/  LDCU UR41, c[0x0][0x398] ;  /* 0x00007300ff2977ac */ /* 0x000e620008000800 */
[----:B----4-:R-:W-:-:S04]  /*5c700*/  IMAD.WIDE R14, R2, 0x2, R16 ;  /* 0x00000002020e7825 */ /* 0x010fc800078e0210 */
[----:B------:R-:W-:Y:S02]  /*5c710*/  VIADD R2, R2, UR16 ;  /* 0x0000001002027c36 */ /* 0x000fe40008000000 */
[----:B------:R-:W-:Y:S01]  /*5c720*/  VIADD R7, R28, 0x6f ;  /* 0x0000006f1c077836 */ /* 0x000fe20000000000 */
[----:B------:R4:W-:Y:S01]  /*5c730*/  @P2 STG.E.U16 desc[UR34][R14.64], R18 ;  /* 0x000000120e002986 */ /* 0x0009e2000c101522 */
[----:B0-----:R-:W-:Y:S01]  /*5c740*/  IMAD.WIDE R12, R2, 0x2, R4 ;  /* 0x00000002020c7825 */ /* 0x001fe200078e0204 */
[----:B------:R-:W-:Y:S01]  /*5c750*/  ISETP.LT.AND P2, PT, R29, UR14, !P5 ;  /* 0x0000000e1d007c0c */ /* 0x000fe2000ef41270 */
[----:B------:R-:W0:Y:S01]  /*5c760*/  LDCU UR16, c[0x0][0x398] ;  /* 0x00007300ff1077ac */ /* 0x000e220008000800 */
[----:B-1----:R-:W-:Y:S02]  /*5c770*/  ISETP.GE.AND P4, PT, R7, UR43, PT ;  /* 0x0000002b07007c0c */ /* 0x002fe4000bf86270 */
[----:B------:R-:W-:Y:S01]  /*5c780*/  ISETP.LT.AND P5, PT, R6, UR32, !P5 ;  /* 0x0000002006007c0c */ /* 0x000fe2000efa1270 */
[----:B------:R-:W1:Y:S01]  /*5c790*/  LDCU UR32, c[0x0][0x3b8] ;  /* 0x00007700ff2077ac */ /* 0x000e620008000800 */
[----:B------:R-:W0:Y:S01]  /*5c7a0*/  LDCU UR43, c[0x0][0x398] ;  /* 0x00007300ff2b77ac */ /* 0x000e220008000800 */
[----:B---3--:R-:W-:Y:S01]  /*5c7b0*/  PRMT R7, R24, 0x7632, R7 ;  /* 0x0000763218077816 */ /* 0x008fe20000000007 */
[----:B------:R3:W-:Y:S01]  /*5c7c0*/  @P3 STG.E.U16 desc[UR34][R12.64], R24 ;  /* 0x000000180c003986 */ /* 0x0007e2000c101522 */
[C---:B----4-:R-:W-:Y:S01]  /*5c7d0*/  IMAD.WIDE R14, R2.reuse, 0x2, R8 ;  /* 0x00000002020e7825 */ /* 0x050fe200078e0208 */
[----:B------:R-:W4:Y:S02]  /*5c7e0*/  LDCU UR14, c[0x0][0x398] ;  /* 0x00007300ff0e77ac */ /* 0x000f240008000800 */
[----:B---3--:R-:W3:Y:S04]  /*5c7f0*/  LDL.LU R24, [R1+0x32c] ;  /* 0x00032c0001187983 */ /* 0x008ee80000300800 */
[----:B------:R0:W-:Y:S01]  /*5c800*/  @P6 STG.E.U16 desc[UR34][R14.64], R7 ;  /* 0x000000070e006986 */ /* 0x0001e2000c101522 */
[----:B------:R-:W-:-:S04]  /*5c810*/  IMAD.WIDE R12, R2, 0x2, R16 ;  /* 0x00000002020c7825 */ /* 0x000fc800078e0210 */
[----:B0-----:R-:W-:-:S04]  /*5c820*/  IMAD.WIDE R14, R2, 0x2, R10 ;  /* 0x00000002020e7825 */ /* 0x001fc800078e020a */
[----:B------:R-:W-:Y:S01]  /*5c830*/  VIADD R7, R2, UR28 ;  /* 0x0000001c02077c36 */ /* 0x000fe20008000000 */
[----:B------:R-:W-:Y:S01]  /*5c840*/  ISETP.LT.AND P6, PT, R3, UR54, !P4 ;  /* 0x0000003603007c0c */ /* 0x000fe2000e7c1270 */
[----:B------:R-:W-:Y:S01]  /*5c850*/  VIADD R18, R28, 0x72 ;  /* 0x000000721c127836 */ /* 0x000fe20000000000 */
[----:B------:R-:W0:Y:S01]  /*5c860*/  LDCU UR28, c[0x0][0x398] ;  /* 0x00007300ff1c77ac */ /* 0x000e220008000800 */
[----:B--2---:R-:W-:Y:S01]  /*5c870*/  PRMT R2, R0, 0x7632, R2 ;  /* 0x0000763200027816 */ /* 0x004fe20000000002 */
[----:B------:R2:W-:Y:S01]  /*5c880*/  @P5 STG.E.U16 desc[UR34][R14.64], R0 ;  /* 0x000000000e005986 */ /* 0x0005e2000c101522 */
[----:B------:R-:W0:Y:S03]  /*5c890*/  LDCU.64 UR54, c[0x0][0x398] ;  /* 0x00007300ff3677ac */ /* 0x000e260008000a00 */
[----:B--2---:R-:W2:Y:S01]  /*5c8a0*/  LDL.LU R0, [R1+0x360] ;  /* 0x0003600001007983 */ /* 0x004ea20000300800 */
[----:B------:R-:W-:Y:S01]  /*5c8b0*/  IMAD.WIDE R14, R7, 0x2, R4 ;  /* 0x00000002070e7825 */ /* 0x000fe200078e0204 */
[----:B------:R-:W-:Y:S01]  /*5c8c0*/  ISETP.LT.AND P5, PT, R27, UR36, !P4 ;  /* 0x000000241b007c0c */ /* 0x000fe2000e7a1270 */
[----:B------:R-:W0:Y:S01]  /*5c8d0*/  LDCU UR36, c[0x0][0x398] ;  /* 0x00007300ff2477ac */ /* 0x000e220008000800 */
[----:B------:R1:W-:Y:S04]  /*5c8e0*/  @P2 STG.E.U16 desc[UR34][R12.64], R2 ;  /* 0x000000020c002986 */ /* 0x0003e8000c101522 */
[----:B------:R0:W-:Y:S01]  /*5c8f0*/  @P6 STG.E.U16 desc[UR34][R14.64], R25 ;  /* 0x000000190e006986 */ /* 0x0001e2000c101522 */
[----:B------:R-:W-:Y:S01]  /*5c900*/  ISETP.LT.AND P6, PT, R6, UR7, !P4 ;  /* 0x0000000706007c0c */ /* 0x000fe2000e7c1270 */
[----:B------:R-:W2:Y:S01]  /*5c910*/  LDCU UR7, c[0x0][0x398] ;  /* 0x00007300ff0777ac */ /* 0x000ea20008000800 */
[----:B-1----:R-:W-:-:S02]  /*5c920*/  VIADD R2, R28, 0x70 ;  /* 0x000000701c027836 */ /* 0x002fc40000000000 */
[----:B------:R-:W-:-:S03]  /*5c930*/  IMAD.WIDE R12, R7, 0x2, R8 ;  /* 0x00000002070c7825 */ /* 0x000fc600078e0208 */
[----:B------:R-:W-:Y:S01]  /*5c940*/  ISETP.GE.AND P2, PT, R2, UR53, PT ;  /* 0x0000003502007c0c */ /* 0x000fe2000bf46270 */
[----:B0-----:R-:W-:Y:S01]  /*5c950*/  IMAD.WIDE R14, R7, 0x2, R10 ;  /* 0x00000002070e7825 */ /* 0x001fe200078e020a */
[----:B------:R-:W-:Y:S02]  /*5c960*/  PRMT R2, R25, 0x7632, R2 ;  /* 0x0000763219027816 */ /* 0x000fe40000000002 */
[----:B------:R-:W4:Y:S01]  /*5c970*/  LDL.LU R25, [R1+0x380] ;  /* 0x0003800001197983 */ /* 0x000f220000300800 */
[----:B------:R-:W-:Y:S01]  /*5c980*/  ISETP.LT.AND P4, PT, R29, UR16, !P4 ;  /* 0x000000101d007c0c */ /* 0x000fe2000e781270 */
[----:B------:R-:W0:Y:S02]  /*5c990*/  LDCU UR16, c[0x0][0x398] ;  /* 0x00007300ff1077ac */ /* 0x000e240008000800 */
[----:B------:R3:W-:Y:S01]  /*5c9a0*/  @P5 STG.E.U16 desc[UR34][R12.64], R2 ;  /* 0x000000020c005986 */ /* 0x0007e2000c101522 */
[----:B------:R-:W-:Y:S01]  /*5c9b0*/  ISETP.LT.AND P5, PT, R3, UR50, !P2 ;  /* 0x0000003203007c0c */ /* 0x000fe2000d7a1270 */
[----:B------:R-:W1:Y:S01]  /*5c9c0*/  LDCU.64 UR50, c[0x0][0x398] ;  /* 0x00007300ff3277ac */ /* 0x000e620008000a00 */
[----:B------:R-:W-:Y:S01]  /*5c9d0*/  ISETP.GE.AND P3, PT, R18, UR49, PT ;  /* 0x0000003112007c0c */ /* 0x000fe2000bf66270 */
[C---:B------:R-:W-:Y:S01]  /*5c9e0*/  VIADD R18, R7.reuse, UR32 ;  /* 0x0000002007127c36 */ /* 0x040fe20008000000 */
[----:B------:R-:W0:Y:S01]  /*5c9f0*/  LDCU UR32, c[0x0][0x398] ;  /* 0x00007300ff2077ac */ /* 0x000e220008000800 */
[----:B---3--:R-:W-:Y:S01]  /*5ca00*/  PRMT R2, R24, 0x7632, R2 ;  /* 0x0000763218027816 */ /* 0x008fe20000000002 */
[----:B------:R3:W-:Y:S01]  /*5ca10*/  @P6 STG.E.U16 desc[UR34][R14.64], R24 ;  /* 0x000000180e006986 */ /* 0x0007e2000c101522 */
[----:B------:R-:W-:-:S03]  /*5ca20*/  IMAD.WIDE R12, R7, 0x2, R16 ;  /* 0x00000002070c7825 */ /* 0x000fc600078e0210 */
[----:B---3--:R-:W3:Y:S01]  /*5ca30*/  LDL.LU R24, [R1+0x370] ;  /* 0x0003700001187983 */ /* 0x008ee20000300800 */
        /* <DEDUP_REMOVED lines=15> */
[----:B------:R-:W1:Y:S02]  /*5cb30*/  LDCU UR36, c[0x0][0x3b8] ;  /* 0x00007700ff2477ac */ /* 0x000e640008000800 */
[----:B------:R0:W-:Y:S01]  /*5cb40*/  @P6 STG.E.U16 desc[UR34][R12.64], R2 ;  /* 0x000000020c006986 */ /* 0x0001e2000c101522 */
[----:B------:R-:W-:Y:S01]  /*5cb50*/  ISETP.LT.AND P6, PT, R3, UR46, !P4 ;  /* 0x0000002e03007c0c */ /* 0x000fe2000e7c1270 */
[----:B------:R-:W1:Y:S01]  /*5cb60*/  LDCU.64 UR46, c[0x0][0x398] ;  /* 0x00007300ff2e77ac */ /* 0x000e620008000a00 */
[----:B----4-:R-:W-:Y:S01]  /*5cb70*/  PRMT R7, R25, 0x7632, R7 ;  /* 0x0000763219077816 */ /* 0x010fe20000000007 */
[----:B------:R4:W-:Y:S01]  /*5cb80*/  @P5 STG.E.U16 desc[UR34][R14.64], R25 ;  /* 0x000000190e005986 */ /* 0x0009e2000c101522 */
[----:B------:R-:W-:Y:S01]  /*5cb90*/  ISETP.LT.AND P5, PT, R27, UR41, !P4 ;  /* 0x000000291b007c0c */ /* 0x000fe2000e7a1270 */
[----:B------:R-:W1:Y:S01]  /*5cba0*/  LDCU UR41, c[0x0][0x398] ;  /* 0x00007300ff2977ac */ /* 0x000e620008000800 */
[C---:B0-----:R-:W-:Y:S01]  /*5cbb0*/  VIADD R2, R18.reuse, UR28 ;  /* 0x0000001c12027c36 */ /* 0x041fe20008000000 */
[----:B------:R-:W0:Y:S01]  /*5cbc0*/  LDCU UR28, c[0x0][0x3b8] ;  /* 0x00007700ff1c77ac */ /* 0x000e220008000800 */
[----:B------:R-:W-:Y:S01]  /*5cbd0*/  IMAD.WIDE R12, R18, 0x2, R16 ;  /* 0x00000002120c7825 */ /* 0x000fe200078e0210 */
[----:B----4-:R-:W4:Y:S03]  /*5cbe0*/  LDL.LU R25, [R1+0x384] ;  /* 0x0003840001197983 */ /* 0x010f260000300800 */
[----:B------:R-:W-:Y:S01]  /*5cbf0*/  IMAD.WIDE R14, R2, 0x2, R4 ;  /* 0x00000002020e7825 */ /* 0x000fe200078e0204 */
[----:B------:R0:W-:Y:S04]  /*5cc00*/  @P2 STG.E.U16 desc[UR34][R12.64], R7 ;  /* 0x000000070c002986 */ /* 0x0001e8000c101522 */
[----:B---3--:R-:W-:Y:S01]  /*5cc10*/  @P6 STG.E.U16 desc[UR34][R14.64], R24 ;  /* 0x000000180e006986 */ /* 0x008fe2000c101522 */
[----:B------:R-:W-:Y:S01]  /*5cc20*/  ISETP.LT.AND P6, PT, R6, UR16, !P4 ;  /* 0x0000001006007c0c */ /* 0x000fe2000e7c1270 */
[----:B0-----:R-:W-:Y:S01]  /*5cc30*/  IMAD.WIDE R12, R2, 0x2, R8 ;  /* 0x00000002020c7825 */ /* 0x001fe200078e0208 */
[----:B------:R-:W-:Y:S01]  /*5cc40*/  PRMT R7, R24, 0x7632, R7 ;  /* 0x0000763218077816 */ /* 0x000fe20000000007 */
[----:B------:R-:W0:Y:S04]  /*5cc50*/  LDCU UR16, c[0x0][0x398] ;  /* 0x00007300ff1077ac */ /* 0x000e280008000800 */
[----:B------:R3:W-:Y:S02]  /*5cc60*/  @P5 STG.E.U16 desc[UR34][R12.64], R7 ;  /* 0x000000070c005986 */ /* 0x0007e4000c101522 */
[----:B---3--:R-:W-:Y:S01]  /*5cc70*/  IMAD.WIDE R12, R2, 0x2, R10 ;  /* 0x00000002020c7825 */ /* 0x008fe200078e020a */
[----:B--2---:R-:W-:-:S04]  /*5cc80*/  PRMT R18, R0, 0x7632, R18 ;  /* 0x0000763200127816 */ /* 0x004fc80000000012 */
[----:B------:R2:W-:Y:S04]  /*5cc90*/  @P6 STG.E.U16 desc[UR34][R12.64], R0 ;  /* 0x000000000c006986 */ /* 0x0005e8000c101522 */
[----:B--2---:R-:W2:Y:S04]  /*5cca0*/  LDL.LU R0, [R1+0x374] ;  /* 0x0003740001007983 */ /* 0x004ea80000300800 */
[----:B------:R-:W3:Y:S01]  /*5ccb0*/  LDL.LU R24, [R1+0x394] ;  /* 0x0003940001187983 */ /* 0x000ee20000300800 */
[----:B------:R-:W-:Y:S01]  /*5ccc0*/  ISETP.LT.AND P2, PT, R3, UR44, !P3 ;  /* 0x0000002c03007c0c */ /* 0x000fe2000df41270 */
[----:B------:R-:W4:Y:S01]  /*5ccd0*/  LDCU.64 UR44, c[0x0][0x398] ;  /* 0x00007300ff2c77ac */ /* 0x000f220008000a00 */
[----:B------:R-:W-:Y:S01]  /*5cce0*/  ISETP.LT.AND P4, PT, R29, UR43, !P4 ;  /* 0x0000002b1d007c0c */ /* 0x000fe2000e781270 */
[----:B------:R-:W-:Y:S01]  /*5ccf0*/  IMAD.WIDE R14, R2, 0x2, R16 ;  /* 0x00000002020e7825 */ /* 0x000fe200078e0210 */
[----:B------:R-:W-:Y:S01]  /*5cd00*/  ISETP.LT.AND P5, PT, R27, UR32, !P3 ;  /* 0x000000201b007c0c */ /* 0x000fe2000dfa1270 */
[----:B------:R-:W4:Y:S02]  /*5cd10*/  LDCU UR32, c[0x0][0x398] ;  /* 0x00007300ff2077ac */ /* 0x000f240008000800 */
        /* <DEDUP_REMOVED lines=9> */
[----:B------:R-:W-:Y:S01]  /*5cdb0*/  PRMT R7, R26, 0x7632, R7 ;  /* 0x000076321a077816 */ /* 0x000fe20000000007 */
[----:B------:R4:W-:Y:S01]  /*5cdc0*/  @P2 STG.E.U16 desc[UR34][R12.64], R26 ;  /* 0x0000001a0c002986 */ /* 0x0009e2000c101522 */
[C---:B-1----:R-:W-:Y:S01]  /*5cdd0*/  IMAD.WIDE R14, R2.reuse, 0x2, R8 ;  /* 0x00000002020e7825 */ /* 0x042fe200078e0208 */
[----:B------:R-:W-:Y:S01]  /*5cde0*/  ISETP.LT.AND P2, PT, R3, UR42, !P6 ;  /* 0x0000002a03007c0c */ /* 0x000fe2000f741270 */
[----:B------:R-:W1:Y:S03]  /*5cdf0*/  LDCU.64 UR42, c[0x0][0x398] ;  /* 0x00007300ff2a77ac */ /* 0x000e660008000a00 */
[----:B------:R0:W-:Y:S01]  /*5ce00*/  @P5 STG.E.U16 desc[UR34][R14.64], R7 ;  /* 0x000000070e005986 */ /* 0x0001e2000c101522 */
[----:B------:R-:W-:Y:S01]  /*5ce10*/  PRMT R18, R25, 0x7632, R18 ;  /* 0x0000763219127816 */ /* 0x000fe20000000012 */
[----:B------:R-:W1:Y:S01]  /*5ce20*/  LDCU UR41, c[0x0][0x398] ;  /* 0x00007300ff2977ac */ /* 0x000e620008000800 */
[----:B----4-:R-:W-:-:S04]  /*5ce30*/  IMAD.WIDE R12, R2, 0x2, R16 ;  /* 0x00000002020c7825 */ /* 0x010fc800078e0210 */
[----:B0-----:R-:W-:-:S04]  /*5ce40*/  IMAD.WIDE R14, R2, 0x2, R10 ;  /* 0x00000002020e7825 */ /* 0x001fc800078e020a */
        /* <DEDUP_REMOVED lines=8> */
[----:B0-----:R-:W4:Y:S01]  /*5ced0*/  LDL.LU R25, [R1+0x368] ;  /* 0x0003680001197983 */ /* 0x001f220000300800 */
[----:B-1----:R-:W-:Y:S01]  /*5cee0*/  IMAD.WIDE R12, R2, 0x2, R4 ;  /* 0x00000002020c7825 */ /* 0x002fe200078e0204 */
[----:B------:R-:W-:Y:S01]  /*5cef0*/  ISETP.LT.AND P4, PT, R29, UR7, !P6 ;  /* 0x000000071d007c0c */ /* 0x000fe2000f781270 */
[----:B------:R-:W0:Y:S01]  /*5cf00*/  LDCU UR7, c[0x0][0x398] ;  /* 0x00007300ff0777ac */ /* 0x000e220008000800 */
[----:B------:R-:W-:Y:S01]  /*5cf10*/  ISETP.LT.AND P6, PT, R6, UR36, !P6 ;  /* 0x0000002406007c0c */ /* 0x000fe2000f7c1270 */
[----:B------:R-:W-:Y:S01]  /*5cf20*/  IMAD.WIDE R14, R2, 0x2, R8 ;  /* 0x00000002020e7825 */ /* 0x000fe200078e0208 */
[----:B------:R-:W1:Y:S01]  /*5cf30*/  LDCU UR36, c[0x0][0x398] ;  /* 0x00007300ff2477ac */ /* 0x000e620008000800 */
[----:B--2---:R-:W-:Y:S01]  /*5cf40*/  PRMT R7, R0, 0x7632, R7 ;  /* 0x0000763200077816 */ /* 0x004fe20000000007 */
[----:B------:R2:W-:Y:S04]  /*5cf50*/  @P2 STG.E.U16 desc[UR34][R12.64], R0 ;  /* 0x000000000c002986 */ /* 0x0005e8000c101522 */
[----:B--2---:R-:W2:Y:S01]  /*5cf60*/  LDL.LU R0, [R1+0x388] ;  /* 0x0003880001007983 */ /* 0x004ea20000300800 */
[----:B------:R-:W-:Y:S01]  /*5cf70*/  IMAD.WIDE R12, R2, 0x2, R10 ;  /* 0x00000002020c7825 */ /* 0x000fe200078e020a */
[----:B---3--:R-:W-:-:S02]  /*5cf80*/  PRMT R18, R24, 0x7632, R18 ;  /* 0x0000763218127816 */ /* 0x008fc40000000012 */
[----:B------:R-:W-:Y:S04]  /*5cf90*/  @P5 STG.E.U16 desc[UR34][R14.64], R7 ;  /* 0x000000070e005986 */ /* 0x000fe8000c101522 */
[----:B------:R3:W-:Y:S04]  /*5cfa0*/  @P6 STG.E.U16 desc[UR34][R12.64], R24 ;  /* 0x000000180c006986 */ /* 0x0007e8000c101522 */
[----:B---3--:R-:W3:Y:S01]  /*5cfb0*/  LDL.LU R24, [R1+0x378] ;  /* 0x0003780001187983 */ /* 0x008ee20000300800 */
[----:B------:R-:W-:Y:S01]  /*5cfc0*/  ISETP.LT.AND P5, PT, R3, UR52, !P3 ;  /* 0x0000003403007c0c */ /* 0x000fe2000dfa1270 */
[----:B------:R-:W-:-:S04]  /*5cfd0*/  IMAD.WIDE R14, R2, 0x2, R16 ;  /* 0x00000002020e7825 */ /* 0x000fc800078e0210 */
[----:B------:R-:W-:Y:S01]  /*5cfe0*/  VIADD R7, R28, 0x77 ;  /* 0x000000771c077836 */ /* 0x000fe20000000000 */
[----:B------:R-:W-:Y:S01]  /*5cff0*/  ISETP.LT.AND P6, PT, R6, UR14, !P3 ;  /* 0x0000000e06007c0c */ /* 0x000fe2000dfc1270 */
[----:B------:R-:W-:Y:S01]  /*5d000*/  VIADD R2, R2, UR16 ;  /* 0x0000001002027c36 */ /* 0x000fe20008000000 */
[----:B------:R0:W-:Y:S01]  /*5d010*/  @P4 STG.E.U16 desc[UR34][R14.64], R18 ;  /* 0x000000120e004986 */ /* 0x0001e2000c101522 */
[----:B----4-:R-:W-:Y:S01]  /*5d020*/  ISETP.LT.AND P4, PT, R27, UR32, !P3 ;  /* 0x000000201b007c0c */ /* 0x010fe2000df81270 */
[----:B------:R-:W4:Y:S01]  /*5d030*/  LDCU UR16, c[0x0][0x3b8] ;  /* 0x00007700ff1077ac */ /* 0x000f220008000800 */
[----:B------:R-:W-:Y:S01]  /*5d040*/  ISETP.GE.AND P2, PT, R7, UR43, PT ;  /* 0x0000002b07007c0c */ /* 0x000fe2000bf46270 */
[----:B------:R-:W-:Y:S01]  /*5d050*/  IMAD.WIDE R12, R2, 0x2, R4 ;  /* 0x00000002020c7825 */ /* 0x000fe200078e0204 */
[----:B------:R-:W1:Y:S03]  /*5d060*/  LDCU.64 UR52, c[0x0][0x398] ;  /* 0x00007300ff3477ac */ /* 0x000e660008000a00 */
[----:B------:R-:W-:Y:S01]  /*5d070*/  VIADD R7, R28, 0x75 ;  /* 0x000000751c077836 */ /* 0x000fe20000000000 */
[----:B------:R-:W1:Y:S01]  /*5d080*/  LDCU UR14, c[0x0][0x398] ;  /* 0x00007300ff0e77ac */ /* 0x000e620008000800 */
[----:B0-----:R-:W-:Y:S01]  /*5d090*/  IMAD.WIDE R14, R2, 0x2, R10 ;  /* 0x00000002020e7825 */ /* 0x001fe200078e020a */
[----:B------:R-:W-:Y:S01]  /*5d0a0*/  ISETP.LT.AND P3, PT, R29, UR28, !P3 ;  /* 0x0000001c1d007c0c */ /* 0x000fe2000df61270 */
[----:B------:R-:W0:Y:S01]  /*5d0b0*/  LDCU UR32, c[0x0][0x398] ;  /* 0x00007300ff2077ac */ /* 0x000e220008000800 */
[----:B------:R-:W0:Y:S01]  /*5d0c0*/  LDCU UR28, c[0x0][0x398] ;  /* 0x00007300ff1c77ac */ /* 0x000e220008000800 */
[----:B------:R-:W0:Y:S01]  /*5d0d0*/  LDCU UR43, c[0x0][0x398] ;  /* 0x00007300ff2b77ac */ /* 0x000e220008000800 */
[----:B------:R0:W-:Y:S01]  /*5d0e0*/  @P5 STG.E.U16 desc[UR34][R12.64], R25 ;  /* 0x000000190c005986 */ /* 0x0001e2000c101522 */
[----:B------:R-:W-:-:S02]  /*5d0f0*/  ISETP.GE.AND P5, PT, R7, UR51, PT ;  /* 0x0000003307007c0c */ /* 0x000fc4000bfa6270 */
[----:B------:R-:W-:Y:S01]  /*5d100*/  PRMT R7, R25, 0x7632, R7 ;  /* 0x0000763219077816 */ /* 0x000fe20000000007 */
[C---:B0-----:R-:W-:Y:S01]  /*5d110*/  IMAD.WIDE R12, R2.reuse, 0x2, R8 ;  /* 0x00000002020c7825 */ /* 0x041fe200078e0208 */
[----:B------:R-:W3:Y:S04]  /*5d120*/  LDL.LU R25, [R1+0x398] ;  /* 0x0003980001197983 */ /* 0x000ee80000300800 */
[----:B------:R4:W-:Y:S01]  /*5d130*/  @P4 STG.E.U16 desc[UR34][R12.64], R7 ;  /* 0x000000070c004986 */ /* 0x0009e2000c101522 */
[----:B------:R-:W-:Y:S01]  /*5d140*/  ISETP.LT.AND P4, PT, R3, UR54, !P5 ;  /* 0x0000003603007c0c */ /* 0x000fe2000ef81270 */
[----:B------:R-:W0:Y:S01]  /*5d150*/  LDCU.64 UR54, c[0x0][0x398] ;  /* 0x00007300ff3677ac */ /* 0x000e220008000a00 */
[C---:B----4-:R-:W-:Y:S01]  /*5d160*/  VIADD R7, R2.reuse, UR16 ;  /* 0x0000001002077c36 */ /* 0x050fe20008000000 */
[----:B------:R-:W4:Y:S01]  /*5d170*/  LDCU UR16, c[0x0][0x398] ;  /* 0x00007300ff1077ac */ /* 0x000f220008000800 */
[----:B------:R-:W-:-:S04]  /*5d180*/  IMAD.WIDE R12, R2, 0x2, R16 ;  /* 0x00000002020c7825 */ /* 0x000fc800078e0210 */
[----:B------:R-:W-:Y:S01]  /*5d190*/  VIADD R2, R28, 0x76 ;  /* 0x000000761c027836 */ /* 0x000fe20000000000 */
[----:B--2---:R2:W-:Y:S01]  /*5d1a0*/  @P6 STG.E.U16 desc[UR34][R14.64], R0 ;  /* 0x000000000e006986 */ /* 0x0045e2000c101522 */
[----:B------:R-:W-:-:S03]  /*5d1b0*/  PRMT R18, R0, 0x7632, R18 ;  /* 0x0000763200127816 */ /* 0x000fc60000000012 */
[----:B--2---:R-:W2:Y:S01]  /*5d1c0*/  LDL.LU R0, [R1+0x36c] ;  /* 0x00036c0001007983 */ /* 0x004ea20000300800 */
[----:B------:R-:W-:-:S03]  /*5d1d0*/  IMAD.WIDE R14, R7, 0x2, R4 ;  /* 0x00000002070e7825 */ /* 0x000fc600078e0204 */
[----:B------:R-:W-:Y:S01]  /*5d1e0*/  @P3 STG.E.U16 desc[UR34][R12.64], R18 ;  /* 0x000000120c003986 */ /* 0x000fe2000c101522 */
[----:B-1----:R-:W-:-:S03]  /*5d1f0*/  ISETP.GE.AND P3, PT, R2, UR53, PT ;  /* 0x0000003502007c0c */ /* 0x002fc6000bf66270 */
[----:B---3--:R1:W-:Y:S01]  /*5d200*/  @P4 STG.E.U16 desc[UR34][R14.64], R24 ;  /* 0x000000180e004986 */ /* 0x0083e2000c101522 */
[----:B------:R-:W-:-:S03]  /*5d210*/  PRMT R2, R24, 0x7632, R2 ;  /* 0x0000763218027816 */ /* 0x000fc60000000002 */
[----:B-1----:R-:W3:Y:S01]  /*5d220*/  LDL.LU R24, [R1+0x38c] ;  /* 0x00038c0001187983 */ /* 0x002ee20000300800 */
[----:B------:R-:W-:Y:S01]  /*5d230*/  ISETP.LT.AND P6, PT, R27, UR32, !P5 ;  /* 0x000000201b007c0c */ /* 0x000fe2000efc1270 */
[----:B------:R-:W1:Y:S01]  /*5d240*/  LDCU UR32, c[0x0][0x3b8] ;  /* 0x00007700ff2077ac */ /* 0x000e620008000800 */
[----:B------:R-:W-:Y:S01]  /*5d250*/  ISETP.LT.AND P4, PT, R6, UR28, !P5 ;  /* 0x0000001c06007c0c */ /* 0x000fe2000ef81270 */
[----:B------:R-:W-:Y:S01]  /*5d260*/  IMAD.WIDE R12, R7, 0x2, R8 ;  /* 0x00000002070c7825 */ /* 0x000fe200078e0208 */
[----:B------:R-:W-:Y:S01]  /*5d270*/  ISETP.LT.AND P5, PT, R29, UR36, !P5 ;  /* 0x000000241d007c0c */ /* 0x000fe2000efa1270 */
[----:B------:R-:W3:Y:S01]  /*5d280*/  LDL.LU R26, [R1+0x37c] ;  /* 0x00037c00011a7983 */ /* 0x000ee20000300800 */
[----:B------:R-:W0:Y:S01]  /*5d290*/  LDCU UR36, c[0x0][0x398] ;  /* 0x00007300ff2477ac */ /* 0x000e220008000800 */
[----:B------:R-:W-:Y:S01]  /*5d2a0*/  IMAD.WIDE R14, R7, 0x2, R10 ;  /* 0x00000002070e7825 */ /* 0x000fe200078e020a */
[----:B------:R-:W0:Y:S05]  /*5d2b0*/  LDCU UR28, c[0x0][0x398] ;  /* 0x00007300ff1c77ac */ /* 0x000e2a0008000800 */
[----:B------:R1:W-:Y:S01]  /*5d2c0*/  @P6 STG.E.U16 desc[UR34][R12.64], R2 ;  /* 0x000000020c006986 */ /* 0x0003e2000c101522 */
[----:B------:R-:W-:Y:S01]  /*5d2d0*/  ISETP.LT.AND P6, PT, R3, UR48, !P3 ;  /* 0x0000003003007c0c */ /* 0x000fe2000dfc1270 */
[----:B------:R-:W0:Y:S01]  /*5d2e0*/  LDCU.64 UR48, c[0x0][0x398] ;  /* 0x00007300ff3077ac */ /* 0x000e220008000a00 */
[C---:B-1----:R-:W-:Y:S01]  /*5d2f0*/  VIADD R2, R7.reuse, UR32 ;  /* 0x0000002007027c36 */ /* 0x042fe20008000000 */
[----:B------:R-:W1:Y:S01]  /*5d300*/  LDCU UR32, c[0x0][0x3b8] ;  /* 0x00007700ff2077ac */ /* 0x000e620008000800 */
[----:B------:R-:W-:Y:S01]  /*5d310*/  IMAD.WIDE R12, R7, 0x2, R16 ;  /* 0x00000002070c7825 */ /* 0x000fe200078e0210 */
[----:B------:R-:W-:Y:S01]  /*5d320*/  PRMT R7, R25, 0x7632, R7 ;  /* 0x0000763219077816 */ /* 0x000fe20000000007 */
[----:B------:R0:W-:Y:S04]  /*5d330*/  @P4 STG.E.U16 desc[UR34][R14.64], R25 ;  /* 0x000000190e004986 */ /* 0x0001e8000c101522 */
[----:B------:R1:W-:Y:S01]  /*5d340*/  @P5 STG.E.U16 desc[UR34][R12.64], R7 ;  /* 0x000000070c005986 */ /* 0x0003e2000c101522 */
[C---:B0-----:R-:W-:Y:S01]  /*5d350*/  IMAD.WIDE R14, R2.reuse, 0x2, R4 ;  /* 0x00000002020e7825 */ /* 0x041fe200078e0204 */
[----:B------:R-:W-:Y:S01]  /*5d360*/  ISETP.LT.AND P4, PT, R27, UR41, !P3 ;  /* 0x000000291b007c0c */ /* 0x000fe2000df81270 */
[----:B------:R-:W0:Y:S02]  /*5d370*/  LDCU UR41, c[0x0][0x398] ;  /* 0x00007300ff2977ac */ /* 0x000e240008000800 */
[----:B-1----:R-:W-:Y:S01]  /*5d380*/  IMAD.WIDE R12, R2, 0x2, R8 ;  /* 0x00000002020c7825 */ /* 0x002fe200078e0208 */
[----:B--2---:R-:W-:Y:S01]  /*5d390*/  PRMT R7, R0, 0x7632, R7 ;  /* 0x0000763200077816 */ /* 0x004fe20000000007 */
[----:B------:R1:W-:Y:S04]  /*5d3a0*/  @P6 STG.E.U16 desc[UR34][R14.64], R0 ;  /* 0x000000000e006986 */ /* 0x0003e8000c101522 */
[----:B-1----:R-:W2:Y:S01]  /*5d3b0*/  LDL.LU R0, [R1+0x39c] ;  /* 0x00039c0001007983 */ /* 0x002ea20000300800 */
[----:B----4-:R-:W-:Y:S01]  /*5d3c0*/  ISETP.LT.AND P6, PT, R6, UR16, !P3 ;  /* 0x0000001006007c0c */ /* 0x010fe2000dfc1270 */
[----:B------:R-:W1:Y:S02]  /*5d3d0*/  LDCU UR16, c[0x0][0x398] ;  /* 0x00007300ff1077ac */ /* 0x000e640008000800 */
[----:B------:R-:W4:Y:S04]  /*5d3e0*/  LDL.LU R25, [R1+0x3d0] ;  /* 0x0003d00001197983 */ /* 0x000f280000300800 */
[----:B------:R0:W-:Y:S01]  /*5d3f0*/  @P4 STG.E.U16 desc[UR34][R12.64], R7 ;  /* 0x000000070c004986 */ /* 0x0001e2000c101522 */
[----:B---3--:R-:W-:Y:S01]  /*5d400*/  PRMT R18, R24, 0x7632, R18 ;  /* 0x0000763218127816 */ /* 0x008fe20000000012 */
[----:B0-----:R-:W-:-:S05]  /*5d410*/  IMAD.WIDE R12, R2, 0x2, R10 ;  /* 0x00000002020c7825 */ /* 0x001fca00078e020a */
[----:B------:R0:W-:Y:S04]  /*5d420*/  @P6 STG.E.U16 desc[UR34][R12.64], R24 ;  /* 0x000000180c006986 */ /* 0x0001e8000c101522 */
[----:B0-----:R-:W3:Y:S01]  /*5d430*/  LDL.LU R24, [R1+0x3c0] ;  /* 0x0003c00001187983 */ /* 0x001ee20000300800 */
[----:B------:R-:W-:Y:S01]  /*5d440*/  ISETP.LT.AND P3, PT, R29, UR36, !P3 ;  /* 0x000000241d007c0c */ /* 0x000fe2000df61270 */
[----:B------:R-:W-:Y:S01]  /*5d450*/  IMAD.WIDE R14, R2, 0x2, R16 ;  /* 0x00000002020e7825 */ /* 0x000fe200078e0210 */
[----:B------:R-:W-:Y:S01]  /*5d460*/  ISETP.LT.AND P5, PT, R3, UR44, !P2 ;  /* 0x0000002c03007c0c */ /* 0x000fe2000d7a1270 */
[----:B------:R-:W0:Y:S01]  /*5d470*/  LDCU.64 UR44, c[0x0][0x398] ;  /* 0x00007300ff2c77ac */ /* 0x000e220008000a00 */
[----:B------:R-:W-:Y:S01]  /*5d480*/  ISETP.LT.AND P4, PT, R27, UR28, !P2 ;  /* 0x0000001c1b007c0c */ /* 0x000fe2000d781270 */
[----:B------:R-:W-:-:S02]  /*5d490*/  VIADD R7, R28, 0x78 ;  /* 0x000000781c077836 */ /* 0x000fc40000000000 */
[----:B------:R-:W-:Y:S01]  /*5d4a0*/  VIADD R2, R2, UR32 ;  /* 0x0000002002027c36 */ /* 0x000fe20008000000 */
[----:B------:R-:W0:Y:S02]  /*5d4b0*/  LDCU UR28, c[0x0][0x3b8] ;  /* 0x00007700ff1c77ac */ /* 0x000e240008000800 */
[----:B------:R-:W-:Y:S01]  /*5d4c0*/  ISETP.GE.AND P6, PT, R7, UR49, PT ;  /* 0x0000003107007c0c */ /* 0x000fe2000bfc6270 */
[----:B------:R-:W0:Y:S02]  /*5d4d0*/  LDCU UR36, c[0x0][0x398] ;  /* 0x00007300ff2477ac */ /* 0x000e240008000800 */
[----:B------:R0:W-:Y:S01]  /*5d4e0*/  @P3 STG.E.U16 desc[UR34][R14.64], R18 ;  /* 0x000000120e003986 */ /* 0x0001e2000c101522 */
[----:B------:R-:W-:Y:S01]  /*5d4f0*/  ISETP.LT.AND P3, PT, R29, UR43, !P2 ;  /* 0x0000002b1d007c0c */ /* 0x000fe2000d761270 */
[----:B------:R-:W-:Y:S01]  /*5d500*/  IMAD.WIDE R12, R2, 0x2, R4 ;  /* 0x00000002020c7825 */ /* 0x000fe200078e0204 */
[----:B-1----:R-:W-:Y:S01]  /*5d510*/  ISETP.LT.AND P2, PT, R6, UR16, !P2 ;  /* 0x0000001006007c0c */ /* 0x002fe2000d741270 */
[----:B------:R-:W1:Y:S01]  /*5d520*/  LDCU UR16, c[0x0][0x3b8] ;  /* 0x00007700ff1077ac */ /* 0x000e620008000800 */
[----:B------:R-:W-:-:S02]  /*5d530*/  PRMT R7, R26, 0x7632, R7 ;  /* 0x000076321a077816 */ /* 0x000fc40000000007 */
[----:B------:R-:W-:Y:S01]  /*5d540*/  @P5 STG.E.U16 desc[UR34][R12.64], R26 ;  /* 0x0000001a0c005986 */ /* 0x000fe2000c101522 */
[----:B------:R-:W1:Y:S01]  /*5d550*/  LDCU UR32, c[0x0][0x398] ;  /* 0x00007300ff2077ac */ /* 0x000e620008000800 */
[----:B0-----:R-:W-:-:S05]  /*5d560*/  IMAD.WIDE R14, R2, 0x2, R8 ;  /* 0x00000002020e7825 */ /* 0x001fca00078e0208 */
[----:B------:R0:W-:Y:S02]  /*5d570*/  @P4 STG.E.U16 desc[UR34][R14.64], R7 ;  /* 0x000000070e004986 */ /* 0x0001e4000c101522 */
[C---:B0-----:R-:W-:Y:S01]  /*5d580*/  IMAD.WIDE R14, R2.reuse, 0x2, R10 ;  /* 0x00000002020e7825 */ /* 0x041fe200078e020a */
[----:B------:R-:W-:Y:S01]  /*5d590*/  ISETP.LT.AND P4, PT, R3, UR46, !P6 ;  /* 0x0000002e03007c0c */ /* 0x000fe2000f781270 */
[----:B------:R-:W0:Y:S02]  /*5d5a0*/  LDCU.64 UR46, c[0x0][0x398] ;  /* 0x00007300ff2e77ac */ /* 0x000e240008000a00 */
[----:B------:R-:W-:-:S04]  /*5d5b0*/  IMAD.WIDE R12, R2, 0x2, R16 ;  /* 0x00000002020c7825 */ /* 0x000fc800078e0210 */
[----:B------:R-:W-:Y:S01]  /*5d5c0*/  VIADD R2, R2, UR28 ;  /* 0x0000001c02027c36 */ /* 0x000fe20008000000 */
[----:B------:R-:W-:Y:S01]  /*5d5d0*/  ISETP.LT.AND P5, PT, R27, UR41, !P6 ;  /* 0x000000291b007c0c */ /* 0x000fe2000f7a1270 */
[----:B------:R-:W-:Y:S01]  /*5d5e0*/  VIADD R7, R28, 0x79 ;  /* 0x000000791c077836 */ /* 0x000fe20000000000 */
[----:B------:R-:W0:Y:S01]  /*5d5f0*/  LDCU UR28, c[0x0][0x398] ;  /* 0x00007300ff1c77ac */ /* 0x000e220008000800 */
[----:B------:R-:W0:Y:S01]  /*5d600*/  LDCU UR41, c[0x0][0x398] ;  /* 0x00007300ff2977ac */ /* 0x000e220008000800 */
[----:B--2---:R-:W-:Y:S01]  /*5d610*/  PRMT R18, R0, 0x7632, R18 ;  /* 0x0000763200127816 */ /* 0x004fe20000000012 */
[----:B------:R2:W-:Y:S04]  /*5d620*/  @P2 STG.E.U16 desc[UR34][R14.64], R0 ;  /* 0x000000000e002986 */ /* 0x0005e8000c101522 */
[----:B--2---:R-:W2:Y:S04]  /*5d630*/  LDL.LU R0, [R1+0x3b0] ;  /* 0x0003b00001007983 */ /* 0x004ea80000300800 */
[----:B------:R0:W-:Y:S01]  /*5d640*/  @P3 STG.E.U16 desc[UR34][R12.64], R18 ;  /* 0x000000120c003986 */ /* 0x0001e2000c101522 */
[----:B------:R-:W-:-:S02]  /*5d650*/  ISETP.GE.AND P2, PT, R7, UR45, PT ;  /* 0x0000002d07007c0c */ /* 0x000fc4000bf46270 */
[----:B----4-:R-:W-:Y:S02]  /*5d660*/  PRMT R7, R25, 0x7632, R7 ;  /* 0x0000763219077816 */ /* 0x010fe40000000007 */
[----:B------:R-:W-:Y:S01]  /*5d670*/  ISETP.LT.AND P3, PT, R29, UR14, !P6 ;  /* 0x0000000e1d007c0c */ /* 0x000fe2000f761270 */
[----:B------:R-:W-:-:S04]  /*5d680*/  IMAD.WIDE R14, R2, 0x2, R8 ;  /* 0x00000002020e7825 */ /* 0x000fc800078e0208 */
[----:B0-----:R-:W-:Y:S01]  /*5d690*/  IMAD.WIDE R12, R2, 0x2, R4 ;  /* 0x00000002020c7825 */ /* 0x001fe200078e0204 */
[----:B------:R-:W-:Y:S01]  /*5d6a0*/  ISETP.LT.AND P6, PT, R6, UR36, !P6 ;  /* 0x0000002406007c0c */ /* 0x000fe2000f7c1270 */
[----:B------:R-:W0:Y:S03]  /*5d6b0*/  LDCU UR36, c[0x0][0x398] ;  /* 0x00007300ff2477ac */ /* 0x000e260008000800 */
[----:B------:R4:W-:Y:S01]  /*5d6c0*/  @P4 STG.E.U16 desc[UR34][R12.64], R25 ;  /* 0x000000190c004986 */ /* 0x0009e2000c101522 */
[----:B------:R-:W0:Y:S03]  /*5d6d0*/  LDCU UR14, c[0x0][0x398] ;  /* 0x00007300ff0e77ac */ /* 0x000e260008000800 */
[----:B----4-:R-:W4:Y:S01]  /*5d6e0*/  LDL.LU R25, [R1+0x3a0] ;  /* 0x0003a00001197983 */ /* 0x010f220000300800 */
[----:B------:R-:W-:Y:S01]  /*5d6f0*/  IMAD.WIDE R12, R2, 0x2, R10 ;  /* 0x00000002020c7825 */ /* 0x000fe200078e020a */
[----:B---3--:R-:W-:-:S02]  /*5d700*/  PRMT R18, R24, 0x7632, R18 ;  /* 0x0000763218127816 */ /* 0x008fc40000000012 */
[----:B------:R-:W-:Y:S04]  /*5d710*/  @P5 STG.E.U16 desc[UR34][R14.64], R7 ;  /* 0x000000070e005986 */ /* 0x000fe8000c101522 */
[----:B------:R3:W-:Y:S04]  /*5d720*/  @P6 STG.E.U16 desc[UR34][R12.64], R24 ;  /* 0x000000180c006986 */ /* 0x0007e8000c101522 */
[----:B---3--:R-:W3:Y:S01]  /*5d730*/  LDL.LU R24, [R1+0x3d4] ;  /* 0x0003d40001187983 */ /* 0x008ee20000300800 */
[----:B------:R-:W-:Y:S01]  /*5d740*/  ISETP.LT.AND P5, PT, R3, UR50, !P2 ;  /* 0x0000003203007c0c */ /* 0x000fe2000d7a1270 */
[----:B------:R-:W-:-:S02]  /*5d750*/  VIADD R7, R28, 0x7c ;  /* 0x0000007c1c077836 */ /* 0x000fc40000000000 */
[----:B------:R-:W-:Y:S01]  /*5d760*/  IMAD.WIDE R14, R2, 0x2, R16 ;  /* 0x00000002020e7825 */ /* 0x000fe200078e0210 */
[----:B------:R-:W-:Y:S01]  /*5d770*/  ISETP.LT.AND P6, PT, R6, UR7, !P2 ;  /* 0x0000000706007c0c */ /* 0x000fe2000d7c1270 */
[----:B------:R-:W0:Y:S02]  /*5d780*/  LDCU.64 UR50, c[0x0][0x398] ;  /* 0x00007300ff3277ac */ /* 0x000e240008000a00 */
[----:B-1----:R-:W-:Y:S01]  /*5d790*/  VIADD R2, R2, UR16 ;  /* 0x0000001002027c36 */ /* 0x002fe20008000000 */
[----:B------:R-:W-:Y:S01]  /*5d7a0*/  ISETP.GE.AND P4, PT, R7, UR47, PT ;  /* 0x0000002f07007c0c */ /* 0x000fe2000bf86270 */
[----:B------:R-:W-:Y:S01]  /*5d7b0*/  VIADD R7, R28, 0x7a ;  /* 0x0000007a1c077836 */ /* 0x000fe20000000000 */
[----:B------:R1:W-:Y:S01]  /*5d7c0*/  @P3 STG.E.U16 desc[UR34][R14.64], R18 ;  /* 0x000000120e003986 */ /* 0x0003e2000c101522 */
[C---:B------:R-:W-:Y:S01]  /*5d7d0*/  IMAD.WIDE R12, R2.reuse, 0x2, R4 ;  /* 0x00000002020c7825 */ /* 0x040fe200078e0204 */
[----:B------:R-:W-:Y:S01]  /*5d7e0*/  ISETP.LT.AND P3, PT, R27, UR32, !P2 ;  /* 0x000000201b007c0c */ /* 0x000fe2000d761270 */
[----:B------:R-:W0:Y:S01]  /*5d7f0*/  LDCU UR16, c[0x0][0x3b8] ;  /* 0x00007700ff1077ac */ /* 0x000e220008000800 */
[----:B------:R-:W-:Y:S01]  /*5d800*/  ISETP.LT.AND P2, PT, R29, UR28, !P2 ;  /* 0x0000001c1d007c0c */ /* 0x000fe2000d741270 */
[----:B------:R-:W0:Y:S01]  /*5d810*/  LDCU UR32, c[0x0][0x398] ;  /* 0x00007300ff2077ac */ /* 0x000e220008000800 */
[----:B------:R-:W0:Y:S01]  /*5d820*/  LDCU UR28, c[0x0][0x398] ;  /* 0x00007300ff1c77ac */ /* 0x000e220008000800 */
[----:B-1----:R-:W-:Y:S01]  /*5d830*/  IMAD.WIDE R14, R2, 0x2, R10 ;  /* 0x00000002020e7825 */ /* 0x002fe200078e020a */
[----:B------:R-:W1:Y:S01]  /*5d840*/  LDCU UR7, c[0x0][0x398] ;  /* 0x00007300ff0777ac */ /* 0x000e620008000800 */
[----:B--2---:R2:W-:Y:S01]  /*5d850*/  @P5 STG.E.U16 desc[UR34][R12.64], R0 ;  /* 0x000000000c005986 */ /* 0x0045e2000c101522 */
[----:B------:R-:W-:-:S02]  /*5d860*/  ISETP.GE.AND P5, PT, R7, UR55, PT ;  /* 0x0000003707007c0c */ /* 0x000fc4000bfa6270 */
[----:B------:R-:W-:Y:S02]  /*5d870*/  PRMT R7, R0, 0x7632, R7 ;  /* 0x0000763200077816 */ /* 0x000fe40000000007 */
[----:B--2---:R-:W2:Y:S01]  /*5d880*/  LDL.LU R0, [R1+0x3c4] ;  /* 0x0003c40001007983 */ /* 0x004ea20000300800 */
        /* <DEDUP_REMOVED lines=16> */
[----:B---3--:R3:W-:Y:S01]  /*5d990*/  @P3 STG.E.U16 desc[UR34][R14.64], R24 ;  /* 0x000000180e003986 */ /* 0x0087e2000c101522 */
[----:B------:R-:W-:-:S03]  /*5d9a0*/  PRMT R2, R24, 0x7632, R2 ;  /* 0x0000763218027816 */ /* 0x000fc60000000002 */
[----:B---3--:R-:W3:Y:S01]  /*5d9b0*/  LDL.LU R24, [R1+0x3a4] ;  /* 0x0003a40001187983 */ /* 0x008ee20000300800 */
[----:B------:R-:W-:Y:S01]  /*5d9c0*/  ISETP.LT.AND P3, PT, R6, UR28, !P5 ;  /* 0x0000001c06007c0c */ /* 0x000fe2000ef61270 */
[C---:B------:R-:W-:Y:S01]  /*5d9d0*/  IMAD.WIDE R12, R7.reuse, 0x2, R8 ;  /* 0x00000002070c7825 */ /* 0x040fe200078e0208 */
[----:B------:R-:W0:Y:S03]  /*5d9e0*/  LDCU UR28, c[0x0][0x398] ;  /* 0x00007300ff1c77ac */ /* 0x000e260008000800 */
[C---:B------:R-:W-:Y:S01]  /*5d9f0*/  IMAD.WIDE R14, R7.reuse, 0x2, R10 ;  /* 0x00000002070e7825 */ /* 0x040fe200078e020a */
[----:B------:R0:W-:Y:S03]  /*5da00*/  @P6 STG.E.U16 desc[UR34][R12.64], R2 ;  /* 0x000000020c006986 */ /* 0x0001e6000c101522 */
[----:B0-----:R-:W-:-:S02]  /*5da10*/  VIADD R2, R7, UR32 ;  /* 0x0000002007027c36 */ /* 0x001fc40008000000 */
        /* <DEDUP_REMOVED lines=16> */
[----:B------:R-:W-:Y:S01]  /*5db20*/  ISETP.LT.AND P6, PT, R6, UR16, !P2 ;  /* 0x0000001006007c0c */ /* 0x000fe2000d7c1270 */
[----:B------:R-:W1:Y:S01]  /*5db30*/  LDCU UR16, c[0x0][0x3b8] ;  /* 0x00007700ff1077ac */ /* 0x000e620008000800 */
[----:B------:R-:W-:-:S05]  /*5db40*/  PRMT R7, R25, 0x7632, R7 ;  /* 0x0000763219077816 */ /* 0x000fca0000000007 */
[----:B------:R4:W-:Y:S02]  /*5db50*/  @P3 STG.E.U16 desc[UR34][R12.64], R7 ;  /* 0x000000070c003986 */ /* 0x0009e4000c101522 */
[----:B----4-:R-:W-:Y:S01]  /*5db60*/  IMAD.WIDE R12, R2, 0x2, R10 ;  /* 0x00000002020c7825 */ /* 0x010fe200078e020a */
[----:B---3--:R-:W-:-:S04]  /*5db70*/  PRMT R18, R24, 0x7632, R18 ;  /* 0x0000763218127816 */ /* 0x008fc80000000012 */
[----:B------:R3:W-:Y:S04]  /*5db80*/  @P6 STG.E.U16 desc[UR34][R12.64], R24 ;  /* 0x000000180c006986 */ /* 0x0007e8000c101522 */
[----:B---3--:R-:W3:Y:S01]  /*5db90*/  LDL.LU R24, [R1+0x3b8] ;  /* 0x0003b80001187983 */ /* 0x008ee20000300800 */
[----:B0-----:R-:W-:Y:S02]  /*5dba0*/  ISETP.LT.AND P2, PT, R29, UR36, !P2 ;  /* 0x000000241d007c0c */ /* 0x001fe4000d741270 */
[----:B------:R-:W-:Y:S01]  /*5dbb0*/  ISETP.LT.AND P5, PT, R3, UR48, !P4 ;  /* 0x0000003003007c0c */ /* 0x000fe2000e7a1270 */
[C---:B------:R-:W-:Y:S01]  /*5dbc0*/  IMAD.WIDE R14, R2.reuse, 0x2, R16 ;  /* 0x00000002020e7825 */ /* 0x040fe200078e0210 */
[----:B------:R-:W0:Y:S03]  /*5dbd0*/  LDCU UR36, c[0x0][0x398] ;  /* 0x00007300ff2477ac */ /* 0x000e260008000800 */
[----:B------:R-:W-:-:S02]  /*5dbe0*/  VIADD R2, R2, UR32 ;  /* 0x0000002002027c36 */ /* 0x000fc40008000000 */
[----:B------:R-:W-:Y:S01]  /*5dbf0*/  VIADD R7, R28, 0x7d ;  /* 0x0000007d1c077836 */ /* 0x000fe20000000000 */
[----:B------:R-:W-:Y:S01]  /*5dc00*/  ISETP.LT.AND P3, PT, R27, UR28, !P4 ;  /* 0x0000001c1b007c0c */ /* 0x000fe2000e761270 */
[----:B------:R-:W-:Y:S01]  /*5dc10*/  IMAD.WIDE R12, R2, 0x2, R4 ;  /* 0x00000002020c7825 */ /* 0x000fe200078e0204 */
[----:B------:R-:W4:Y:S01]  /*5dc20*/  LDCU.64 UR48, c[0x0][0x398] ;  /* 0x00007300ff3077ac */ /* 0x000f220008000a00 */
[----:B------:R1:W-:Y:S01]  /*5dc30*/  @P2 STG.E.U16 desc[UR34][R14.64], R18 ;  /* 0x000000120e002986 */ /* 0x0003e2000c101522 */
[----:B------:R-:W-:Y:S02]  /*5dc40*/  ISETP.GE.AND P6, PT, R7, UR43, PT ;  /* 0x0000002b07007c0c */ /* 0x000fe4000bfc6270 */
[----:B------:R-:W-:Y:S01]  /*5dc50*/  ISETP.LT.AND P2, PT, R29, UR41, !P4 ;  /* 0x000000291d007c0c */ /* 0x000fe2000e741270 */
[----:B------:R-:W2:Y:S01]  /*5dc60*/  LDCU UR28, c[0x0][0x398] ;  /* 0x00007300ff1c77ac */ /* 0x000ea20008000800 */
[----:B------:R-:W2:Y:S01]  /*5dc70*/  LDCU UR32, c[0x0][0x3b8] ;  /* 0x00007700ff2077ac */ /* 0x000ea20008000800 */
[----:B0-----:R-:W-:Y:S01]  /*5dc80*/  ISETP.LT.AND P4, PT, R6, UR36, !P4 ;  /* 0x0000002406007c0c */ /* 0x001fe2000e781270 */
[----:B-1----:R-:W-:Y:S01]  /*5dc90*/  IMAD.WIDE R14, R2, 0x2, R8 ;  /* 0x00000002020e7825 */ /* 0x002fe200078e0208 */
[----:B------:R-:W0:Y:S01]  /*5dca0*/  LDCU UR36, c[0x0][0x398] ;  /* 0x00007300ff2477ac */ /* 0x000e220008000800 */
[----:B------:R-:W1:Y:S01]  /*5dcb0*/  LDCU UR41, c[0x0][0x398] ;  /* 0x00007300ff2977ac */ /* 0x000e620008000800 */
[----:B--2---:R-:W-:Y:S01]  /*5dcc0*/  PRMT R7, R0, 0x7632, R7 ;  /* 0x0000763200077816 */ /* 0x004fe20000000007 */
[----:B------:R2:W-:Y:S04]  /*5dcd0*/  @P5 STG.E.U16 desc[UR34][R12.64], R0 ;  /* 0x000000000c005986 */ /* 0x0005e8000c101522 */
[----:B--2---:R-:W2:Y:S01]  /*5dce0*/  LDL.LU R0, [R1+0x3a8] ;  /* 0x0003a80001007983 */ /* 0x004ea20000300800 */
[----:B------:R-:W-:-:S03]  /*5dcf0*/  IMAD.WIDE R12, R2, 0x2, R16 ;  /* 0x00000002020c7825 */ /* 0x000fc600078e0210 */
[----:B------:R0:W-:Y:S01]  /*5dd00*/  @P3 STG.E.U16 desc[UR34][R14.64], R7 ;  /* 0x000000070e003986 */ /* 0x0001e2000c101522 */
[----:B------:R-:W-:Y:S01]  /*5dd10*/  ISETP.LT.AND P3, PT, R3, UR44, !P6 ;  /* 0x0000002c03007c0c */ /* 0x000fe2000f761270 */
[----:B------:R-:W1:Y:S02]  /*5dd20*/  LDCU.64 UR44, c[0x0][0x398] ;  /* 0x00007300ff2c77ac */ /* 0x000e640008000a00 */
[----:B------:R-:W2:Y:S01]  /*5dd30*/  LDL.LU R25, [R1+0x3dc] ;  /* 0x0003dc0001197983 */ /* 0x000ea20000300800 */
[----:B------:R-:W-:Y:S01]  /*5dd40*/  PRMT R18, R26, 0x7632, R18 ;  /* 0x000076321a127816 */ /* 0x000fe20000000012 */
[----:B0-----:R-:W-:-:S04]  /*5dd50*/  IMAD.WIDE R14, R2, 0x2, R10 ;  /* 0x00000002020e7825 */ /* 0x001fc800078e020a */
[----:B------:R-:W-:Y:S01]  /*5dd60*/  VIADD R2, R2, UR16 ;  /* 0x0000001002027c36 */ /* 0x000fe20008000000 */
[----:B------:R-:W-:Y:S01]  /*5dd70*/  @P4 STG.E.U16 desc[UR34][R14.64], R26 ;  /* 0x0000001a0e004986 */ /* 0x000fe2000c101522 */
[----:B------:R-:W-:Y:S01]  /*5dd80*/  VIADD R7, R28, 0x7e ;  /* 0x0000007e1c077836 */ /* 0x000fe20000000000 */
[----:B------:R-:W-:Y:S01]  /*5dd90*/  ISETP.LT.AND P5, PT, R27, UR28, !P6 ;  /* 0x0000001c1b007c0c */ /* 0x000fe2000f7a1270 */
[----:B------:R-:W0:Y:S01]  /*5dda0*/  LDCU UR28, c[0x0][0x398] ;  /* 0x00007300ff1c77ac */ /* 0x000e220008000800 */
[----:B------:R1:W-:Y:S02]  /*5ddb0*/  @P2 STG.E.U16 desc[UR34][R12.64], R18 ;  /* 0x000000120c002986 */ /* 0x0003e4000c101522 */
[----:B----4-:R-:W-:Y:S01]  /*5ddc0*/  ISETP.GE.AND P4, PT, R7, UR49, PT ;  /* 0x0000003107007c0c */ /* 0x010fe2000bf86270 */
[----:B------:R-:W4:Y:S01]  /*5ddd0*/  LDCU UR16, c[0x0][0x398] ;  /* 0x00007300ff1077ac */ /* 0x000f220008000800 */
[----:B-1----:R-:W-:Y:S01]  /*5dde0*/  IMAD.WIDE R12, R2, 0x2, R4 ;  /* 0x00000002020c7825 */ /* 0x002fe200078e0204 */
[----:B---3--:R-:W-:-:S04]  /*5ddf0*/  PRMT R7, R24, 0x7632, R7 ;  /* 0x0000763218077816 */ /* 0x008fc80000000007 */
[----:B------:R1:W-:Y:S04]  /*5de00*/  @P3 STG.E.U16 desc[UR34][R12.64], R24 ;  /* 0x000000180c003986 */ /* 0x0003e8000c101522 */
[----:B-1----:R-:W3:Y:S01]  /*5de10*/  LDL.LU R24, [R1+0x3cc] ;  /* 0x0003cc0001187983 */ /* 0x002ee20000300800 */
[----:B------:R-:W-:Y:S01]  /*5de20*/  ISETP.LT.AND P2, PT, R29, UR7, !P6 ;  /* 0x000000071d007c0c */ /* 0x000fe2000f741270 */
[----:B------:R-:W-:Y:S01]  /*5de30*/  IMAD.WIDE R14, R2, 0x2, R8 ;  /* 0x00000002020e7825 */ /* 0x000fe200078e0208 */
[----:B------:R-:W-:Y:S01]  /*5de40*/  ISETP.LT.AND P6, PT, R6, UR36, !P6 ;  /* 0x0000002406007c0c */ /* 0x000fe2000f7c1270 */
[----:B------:R-:W1:Y:S02]  /*5de50*/  LDCU UR36, c[0x0][0x398] ;  /* 0x00007300ff2477ac */ /* 0x000e640008000800 */
[C---:B------:R-:W-:Y:S01]  /*5de60*/  IMAD.WIDE R12, R2.reuse, 0x2, R10 ;  /* 0x00000002020c7825 */ /* 0x040fe200078e020a */
[----:B------:R0:W-:Y:S01]  /*5de70*/  @P5 STG.E.U16 desc[UR34][R14.64], R7 ;  /* 0x000000070e005986 */ /* 0x0001e2000c101522 */
[----:B------:R-:W1:Y:S02]  /*5de80*/  LDCU UR7, c[0x0][0x398] ;  /* 0x00007300ff0777ac */ /* 0x000e640008000800 */
[----:B0-----:R-:W-:-:S02]  /*5de90*/  VIADD R7, R2, UR32 ;  /* 0x0000002002077c36 */ /* 0x001fc40008000000 */
[----:B------:R-:W-:Y:S01]  /*5dea0*/  IMAD.WIDE R14, R2, 0x2, R16 ;  /* 0x00000002020e7825 */ /* 0x000fe200078e0210 */
[----:B------:R-:W-:Y:S01]  /*5deb0*/  ISETP.LT.AND P5, PT, R3, UR54, !P4 ;  /* 0x0000003603007c0c */ /* 0x000fe2000e7a1270 */
[----:B------:R-:W0:Y:S02]  /*5dec0*/  LDCU UR32, c[0x0][0x3b8] ;  /* 0x00007700ff2077ac */ /* 0x000e240008000800 */
[----:B------:R-:W-:Y:S01]  /*5ded0*/  VIADD R18, R28, 0x81 ;  /* 0x000000811c127836 */ /* 0x000fe20000000000 */
[----:B------:R-:W0:Y:S04]  /*5dee0*/  LDCU.64 UR54, c[0x0][0x398] ;  /* 0x00007300ff3677ac */ /* 0x000e280008000a00 */
[----:B------:R-:W-:Y:S01]  /*5def0*/  ISETP.GE.AND P3, PT, R18, UR45, PT ;  /* 0x0000002d12007c0c */ /* 0x000fe2000bf66270 */
[----:B------:R-:W0:Y:S01]  /*5df00*/  LDCU UR45, c[0x0][0x398] ;  /* 0x00007300ff2d77ac */ /* 0x000e220008000800 */
[----:B--2---:R-:W-:Y:S01]  /*5df10*/  PRMT R2, R0, 0x7632, R2 ;  /* 0x0000763200027816 */ /* 0x004fe20000000002 */
[----:B------:R2:W-:Y:S04]  /*5df20*/  @P6 STG.E.U16 desc[UR34][R12.64], R0 ;  /* 0x000000000c006986 */ /* 0x0005e8000c101522 */
        /* <DEDUP_REMOVED lines=13> */
[----:B------:R-:W2:Y:S04]  /*5e000*/  LDL.LU R25, [R1+0x3ac] ;  /* 0x0003ac0001197983 */ /* 0x000ea80000300800 */
[----:B------:R-:W-:Y:S01]  /*5e010*/  @P6 STG.E.U16 desc[UR34][R12.64], R2 ;  /* 0x000000020c006986 */ /* 0x000fe2000c101522 */
[----:B---3--:R-:W-:-:S03]  /*5e020*/  PRMT R18, R24, 0x7632, R18 ;  /* 0x0000763218127816 */ /* 0x008fc60000000012 */
[----:B------:R0:W-:Y:S04]  /*5e030*/  @P5 STG.E.U16 desc[UR34][R14.64], R24 ;  /* 0x000000180e005986 */ /* 0x0001e8000c101522 */
[----:B0-----:R-:W3:Y:S01]  /*5e040*/  LDL.LU R24, [R1+0x3e0] ;  /* 0x0003e00001187983 */ /* 0x001ee20000300800 */
[----:B----4-:R-:W-:Y:S01]  /*5e050*/  ISETP.LT.AND P4, PT, R29, UR16, !P4 ;  /* 0x000000101d007c0c */ /* 0x010fe2000e781270 */
[----:B------:R-:W-:Y:S01]  /*5e060*/  VIADD R2, R7, UR32 ;  /* 0x0000002007027c36 */ /* 0x000fe20008000000 */
[----:B------:R-:W-:Y:S01]  /*5e070*/  ISETP.LT.AND P6, PT, R3, UR50, !P2 ;  /* 0x0000003203007c0c */ /* 0x000fe2000d7c1270 */
[----:B------:R-:W-:Y:S01]  /*5e080*/  IMAD.WIDE R12, R7, 0x2, R16 ;  /* 0x00000002070c7825 */ /* 0x000fe200078e0210 */
[----:B------:R-:W0:Y:S03]  /*5e090*/  LDCU UR16, c[0x0][0x398] ;  /* 0x00007300ff1077ac */ /* 0x000e260008000800 */
[----:B------:R-:W-:Y:S01]  /*5e0a0*/  VIADD R7, R28, 0x80 ;  /* 0x000000801c077836 */ /* 0x000fe20000000000 */
[----:B------:R-:W-:Y:S01]  /*5e0b0*/  ISETP.LT.AND P5, PT, R27, UR28, !P2 ;  /* 0x0000001c1b007c0c */ /* 0x000fe2000d7a1270 */
[C---:B------:R-:W-:Y:S01]  /*5e0c0*/  IMAD.WIDE R14, R2.reuse, 0x2, R4 ;  /* 0x00000002020e7825 */ /* 0x040fe200078e0204 */
[----:B------:R-:W1:Y:S03]  /*5e0d0*/  LDCU UR28, c[0x0][0x3b8] ;  /* 0x00007700ff1c77ac */ /* 0x000e660008000800 */
[----:B------:R4:W-:Y:S01]  /*5e0e0*/  @P4 STG.E.U16 desc[UR34][R12.64], R18 ;  /* 0x000000120c004986 */ /* 0x0009e2000c101522 */
[----:B------:R-:W-:Y:S01]  /*5e0f0*/  ISETP.GE.AND P4, PT, R7, UR55, PT ;  /* 0x0000003707007c0c */ /* 0x000fe2000bf86270 */
[----:B------:R-:W0:Y:S01]  /*5e100*/  LDCU UR32, c[0x0][0x398] ;  /* 0x00007300ff2077ac */ /* 0x000e220008000800 */
[----:B------:R-:W0:Y:S01]  /*5e110*/  LDCU.64 UR50, c[0x0][0x398] ;  /* 0x00007300ff3277ac */ /* 0x000e220008000a00 */
[----:B------:R-:W0:Y:S01]  /*5e120*/  LDCU UR55, c[0x0][0x3b8] ;  /* 0x00007700ff3777ac */ /* 0x000e220008000800 */
[----:B----4-:R-:W-:Y:S01]  /*5e130*/  IMAD.WIDE R12, R2, 0x2, R8 ;  /* 0x00000002020c7825 */ /* 0x010fe200078e0208 */
[----:B--2---:R-:W-:Y:S01]  /*5e140*/  PRMT R7, R0, 0x7632, R7 ;  /* 0x0000763200077816 */ /* 0x004fe20000000007 */
[----:B------:R2:W-:Y:S04]  /*5e150*/  @P6 STG.E.U16 desc[UR34][R14.64], R0 ;  /* 0x000000000e006986 */ /* 0x0005e8000c101522 */
[----:B--2---:R-:W2:Y:S01]  /*5e160*/  LDL.LU R0, [R1+0x400] ;  /* 0x0004000001007983 */ /* 0x004ea20000300800 */
[----:B0-----:R-:W-:Y:S01]  /*5e170*/  ISETP.LT.AND P6, PT, R6, UR16, !P2 ;  /* 0x0000001006007c0c */ /* 0x001fe2000d7c1270 */
[----:B------:R-:W-:Y:S01]  /*5e180*/  IMAD.WIDE R14, R2, 0x2, R16 ;  /* 0x00000002020e7825 */ /* 0x000fe200078e0210 */
[----:B------:R-:W-:Y:S01]  /*5e190*/  ISETP.LT.AND P2, PT, R29, UR36, !P2 ;  /* 0x000000241d007c0c */ /* 0x000fe2000d741270 */
[----:B------:R0:W-:Y:S01]  /*5e1a0*/  @P5 STG.E.U16 desc[UR34][R12.64], R7 ;  /* 0x000000070c005986 */ /* 0x0001e2000c101522 */
[----:B------:R-:W-:Y:S01]  /*5e1b0*/  ISETP.LT.AND P5, PT, R3, UR46, !P4 ;  /* 0x0000002e03007c0c */ /* 0x000fe2000e7a1270 */
[----:B------:R-:W4:Y:S02]  /*5e1c0*/  LDCU UR16, c[0x0][0x398] ;  /* 0x00007300ff1077ac */ /* 0x000f240008000800 */
[----:B------:R-:W2:Y:S01]  /*5e1d0*/  LDL.LU R26, [R1+0x3f0] ;  /* 0x0003f000011a7983 */ /* 0x000ea20000300800 */
[----:B------:R-:W3:Y:S01]  /*5e1e0*/  LDCU UR36, c[0x0][0x3b8] ;  /* 0x00007700ff2477ac */ /* 0x000ee20008000800 */
[----:B------:R-:W-:Y:S01]  /*5e1f0*/  VIADD R18, R28, 0x82 ;  /* 0x000000821c127836 */ /* 0x000fe20000000000 */
[----:B------:R-:W2:Y:S01]  /*5e200*/  LDCU.64 UR46, c[0x0][0x398] ;  /* 0x00007300ff2e77ac */ /* 0x000ea20008000a00 */
[----:B0-----:R-:W-:-:S04]  /*5e210*/  IMAD.WIDE R12, R2, 0x2, R10 ;  /* 0x00000002020c7825 */ /* 0x001fc800078e020a */
[----:B-1----:R-:W-:Y:S01]  /*5e220*/  VIADD R7, R2, UR28 ;  /* 0x0000001c02077c36 */ /* 0x002fe20008000000 */
[----:B------:R-:W-:Y:S01]  /*5e230*/  PRMT R2, R25, 0x7632, R2 ;  /* 0x0000763219027816 */ /* 0x000fe20000000002 */
[----:B------:R0:W-:Y:S01]  /*5e240*/  @P6 STG.E.U16 desc[UR34][R12.64], R25 ;  /* 0x000000190c006986 */ /* 0x0001e2000c101522 */
[----:B------:R-:W1:Y:S03]  /*5e250*/  LDCU UR28, c[0x0][0x3b8] ;  /* 0x00007700ff1c77ac */ /* 0x000e660008000800 */
[----:B------:R1:W-:Y:S01]  /*5e260*/  @P2 STG.E.U16 desc[UR34][R14.64], R2 ;  /* 0x000000020e002986 */ /* 0x0003e2000c101522 */
[----:B0-----:R-:W-:-:S05]  /*5e270*/  IMAD.WIDE R12, R7, 0x2, R4 ;  /* 0x00000002070c7825 */ /* 0x001fca00078e0204 */
[----:B---3--:R0:W-:Y:S01]  /*5e280*/  @P5 STG.E.U16 desc[UR34][R12.64], R24 ;  /* 0x000000180c005986 */ /* 0x0081e2000c101522 */
[----:B-1----:R-:W-:-:S03]  /*5e290*/  PRMT R2, R24, 0x7632, R2 ;  /* 0x0000763218027816 */ /* 0x002fc60000000002 */
[----:B0-----:R-:W3:Y:S01]  /*5e2a0*/  LDL.LU R24, [R1+0x410] ;  /* 0x0004100001187983 */ /* 0x001ee20000300800 */
[----:B------:R-:W-:Y:S01]  /*5e2b0*/  ISETP.LT.AND P6, PT, R27, UR41, !P4 ;  /* 0x000000291b007c0c */ /* 0x000fe2000e7c1270 */
[C---:B------:R-:W-:Y:S01]  /*5e2c0*/  IMAD.WIDE R12, R7.reuse, 0x2, R8 ;  /* 0x00000002070c7825 */ /* 0x040fe200078e0208 */
[----:B----4-:R-:W-:Y:S01]  /*5e2d0*/  ISETP.LT.AND P5, PT, R6, UR16, !P4 ;  /* 0x0000001006007c0c */ /* 0x010fe2000e7a1270 */
[----:B------:R-:W0:Y:S10]  /*5e2e0*/  LDCU UR41, c[0x0][0x398] ;  /* 0x00007300ff2977ac */ /* 0x000e340008000800 */
[----:B------:R1:W-:Y:S01]  /*5e2f0*/  @P6 STG.E.U16 desc[UR34][R12.64], R2 ;  /* 0x000000020c006986 */ /* 0x0003e2000c101522 */
[----:B------:R-:W4:Y:S01]  /*5e300*/  LDCU UR16, c[0x0][0x398] ;  /* 0x00007300ff1077ac */ /* 0x000f220008000800 */
[----:B-1----:R-:W-:Y:S01]  /*5e310*/  IMAD.WIDE R12, R7, 0x2, R10 ;  /* 0x00000002070c7825 */ /* 0x002fe200078e020a */
[----:B------:R-:W-:-:S02]  /*5e320*/  ISETP.LT.AND P4, PT, R29, UR45, !P4 ;  /* 0x0000002d1d007c0c */ /* 0x000fc4000e781270 */
[----:B------:R-:W-:Y:S01]  /*5e330*/  ISETP.LT.AND P2, PT, R3, UR42, !P3 ;  /* 0x0000002a03007c0c */ /* 0x000fe2000df41270 */
[----:B------:R-:W-:Y:S01]  /*5e340*/  IMAD.WIDE R14, R7, 0x2, R16 ;  /* 0x00000002070e7825 */ /* 0x000fe200078e0210 */
[----:B------:R-:W1:Y:S01]  /*5e350*/  LDCU.64 UR42, c[0x0][0x398] ;  /* 0x00007300ff2a77ac */ /* 0x000e620008000a00 */
[----:B------:R-:W-:Y:S02]  /*5e360*/  ISETP.LT.AND P6, PT, R27, UR32, !P3 ;  /* 0x000000201b007c0c */ /* 0x000fe4000dfc1270 */
[----:B------:R-:W-:Y:S01]  /*5e370*/  VIADD R2, R7, UR36 ;  /* 0x0000002407027c36 */ /* 0x000fe20008000000 */
[----:B------:R-:W0:Y:S01]  /*5e380*/  LDCU UR32, c[0x0][0x398] ;  /* 0x00007300ff2077ac */ /* 0x000e220008000800 */
[----:B------:R-:W0:Y:S01]  /*5e390*/  LDCU UR36, c[0x0][0x398] ;  /* 0x00007300ff2477ac */ /* 0x000e220008000800 */
[----:B--2---:R-:W-:Y:S01]  /*5e3a0*/  PRMT R19, R0, 0x7632, R19 ;  /* 0x0000763200137816 */ /* 0x004fe20000000013 */
[----:B------:R2:W-:Y:S04]  /*5e3b0*/  @P5 STG.E.U16 desc[UR34][R12.64], R0 ;  /* 0x000000000c005986 */ /* 0x0005e8000c101522 */
[----:B--2---:R-:W2:Y:S01]  /*5e3c0*/  LDL.LU R0, [R1+0x3e4] ;  /* 0x0003e40001007983 */ /* 0x004ea20000300800 */
[----:B------:R-:W-:-:S03]  /*5e3d0*/  IMAD.WIDE R12, R2, 0x2, R4 ;  /* 0x00000002020c7825 */ /* 0x000fc600078e0204 */
[----:B------:R1:W-:Y:S01]  /*5e3e0*/  @P4 STG.E.U16 desc[UR34][R14.64], R19 ;  /* 0x000000130e004986 */ /* 0x0003e2000c101522 */
[----:B0-----:R-:W-:Y:S01]  /*5e3f0*/  ISETP.LT.AND P4, PT, R29, UR41, !P3 ;  /* 0x000000291d007c0c */ /* 0x001fe2000df81270 */
[----:B------:R-:W0:Y:S01]  /*5e400*/  LDCU UR41, c[0x0][0x398] ;  /* 0x00007300ff2977ac */ /* 0x000e220008000800 */
[----:B----4-:R-:W-:Y:S01]  /*5e410*/  ISETP.LT.AND P3, PT, R6, UR16, !P3 ;  /* 0x0000001006007c0c */ /* 0x010fe2000df61270 */
[----:B------:R-:W4:Y:S01]  /*5e420*/  LDL.LU R25, [R1+0x404] ;  /* 0x0004040001197983 */ /* 0x000f220000300800 */
[----:B------:R-:W-:Y:S01]  /*5e430*/  PRMT R7, R26, 0x7632, R7 ;  /* 0x000076321a077816 */ /* 0x000fe20000000007 */
[----:B------:R-:W0:Y:S02]  /*5e440*/  LDCU UR16, c[0x0][0x3b8] ;  /* 0x00007700ff1077ac */ /* 0x000e240008000800 */
[----:B------:R-:W-:Y:S01]  /*5e450*/  @P2 STG.E.U16 desc[UR34][R12.64], R26 ;  /* 0x0000001a0c002986 */ /* 0x000fe2000c101522 */
[----:B-1----:R-:W-:-:S05]  /*5e460*/  IMAD.WIDE R14, R2, 0x2, R8 ;  /* 0x00000002020e7825 */ /* 0x002fca00078e0208 */
[----:B------:R1:W-:Y:S01]  /*5e470*/  @P6 STG.E.U16 desc[UR34][R14.64], R7 ;  /* 0x000000070e006986 */ /* 0x0003e2000c101522 */
[----:B------:R-:W-:Y:S01]  /*5e480*/  ISETP.GE.AND P5, PT, R18, UR43, PT ;  /* 0x0000002b12007c0c */ /* 0x000fe2000bfa6270 */
[----:B-1----:R-:W-:Y:S01]  /*5e490*/  IMAD.WIDE R14, R2, 0x2, R10 ;  /* 0x00000002020e7825 */ /* 0x002fe200078e020a */
[----:B---3--:R-:W-:-:S04]  /*5e4a0*/  PRMT R18, R24, 0x7632, R18 ;  /* 0x0000763218127816 */ /* 0x008fc80000000012 */
[----:B------:R1:W-:Y:S04]  /*5e4b0*/  @P3 STG.E.U16 desc[UR34][R14.64], R24 ;  /* 0x000000180e003986 */ /* 0x0003e8000c101522 */
[----:B-1----:R-:W3:Y:S01]  /*5e4c0*/  LDL.LU R24, [R1+0x3f4] ;  /* 0x0003f40001187983 */ /* 0x002ee20000300800 */
[----:B------:R-:W-:Y:S01]  /*5e4d0*/  ISETP.LT.AND P2, PT, R3, UR48, !P5 ;  /* 0x0000003003007c0c */ /* 0x000fe2000ef41270 */
[----:B------:R-:W-:-:S04]  /*5e4e0*/  IMAD.WIDE R12, R2, 0x2, R16 ;  /* 0x00000002020c7825 */ /* 0x000fc800078e0210 */
[----:B------:R-:W-:Y:S01]  /*5e4f0*/  VIADD R7, R28, 0x83 ;  /* 0x000000831c077836 */ /* 0x000fe20000000000 */
[----:B------:R-:W-:Y:S01]  /*5e500*/  ISETP.LT.AND P6, PT, R27, UR32, !P5 ;  /* 0x000000201b007c0c */ /* 0x000fe2000efc1270 */
[----:B------:R-:W-:Y:S01]  /*5e510*/  VIADD R2, R2, UR28 ;  /* 0x0000001c02027c36 */ /* 0x000fe20008000000 */
[----:B------:R1:W-:Y:S01]  /*5e520*/  @P4 STG.E.U16 desc[UR34][R12.64], R18 ;  /* 0x000000120c004986 */ /* 0x0003e2000c101522 */
[----:B------:R-:W0:Y:S01]  /*5e530*/  LDCU.64 UR48, c[0x0][0x398] ;  /* 0x00007300ff3077ac */ /* 0x000e220008000a00 */
[----:B------:R-:W-:Y:S01]  /*5e540*/  ISETP.GE.AND P3, PT, R7, UR47, PT ;  /* 0x0000002f07007c0c */ /* 0x000fe2000bf66270 */
[----:B------:R-:W0:Y:S01]  /*5e550*/  LDCU UR32, c[0x0][0x398] ;  /* 0x00007300ff2077ac */ /* 0x000e220008000800 */
[----:B------:R-:W0:Y:S01]  /*5e560*/  LDCU UR28, c[0x0][0x398] ;  /* 0x00007300ff1c77ac */ /* 0x000e220008000800 */
[----:B-1----:R-:W-:Y:S01]  /*5e570*/  IMAD.WIDE R12, R2, 0x2, R4 ;  /* 0x00000002020c7825 */ /* 0x002fe200078e0204 */
[----:B------:R-:W-:Y:S01]  /*5e580*/  ISETP.LT.AND P4, PT, R29, UR14, !P5 ;  /* 0x0000000e1d007c0c */ /* 0x000fe2000ef81270 */
[----:B------:R-:W1:Y:S01]  /*5e590*/  LDCU UR14, c[0x0][0x398] ;  /* 0x00007300ff0e77ac */ /* 0x000e620008000800 */
[----:B------:R-:W-:Y:S01]  /*5e5a0*/  ISETP.LT.AND P5, PT, R6, UR36, !P5 ;  /* 0x0000002406007c0c */ /* 0x000fe2000efa1270 */
[----:B------:R-:W-:Y:S01]  /*5e5b0*/  IMAD.WIDE R14, R2, 0x2, R8 ;  /* 0x00000002020e7825 */ /* 0x000fe200078e0208 */
[----:B------:R-:W0:Y:S01]  /*5e5c0*/  LDCU UR36, c[0x0][0x3b8] ;  /* 0x00007700ff2477ac */ /* 0x000e220008000800 */
[----:B--2---:R-:W-:Y:S01]  /*5e5d0*/  PRMT R7, R0, 0x7632, R7 ;  /* 0x0000763200077816 */ /* 0x004fe20000000007 */
[----:B------:R2:W-:Y:S04]  /*5e5e0*/  @P2 STG.E.U16 desc[UR34][R12.64], R0 ;  /* 0x000000000c002986 */ /* 0x0005e8000c101522 */
[----:B--2---:R-:W2:Y:S01]  /*5e5f0*/  LDL.LU R0, [R1+0x414] ;  /* 0x0004140001007983 */ /* 0x004ea20000300800 */
[----:B------:R-:W-:Y:S01]  /*5e600*/  IMAD.WIDE R12, R2, 0x2, R10 ;  /* 0x00000002020c7825 */ /* 0x000fe200078e020a */
[----:B----4-:R-:W-:-:S02]  /*5e610*/  PRMT R18, R25, 0x7632, R18 ;  /* 0x0000763219127816 */ /* 0x010fc40000000012 */
[----:B------:R4:W-:Y:S01]  /*5e620*/  @P6 STG.E.U16 desc[UR34][R14.64], R7 ;  /* 0x000000070e006986 */ /* 0x0009e2000c101522 */
[----:B------:R-:W-:Y:S01]  /*5e630*/  ISETP.LT.AND P6, PT, R3, UR52, !P3 ;  /* 0x0000003403007c0c */ /* 0x000fe2000dfc1270 */
[----:B------:R-:W1:Y:S02]  /*5e640*/  LDCU.64 UR52, c[0x0][0x398] ;  /* 0x00007300ff3477ac */ /* 0x000e640008000a00 */
[----:B------:R0:W-:Y:S01]  /*5e650*/  @P5 STG.E.U16 desc[UR34][R12.64], R25 ;  /* 0x000000190c005986 */ /* 0x0001e2000c101522 */
[----:B----4-:R-:W-:Y:S02]  /*5e660*/  VIADD R7, R28, 0x86 ;  /* 0x000000861c077836 */ /* 0x010fe40000000000 */
[C---:B------:R-:W-:Y:S01]  /*5e670*/  IMAD.WIDE R14, R2.reuse, 0x2, R16 ;  /* 0x00000002020e7825 */ /* 0x040fe200078e0210 */
[----:B0-----:R-:W4:Y:S03]  /*5e680*/  LDL.LU R25, [R1+0x3e8] ;  /* 0x0003e80001197983 */ /* 0x001f260000300800 */
[----:B------:R-:W-:Y:S01]  /*5e690*/  VIADD R2, R2, UR16 ;  /* 0x0000001002027c36 */ /* 0x000fe20008000000 */
[----:B------:R-:W-:Y:S01]  /*5e6a0*/  ISETP.GE.AND P2, PT, R7, UR49, PT ;  /* 0x0000003107007c0c */ /* 0x000fe2000bf46270 */
[----:B------:R-:W-:Y:S01]  /*5e6b0*/  VIADD R7, R28, 0x84 ;  /* 0x000000841c077836 */ /* 0x000fe20000000000 */
[----:B------:R-:W-:Y:S01]  /*5e6c0*/  @P4 STG.E.U16 desc[UR34][R14.64], R18 ;  /* 0x000000120e004986 */ /* 0x000fe2000c101522 */
[----:B------:R-:W-:Y:S01]  /*5e6d0*/  IMAD.WIDE R12, R2, 0x2, R4 ;  /* 0x00000002020c7825 */ /* 0x000fe200078e0204 */
[----:B------:R-:W-:Y:S01]  /*5e6e0*/  ISETP.LT.AND P5, PT, R6, UR7, !P3 ;  /* 0x0000000706007c0c */ /* 0x000fe2000dfa1270 */
[----:B------:R-:W0:Y:S01]  /*5e6f0*/  LDCU UR7, c[0x0][0x398] ;  /* 0x00007300ff0777ac */ /* 0x000e220008000800 */
[----:B------:R-:W0:Y:S01]  /*5e700*/  LDCU UR16, c[0x0][0x398] ;  /* 0x00007300ff1077ac */ /* 0x000e220008000800 */
[----:B------:R-:W0:Y:S01]  /*5e710*/  LDCU UR49, c[0x0][0x3b8] ;  /* 0x00007700ff3177ac */ /* 0x000e220008000800 */
[----:B---3--:R3:W-:Y:S01]  /*5e720*/  @P6 STG.E.U16 desc[UR34][R12.64], R24 ;  /* 0x000000180c006986 */ /* 0x0087e2000c101522 */
[----:B------:R-:W-:-:S02]  /*5e730*/  ISETP.GE.AND P6, PT, R7, UR51, PT ;  /* 0x0000003307007c0c */ /* 0x000fc4000bfc6270 */
[----:B------:R-:W-:Y:S02]  /*5e740*/  PRMT R7, R24, 0x7632, R7 ;  /* 0x0000763218077816 */ /* 0x000fe40000000007 */
[----:B---3--:R-:W3:Y:S01]  /*5e750*/  LDL.LU R24, [R1+0x408] ;  /* 0x0004080001187983 */ /* 0x008ee20000300800 */
[----:B------:R-:W-:Y:S01]  /*5e760*/  ISETP.LT.AND P4, PT, R27, UR32, !P3 ;  /* 0x000000201b007c0c */ /* 0x000fe2000df81270 */
[C---:B------:R-:W-:Y:S01]  /*5e770*/  IMAD.WIDE R12, R2.reuse, 0x2, R8 ;  /* 0x00000002020c7825 */ /* 0x040fe200078e0208 */
[----:B------:R-:W0:Y:S03]  /*5e780*/  LDCU UR32, c[0x0][0x398] ;  /* 0x00007300ff2077ac */ /* 0x000e260008000800 */
[----:B------:R-:W-:-:S08]  /*5e790*/  IMAD.WIDE R14, R2, 0x2, R10 ;  /* 0x00000002020e7825 */ /* 0x000fd000078e020a */
[----:B------:R0:W-:Y:S01]  /*5e7a0*/  @P4 STG.E.U16 desc[UR34][R12.64], R7 ;  /* 0x000000070c004986 */ /* 0x0001e2000c101522 */
[----:B------:R-:W-:Y:S01]  /*5e7b0*/  ISETP.LT.AND P3, PT, R29, UR28, !P3 ;  /* 0x0000001c1d007c0c */ /* 0x000fe2000df61270 */
[----:B------:R-:W1:Y:S01]  /*5e7c0*/  LDCU UR28, c[0x0][0x398] ;  /* 0x00007300ff1c77ac */ /* 0x000e620008000800 */
[----:B------:R-:W-:Y:S01]  /*5e7d0*/  ISETP.LT.AND P4, PT, R3, UR54, !P6 ;  /* 0x0000003603007c0c */ /* 0x000fe2000f781270 */
[----:B------:R-:W1:Y:S01]  /*5e7e0*/  LDCU UR54, c[0x0][0x3b8] ;  /* 0x00007700ff3677ac */ /* 0x000e620008000800 */
[C---:B0-----:R-:W-:Y:S01]  /*5e7f0*/  VIADD R7, R2.reuse, UR36 ;  /* 0x0000002402077c36 */ /* 0x041fe20008000000 */
[----:B------:R-:W0:Y:S01]  /*5e800*/  LDCU UR36, c[0x0][0x398] ;  /* 0x00007300ff2477ac */ /* 0x000e220008000800 */
[----:B------:R-:W-:-:S04]  /*5e810*/  IMAD.WIDE R12, R2, 0x2, R16 ;  /* 0x00000002020c7825 */ /* 0x000fc800078e0210 */
[----:B------:R-:W-:Y:S01]  /*5e820*/  VIADD R2, R28, 0x85 ;  /* 0x000000851c027836 */ /* 0x000fe20000000000 */
[----:B--2---:R2:W-:Y:S01]  /*5e830*/  @P5 STG.E.U16 desc[UR34][R14.64], R0 ;  /* 0x000000000e005986 */ /* 0x0045e2000c101522 */
[----:B------:R-:W-:-:S03]  /*5e840*/  PRMT R18, R0, 0x7632, R18 ;  /* 0x0000763200127816 */ /* 0x000fc60000000012 */
[----:B--2---:R-:W2:Y:S01]  /*5e850*/  LDL.LU R0, [R1+0x3f8] ;  /* 0x0003f80001007983 */ /* 0x004ea20000300800 */
[----:B------:R-:W-:Y:S01]  /*5e860*/  ISETP.LT.AND P5, PT, R27, UR32, !P6 ;  /* 0x000000201b007c0c */ /* 0x000fe2000f7a1270 */
[----:B------:R-:W0:Y:S01]  /*5e870*/  LDCU UR32, c[0x0][0x3b8] ;  /* 0x00007700ff2077ac */ /* 0x000e220008000800 */
[----:B------:R-:W-:Y:S01]  /*5e880*/  IMAD.WIDE R14, R7, 0x2, R4 ;  /* 0x00000002070e7825 */ /* 0x000fe200078e0204 */
[----:B------:R0:W-:Y:S04]  /*5e890*/  @P3 STG.E.U16 desc[UR34][R12.64], R18 ;  /* 0x000000120c003986 */ /* 0x0001e8000c101522 */
[----:B----4-:R4:W-:Y:S01]  /*5e8a0*/  @P4 STG.E.U16 desc[UR34][R14.64], R25 ;  /* 0x000000190e004986 */ /* 0x0109e2000c101522 */
[----:B------:R-:W-:Y:S01]  /*5e8b0*/  ISETP.LT.AND P4, PT, R6, UR7, !P6 ;  /* 0x0000000706007c0c */ /* 0x000fe2000f781270 */
[----:B------:R-:W2:Y:S01]  /*5e8c0*/  LDCU UR7, c[0x0][0x398] ;  /* 0x00007300ff0777ac */ /* 0x000ea20008000800 */
[----:B-1----:R-:W-:-:S02]  /*5e8d0*/  ISETP.GE.AND P3, PT, R2, UR53, PT ;  /* 0x0000003502007c0c */ /* 0x002fc4000bf66270 */
[----:B------:R-:W-:Y:S01]  /*5e8e0*/  PRMT R2, R25, 0x7632, R2 ;  /* 0x0000763219027816 */ /* 0x000fe20000000002 */
[----:B------:R-:W1:Y:S01]  /*5e8f0*/  LDCU UR53, c[0x0][0x3b8] ;  /* 0x00007700ff3577ac */ /* 0x000e620008000800 */
[C---:B0-----:R-:W-:Y:S01]  /*5e900*/  IMAD.WIDE R12, R7.reuse, 0x2, R8 ;  /* 0x00000002070c7825 */ /* 0x041fe200078e0208 */
[----:B----4-:R-:W4:Y:S03]  /*5e910*/  LDL.LU R25, [R1+0x418] ;  /* 0x0004180001197983 */ /* 0x010f260000300800 */
[C---:B------:R-:W-:Y:S01]  /*5e920*/  IMAD.WIDE R14, R7.reuse, 0x2, R10 ;  /* 0x00000002070e7825 */ /* 0x040fe200078e020a */
[----:B------:R0:W-:Y:S03]  /*5e930*/  @P5 STG.E.U16 desc[UR34][R12.64], R2 ;  /* 0x000000020c005986 */ /* 0x0001e6000c101522 */
[----:B0-----:R-:W-:-:S02]  /*5e940*/  VIADD R2, R7, UR32 ;  /* 0x0000002007027c36 */ /* 0x001fc40008000000 */
[----:B------:R-:W-:Y:S01]  /*5e950*/  IMAD.WIDE R12, R7, 0x2, R16 ;  /* 0x00000002070c7825 */ /* 0x000fe200078e0210 */
[----:B------:R-:W-:Y:S01]  /*5e960*/  ISETP.LT.AND P6, PT, R29, UR28, !P6 ;  /* 0x0000001c1d007c0c */ /* 0x000fe2000f7c1270 */
[----:B------:R-:W0:Y:S01]  /*5e970*/  LDCU UR32, c[0x0][0x3b8] ;  /* 0x00007700ff2077ac */ /* 0x000e220008000800 */
[----:B---3--:R-:W-:Y:S01]  /*5e980*/  PRMT R7, R24, 0x7632, R7 ;  /* 0x0000763218077816 */ /* 0x008fe20000000007 */
[----:B------:R3:W-:Y:S01]  /*5e990*/  @P4 STG.E.U16 desc[UR34][R14.64], R24 ;  /* 0x000000180e004986 */ /* 0x0007e2000c101522 */
[----:B------:R-:W-:Y:S01]  /*5e9a0*/  ISETP.LT.AND P5, PT, R3, UR44, !P3 ;  /* 0x0000002c03007c0c */ /* 0x000fe2000dfa1270 */
[----:B------:R-:W0:Y:S01]  /*5e9b0*/  LDCU.64 UR44, c[0x0][0x398] ;  /* 0x00007300ff2c77ac */ /* 0x000e220008000a00 */
[----:B------:R-:W0:Y:S01]  /*5e9c0*/  LDCU UR28, c[0x0][0x398] ;  /* 0x00007300ff1c77ac */ /* 0x000e220008000800 */
[----:B---3--:R-:W3:Y:S01]  /*5e9d0*/  LDL.LU R24, [R1+0x3ec] ;  /* 0x0003ec0001187983 */ /* 0x008ee20000300800 */
[----:B------:R-:W-:-:S05]  /*5e9e0*/  IMAD.WIDE R14, R2, 0x2, R4 ;  /* 0x00000002020e7825 */ /* 0x000fca00078e0204 */
[----:B------:R0:W-:Y:S01]  /*5e9f0*/  @P6 STG.E.U16 desc[UR34][R12.64], R7 ;  /* 0x000000070c006986 */ /* 0x0001e2000c101522 */
[----:B------:R-:W-:Y:S01]  /*5ea00*/  ISETP.LT.AND P4, PT, R27, UR36, !P3 ;  /* 0x000000241b007c0c */ /* 0x000fe2000df81270 */
[----:B------:R-:W1:Y:S01]  /*5ea10*/  LDCU UR36, c[0x0][0x398] ;  /* 0x00007300ff2477ac */ /* 0x000e620008000800 */
[----:B------:R-:W-:Y:S01]  /*5ea20*/  ISETP.LT.AND P6, PT, R3, UR42, !P2 ;  /* 0x0000002a03007c0c */ /* 0x000fe2000d7c1270 */
[----:B------:R-:W1:Y:S01]  /*5ea30*/  LDCU.64 UR42, c[0x0][0x398] ;  /* 0x00007300ff2a77ac */ /* 0x000e620008000a00 */
[----:B0-----:R-:W-:Y:S01]  /*5ea40*/  IMAD.WIDE R12, R2, 0x2, R8 ;  /* 0x00000002020c7825 */ /* 0x001fe200078e0208 */
[----:B--2---:R0:W-:Y:S01]  /*5ea50*/  @P5 STG.E.U16 desc[UR34][R14.64], R0 ;  /* 0x000000000e005986 */ /* 0x0041e2000c101522 */
[----:B------:R-:W-:-:S03]  /*5ea60*/  PRMT R7, R0, 0x7632, R7 ;  /* 0x0000763200077816 */ /* 0x000fc60000000007 */
[----:B0-----:R-:W2:Y:S01]  /*5ea70*/  LDL.LU R0, [R1+0x40c] ;  /* 0x00040c0001007983 */ /* 0x001ea20000300800 */
[----:B------:R-:W-:Y:S01]  /*5ea80*/  ISETP.LT.AND P5, PT, R6, UR7, !P3 ;  /* 0x0000000706007c0c */ /* 0x000fe2000dfa1270 */
[C---:B------:R-:W-:Y:S01]  /*5ea90*/  IMAD.WIDE R14, R2.reuse, 0x2, R16 ;  /* 0x00000002020e7825 */ /* 0x040fe200078e0210 */
[----:B------:R-:W-:Y:S01]  /*5eaa0*/  ISETP.LT.AND P3, PT, R29, UR41, !P3 ;  /* 0x000000291d007c0c */ /* 0x000fe2000df61270 */
[----:B------:R-:W2:Y:S01]  /*5eab0*/  LDL.LU R26, [R1+0x3fc] ;  /* 0x0003fc00011a7983 */ /* 0x000ea20000300800 */
[----:B------:R-:W0:Y:S03]  /*5eac0*/  LDCU UR7, c[0x0][0x398] ;  /* 0x00007300ff0777ac */ /* 0x000e260008000800 */
[----:B------:R1:W-:Y:S01]  /*5ead0*/  @P4 STG.E.U16 desc[UR34][R12.64], R7 ;  /* 0x000000070c004986 */ /* 0x0003e2000c101522 */
[----:B----4-:R-:W-:Y:S01]  /*5eae0*/  PRMT R18, R25, 0x7632, R18 ;  /* 0x0000763219127816 */ /* 0x010fe20000000012 */
[----:B------:R-:W4:Y:S01]  /*5eaf0*/  LDCU UR41, c[0x0][0x3b8] ;  /* 0x00007700ff2977ac */ /* 0x000f220008000800 */
[----:B-1----:R-:W-:-:S04]  /*5eb00*/  IMAD.WIDE R12, R2, 0x2, R10 ;  /* 0x00000002020c7825 */ /* 0x002fc800078e020a */
[----:B------:R-:W-:Y:S01]  /*5eb10*/  VIADD R2, R2, UR32 ;  /* 0x0000002002027c36 */ /* 0x000fe20008000000 */
[----:B------:R1:W-:Y:S01]  /*5eb20*/  @P5 STG.E.U16 desc[UR34][R12.64], R25 ;  /* 0x000000190c005986 */ /* 0x0003e2000c101522 */
[----:B------:R-:W-:-:S03]  /*5eb30*/  VIADD R7, R28, 0x87 ;  /* 0x000000871c077836 */ /* 0x000fc60000000000 */
[----:B------:R-:W-:Y:S02]  /*5eb40*/  @P3 STG.E.U16 desc[UR34][R14.64], R18 ;  /* 0x000000120e003986 */ /* 0x000fe4000c101522 */
[----:B------:R-:W-:Y:S01]  /*5eb50*/  ISETP.GE.AND P5, PT, R7, UR45, PT ;  /* 0x0000002d07007c0c */ /* 0x000fe2000bfa6270 */
[----:B------:R-:W0:Y:S01]  /*5eb60*/  LDCU UR45, c[0x0][0x3b8] ;  /* 0x00007700ff2d77ac */ /* 0x000e220008000800 */
[----:B-1----:R-:W-:Y:S01]  /*5eb70*/  IMAD.WIDE R12, R2, 0x2, R4 ;  /* 0x00000002020c7825 */ /* 0x002fe200078e0204 */
[----:B------:R-:W2:Y:S01]  /*5eb80*/  LDL.LU R25, [R1+0x41c] ;  /* 0x00041c0001197983 */ /* 0x000ea20000300800 */
[----:B---3--:R-:W-:-:S03]  /*5eb90*/  PRMT R7, R24, 0x7632, R7 ;  /* 0x0000763218077816 */ /* 0x008fc60000000007 */
[----:B------:R1:W-:Y:S04]  /*5eba0*/  @P6 STG.E.U16 desc[UR34][R12.64], R24 ;  /* 0x000000180c006986 */ /* 0x0003e8000c101522 */
[----:B-1----:R-:W3:Y:S01]  /*5ebb0*/  LDL.LU R24, [R1+0x440] ;  /* 0x0004400001187983 */ /* 0x002ee20000300800 */
[----:B------:R-:W-:Y:S01]  /*5ebc0*/  ISETP.LT.AND P4, PT, R27, UR28, !P2 ;  /* 0x0000001c1b007c0c */ /* 0x000fe2000d781270 */
[----:B------:R-:W-:Y:S01]  /*5ebd0*/  IMAD.WIDE R14, R2, 0x2, R8 ;  /* 0x00000002020e7825 */ /* 0x000fe200078e0208 */
[----:B------:R-:W-:Y:S01]  /*5ebe0*/  ISETP.LT.AND P3, PT, R29, UR36, !P2 ;  /* 0x000000241d007c0c */ /* 0x000fe2000d761270 */
[----:B------:R-:W1:Y:S01]  /*5ebf0*/  LDCU UR28, c[0x0][0x398] ;  /* 0x00007300ff1c77ac */ /* 0x000e620008000800 */
[----:B0-----:R-:W-:Y:S01]  /*5ec00*/  ISETP.LT.AND P2, PT, R6, UR7, !P2 ;  /* 0x0000000706007c0c */ /* 0x001fe2000d741270 */
[C---:B------:R-:W-:Y:S01]  /*5ec10*/  IMAD.WIDE R12, R2.reuse, 0x2, R16 ;  /* 0x00000002020c7825 */ /* 0x040fe200078e0210 */
[----:B------:R-:W0:Y:S01]  /*5ec20*/  LDCU UR7, c[0x0][0x39c] ;  /* 0x00007380ff0777ac */ /* 0x000e220008000800 */
[----:B------:R-:W0:Y:S06]  /*5ec30*/  LDCU UR36, c[0x0][0x39c] ;  /* 0x00007380ff2477ac */ /* 0x000e2c0008000800 */
[----:B------:R0:W-:Y:S02]  /*5ec40*/  @P4 STG.E.U16 desc[UR34][R14.64], R7 ;  /* 0x000000070e004986 */ /* 0x0001e4000c101522 */
[C---:B0-----:R-:W-:Y:S01]  /*5ec50*/  IMAD.WIDE R14, R2.reuse, 0x2, R10 ;  /* 0x00000002020e7825 */ /* 0x041fe200078e020a */
[----:B------:R-:W-:Y:S01]  /*5ec60*/  ISETP.LT.AND P4, PT, R3, UR46, !P5 ;  /* 0x0000002e03007c0c */ /* 0x000fe2000ef81270 */
[----:B------:R-:W0:Y:S01]  /*5ec70*/  LDCU.64 UR46, c[0x0][0x398] ;  /* 0x00007300ff2e77ac */ /* 0x000e220008000a00 */
[----:B-1----:R-:W-:Y:S01]  /*5ec80*/  ISETP.LT.AND P6, PT, R27, UR28, !P5 ;  /* 0x0000001c1b007c0c */ /* 0x002fe2000efc1270 */
[----:B----4-:R-:W-:Y:S01]  /*5ec90*/  VIADD R2, R2, UR41 ;  /* 0x0000002902027c36 */ /* 0x010fe20008000000 */
[----:B------:R-:W1:Y:S01]  /*5eca0*/  LDCU UR28, c[0x0][0x3b8] ;  /* 0x00007700ff1c77ac */ /* 0x000e620008000800 */
[----:B------:R-:W-:Y:S01]  /*5ecb0*/  VIADD R7, R28, 0x88 ;  /* 0x000000881c077836 */ /* 0x000fe20000000000 */
[----:B------:R-:W4:Y:S01]  /*5ecc0*/  LDCU UR41, c[0x0][0x39c] ;  /* 0x00007380ff2977ac */ /* 0x000f220008000800 */
[----:B--2---:R-:W-:Y:S01]  /*5ecd0*/  PRMT R18, R0, 0x7632, R18 ;  /* 0x0000763200127816 */ /* 0x004fe20000000012 */
[----:B------:R2:W-:Y:S04]  /*5ece0*/  @P2 STG.E.U16 desc[UR34][R14.64], R0 ;  /* 0x000000000e002986 */ /* 0x0005e8000c101522 */
[----:B--2---:R-:W2:Y:S04]  /*5ecf0*/  LDL.LU R0, [R1+0x450] ;  /* 0x0004500001007983 */ /* 0x004ea80000300800 */
[----:B------:R0:W-:Y:S01]  /*5ed00*/  @P3 STG.E.U16 desc[UR34][R12.64], R18 ;  /* 0x000000120c003986 */ /* 0x0001e2000c101522 */
[----:B------:R-:W-:Y:S01]  /*5ed10*/  ISETP.LT.AND P3, PT, R6, UR16, !P5 ;  /* 0x0000001006007c0c */ /* 0x000fe2000ef61270 */
[----:B------:R-:W-:Y:S01]  /*5ed20*/  IMAD.WIDE R14, R2, 0x2, R8 ;  /* 0x00000002020e7825 */ /* 0x000fe200078e0208 */
[----:B------:R-:W-:Y:S01]  /*5ed30*/  ISETP.GE.AND P2, PT, R7, UR43, PT ;  /* 0x0000002b07007c0c */ /* 0x000fe2000bf46270 */
[----:B------:R-:W1:Y:S01]  /*5ed40*/  LDCU UR43, c[0x0][0x3b8] ;  /* 0x00007700ff2b77ac */ /* 0x000e620008000800 */
[----:B------:R-:W-:Y:S01]  /*5ed50*/  PRMT R7, R26, 0x7632, R7 ;  /* 0x000076321a077816 */ /* 0x000fe20000000007 */
[C---:B0-----:R-:W-:Y:S01]  /*5ed60*/  IMAD.WIDE R12, R2.reuse, 0x2, R4 ;  /* 0x00000002020c7825 */ /* 0x041fe200078e0204 */
[----:B------:R-:W-:Y:S01]  /*5ed70*/  ISETP.LT.AND P5, PT, R29, UR14, !P5 ;  /* 0x0000000e1d007c0c */ /* 0x000fe2000efa1270 */
[----:B------:R-:W0:Y:S03]  /*5ed80*/  LDCU UR14, c[0x0][0x3b8] ;  /* 0x00007700ff0e77ac */ /* 0x000e260008000800 */
[----:B------:R1:W-:Y:S01]  /*5ed90*/  @P4 STG.E.U16 desc[UR34][R12.64], R26 ;  /* 0x0000001a0c004986 */ /* 0x0003e2000c101522 */
[----:B------:R-:W-:Y:S01]  /*5eda0*/  ISETP.LT.AND P4, PT, R3, UR50, !P2 ;  /* 0x0000003203007c0c */ /* 0x000fe2000d781270 */
[----:B------:R-:W0:Y:S02]  /*5edb0*/  LDCU.64 UR50, c[0x0][0x398] ;  /* 0x00007300ff3277ac */ /* 0x000e240008000a00 */
[----:B------:R4:W-:Y:S04]  /*5edc0*/  @P6 STG.E.U16 desc[UR34][R14.64], R7 ;  /* 0x000000070e006986 */ /* 0x0009e8000c101522 */
[----:B-1----:R-:W2:Y:S01]  /*5edd0*/  LDL.LU R26, [R1+0x430] ;  /* 0x00043000011a7983 */ /* 0x002ea20000300800 */
[----:B------:R-:W-:-:S04]  /*5ede0*/  IMAD.WIDE R12, R2, 0x2, R10 ;  /* 0x00000002020c7825 */ /* 0x000fc800078e020a */
[----:B----4-:R-:W-:Y:S01]  /*5edf0*/  IMAD.WIDE R14, R2, 0x2, R16 ;  /* 0x00000002020e7825 */ /* 0x010fe200078e0210 */
[----:B------:R-:W-:-:S03]  /*5ee00*/  PRMT R18, R25, 0x7632, R18 ;  /* 0x0000763219127816 */ /* 0x000fc60000000012 */
[----:B------:R-:W-:Y:S01]  /*5ee10*/  VIADD R2, R2, UR28 ;  /* 0x0000001c02027c36 */ /* 0x000fe20008000000 */
[----:B------:R1:W-:Y:S01]  /*5ee20*/  @P3 STG.E.U16 desc[UR34][R12.64], R25 ;  /* 0x000000190c003986 */ /* 0x0003e2000c101522 */
[----:B------:R-:W-:-:S03]  /*5ee30*/  VIADD R7, R28, 0x89 ;  /* 0x000000891c077836 */ /* 0x000fc60000000000 */
[----:B------:R-:W-:Y:S02]  /*5ee40*/  @P5 STG.E.U16 desc[UR34][R14.64], R18 ;  /* 0x000000120e005986 */ /* 0x000fe4000c101522 */
[----:B------:R-:W-:Y:S01]  /*5ee50*/  ISETP.GE.AND P3, PT, R7, UR47, PT ;  /* 0x0000002f07007c0c */ /* 0x000fe2000bf66270 */
[----:B------:R-:W4:Y:S01]  /*5ee60*/  LDCU UR47, c[0x0][0x39c] ;  /* 0x00007380ff2f77ac */ /* 0x000f220008000800 */
[----:B-1----:R-:W4:Y:S01]  /*5ee70*/  LDL.LU R25, [R1+0x420] ;  /* 0x0004200001197983 */ /* 0x002f220000300800 */
[----:B------:R-:W-:Y:S01]  /*5ee80*/  IMAD.WIDE R12, R2, 0x2, R4 ;  /* 0x00000002020c7825 */ /* 0x000fe200078e0204 */
[----:B---3--:R-:W-:-:S04]  /*5ee90*/  PRMT R7, R24, 0x7632, R7 ;  /* 0x0000763218077816 */ /* 0x008fc80000000007 */
[----:B------:R1:W-:Y:S04]  /*5eea0*/  @P4 STG.E.U16 desc[UR34][R12.64], R24 ;  /* 0x000000180c004986 */ /* 0x0003e8000c101522 */
[----:B-1----:R-:W3:Y:S01]  /*5eeb0*/  LDL.LU R24, [R1+0x444] ;  /* 0x0004440001187983 */ /* 0x002ee20000300800 */
[----:B------:R-:W-:Y:S02]  /*5eec0*/  ISETP.LT.AND P6, PT, R27, UR39, !P2 ;  /* 0x000000271b007c0c */ /* 0x000fe4000d7c1270 */
[----:B------:R-:W-:Y:S01]  /*5eed0*/  ISETP.LT.AND P5, PT, R6, UR37, !P2 ;  /* 0x0000002506007c0c */ /* 0x000fe2000d7a1270 */
[----:B------:R-:W-:-:S04]  /*5eee0*/  IMAD.WIDE R14, R2, 0x2, R8 ;  /* 0x00000002020e7825 */ /* 0x000fc800078e0208 */
[C---:B------:R-:W-:Y:S01]  /*5eef0*/  IMAD.WIDE R12, R2.reuse, 0x2, R10 ;  /* 0x00000002020c7825 */ /* 0x040fe200078e020a */
[----:B------:R-:W-:Y:S01]  /*5ef00*/  ISETP.LT.AND P4, PT, R3, UR52, !P3 ;  /* 0x0000003403007c0c */ /* 0x000fe2000df81270 */
[----:B------:R-:W1:Y:S04]  /*5ef10*/  LDCU UR37, c[0x0][0x39c] ;  /* 0x00007380ff2577ac */ /* 0x000e680008000800 */
[----:B------:R0:W-:Y:S01]  /*5ef20*/  @P6 STG.E.U16 desc[UR34][R14.64], R7 ;  /* 0x000000070e006986 */ /* 0x0001e2000c101522 */
[----:B------:R-:W-:Y:S01]  /*5ef30*/  ISETP.LT.AND P2, PT, R29, UR12, !P2 ;  /* 0x0000000c1d007c0c */ /* 0x000fe2000d741270 */
[----:B------:R-:W1:Y:S01]  /*5ef40*/  LDCU UR12, c[0x0][0x3b8] ;  /* 0x00007700ff0c77ac */ /* 0x000e620008000800 */
[----:B------:R-:W-:Y:S01]  /*5ef50*/  ISETP.LT.AND P6, PT, R27, UR33, !P3 ;  /* 0x000000211b007c0c */ /* 0x000fe2000dfc1270 */
[----:B------:R-:W1:Y:S01]  /*5ef60*/  LDCU.64 UR32, c[0x0][0x398] ;  /* 0x00007300ff2077ac */ /* 0x000e620008000a00 */
[----:B------:R-:W1:Y:S01]  /*5ef70*/  LDCU UR52, c[0x0][0x3b8] ;  /* 0x00007700ff3477ac */ /* 0x000e620008000800 */
[C---:B0-----:R-:W-:Y:S01]  /*5ef80*/  IMAD.WIDE R14, R2.reuse, 0x2, R16 ;  /* 0x00000002020e7825 */ /* 0x041fe200078e0210 */
[----:B------:R-:W0:Y:S03]  /*5ef90*/  LDCU UR39, c[0x0][0x39c] ;  /* 0x00007380ff2777ac */ /* 0x000e260008000800 */
[----:B------:R-:W-:-:S02]  /*5efa0*/  VIADD R2, R2, UR14 ;  /* 0x0000000e02027c36 */ /* 0x000fc40008000000 */
[----:B------:R-:W-:Y:S01]  /*5efb0*/  VIADD R7, R28, 0x8a ;  /* 0x0000008a1c077836 */ /* 0x000fe20000000000 */
[----:B------:R-:W0:Y:S01]  /*5efc0*/  LDCU UR14, c[0x0][0x3b8] ;  /* 0x00007700ff0e77ac */ /* 0x000e220008000800 */
[----:B--2---:R-:W-:Y:S01]  /*5efd0*/  PRMT R18, R0, 0x7632, R18 ;  /* 0x0000763200127816 */ /* 0x004fe20000000012 */
[----:B------:R2:W-:Y:S04]  /*5efe0*/  @P5 STG.E.U16 desc[UR34][R12.64], R0 ;  /* 0x000000000c005986 */ /* 0x0005e8000c101522 */
[----:B--2---:R-:W2:Y:S01]  /*5eff0*/  LDL.LU R0, [R1+0x454] ;  /* 0x0004540001007983 */ /* 0x004ea20000300800 */
[----:B------:R-:W-:-:S03]  /*5f000*/  IMAD.WIDE R12, R2, 0x2, R4 ;  /* 0x00000002020c7825 */ /* 0x000fc600078e0204 */
[----:B------:R0:W-:Y:S01]  /*5f010*/  @P2 STG.E.U16 desc[UR34][R14.64], R18 ;  /* 0x000000120e002986 */ /* 0x0001e2000c101522 */
[----:B------:R-:W-:Y:S01]  /*5f020*/  ISETP.LT.AND P2, PT, R6, UR24, !P3 ;  /* 0x0000001806007c0c */ /* 0x000fe2000df41270 */
[----:B------:R-:W1:Y:S01]  /*5f030*/  LDCU UR24, c[0x0][0x39c] ;  /* 0x00007380ff1877ac */ /* 0x000e620008000800 */
[----:B------:R-:W-:Y:S02]  /*5f040*/  ISETP.GE.AND P5, PT, R7, UR51, PT ;  /* 0x0000003307007c0c */ /* 0x000fe4000bfa6270 */
[----:B------:R-:W-:Y:S01]  /*5f050*/  ISETP.LT.AND P3, PT, R29, UR29, !P3 ;  /* 0x0000001d1d007c0c */ /* 0x000fe2000df61270 */
[----:B------:R-:W1:Y:S01]  /*5f060*/  LDCU.64 UR28, c[0x0][0x398] ;  /* 0x00007300ff1c77ac */ /* 0x000e620008000a00 */
[----:B------:R-:W1:Y:S01]  /*5f070*/  LDCU UR51, c[0x0][0x3b8] ;  /* 0x00007700ff3377ac */ /* 0x000e620008000800 */
[----:B0-----:R-:W-:Y:S01]  /*5f080*/  IMAD.WIDE R14, R2, 0x2, R8 ;  /* 0x00000002020e7825 */ /* 0x001fe200078e0208 */
[----:B------:R-:W-:Y:S01]  /*5f090*/  PRMT R7, R26, 0x7632, R7 ;  /* 0x000076321a077816 */ /* 0x000fe20000000007 */
[----:B------:R0:W-:Y:S01]  /*5f0a0*/  @P4 STG.E.U16 desc[UR34][R12.64], R26 ;  /* 0x0000001a0c004986 */ /* 0x0001e2000c101522 */
[----:B------:R-:W-:Y:S01]  /*5f0b0*/  ISETP.LT.AND P4, PT, R3, UR48, !P5 ;  /* 0x0000003003007c0c */ /* 0x000fe2000ef81270 */
[----:B------:R-:W1:Y:S02]  /*5f0c0*/  LDCU UR48, c[0x0][0x3b8] ;  /* 0x00007700ff3077ac */ /* 0x000e640008000800 */
[----:B------:R1:W-:Y:S04]  /*5f0d0*/  @P6 STG.E.U16 desc[UR34][R14.64], R7 ;  /* 0x000000070e006986 */ /* 0x0003e8000c101522 */
[----:B0-----:R-:W2:Y:S01]  /*5f0e0*/  LDL.LU R26, [R1+0x434] ;  /* 0x00043400011a7983 */ /* 0x001ea20000300800 */
[----:B------:R-:W-:-:S04]  /*5f0f0*/  IMAD.WIDE R12, R2, 0x2, R10 ;  /* 0x00000002020c7825 */ /* 0x000fc800078e020a */
[----:B-1----:R-:W-:-:S04]  /*5f100*/  IMAD.WIDE R14, R2, 0x2, R16 ;  /* 0x00000002020e7825 */ /* 0x002fc800078e0210 */
[----:B------:R-:W-:Y:S01]  /*5f110*/  VIADD R2, R2, UR12 ;  /* 0x0000000c02027c36 */ /* 0x000fe20008000000 */
[----:B----4-:R-:W-:Y:S01]  /*5f120*/  PRMT R18, R25, 0x7632, R18 ;  /* 0x0000763219127816 */ /* 0x010fe20000000012 */
[----:B------:R-:W-:Y:S01]  /*5f130*/  VIADD R7, R28, 0x8b ;  /* 0x0000008b1c077836 */ /* 0x000fe20000000000 */
[----:B------:R0:W-:Y:S04]  /*5f140*/  @P2 STG.E.U16 desc[UR34][R12.64], R25 ;  /* 0x000000190c002986 */ /* 0x0001e8000c101522 */
[----:B------:R-:W-:Y:S01]  /*5f150*/  ISETP.GE.AND P2, PT, R7, UR33, PT ;  /* 0x0000002107007c0c */ /* 0x000fe2000bf46270 */
[----:B------:R-:W-:Y:S04]  /*5f160*/  @P3 STG.E.U16 desc[UR34][R14.64], R18 ;  /* 0x000000120e003986 */ /* 0x000fe8000c101522 */
[----:B0-----:R-:W4:Y:S01]  /*5f170*/  LDL.LU R25, [R1+0x424] ;  /* 0x0004240001197983 */ /* 0x001f220000300800 */
[----:B------:R-:W-:Y:S01]  /*5f180*/  IMAD.WIDE R12, R2, 0x2, R4 ;  /* 0x00000002020c7825 */ /* 0x000fe200078e0204 */
[----:B------:R-:W-:Y:S01]  /*5f190*/  ISETP.LT.AND P6, PT, R27, UR10, !P5 ;  /* 0x0000000a1b007c0c */ /* 0x000fe2000efc1270 */
[----:B------:R-:W0:Y:S01]  /*5f1a0*/  LDCU UR10, c[0x0][0x3b8] ;  /* 0x00007700ff0a77ac */ /* 0x000e220008000800 */
[----:B---3--:R-:W-:-:S02]  /*5f1b0*/  PRMT R7, R24, 0x7632, R7 ;  /* 0x0000763218077816 */ /* 0x008fc40000000007 */
[----:B------:R1:W-:Y:S01]  /*5f1c0*/  @P4 STG.E.U16 desc[UR34][R12.64], R24 ;  /* 0x000000180c004986 */ /* 0x0003e2000c101522 */
[----:B------:R-:W3:Y:S03]  /*5f1d0*/  LDCU UR33, c[0x0][0x39c] ;  /* 0x00007380ff2177ac */ /* 0x000ee60008000800 */
[----:B-1----:R-:W3:Y:S01]  /*5f1e0*/  LDL.LU R24, [R1+0x448] ;  /* 0x0004480001187983 */ /* 0x002ee20000300800 */
[----:B------:R-:W-:Y:S01]  /*5f1f0*/  ISETP.LT.AND P3, PT, R6, UR38, !P5 ;  /* 0x0000002606007c0c */ /* 0x000fe2000ef61270 */
[----:B------:R-:W-:-:S04]  /*5f200*/  IMAD.WIDE R14, R2, 0x2, R8 ;  /* 0x00000002020e7825 */ /* 0x000fc800078e0208 */
[C---:B------:R-:W-:Y:S01]  /*5f210*/  IMAD.WIDE R12, R2.reuse, 0x2, R10 ;  /* 0x00000002020c7825 */ /* 0x040fe200078e020a */
[----:B------:R1:W-:Y:S01]  /*5f220*/  @P6 STG.E.U16 desc[UR34][R14.64], R7 ;  /* 0x000000070e006986 */ /* 0x0003e2000c101522 */
[----:B------:R-:W-:Y:S01]  /*5f230*/  ISETP.LT.AND P5, PT, R29, UR31, !P5 ;  /* 0x0000001f1d007c0c */ /* 0x000fe2000efa1270 */
[----:B------:R-:W0:Y:S01]  /*5f240*/  LDCU UR38, c[0x0][0x39c] ;  /* 0x00007380ff2677ac */ /* 0x000e220008000800 */
[----:B------:R-:W-:Y:S02]  /*5f250*/  ISETP.LT.AND P4, PT, R3, UR44, !P2 ;  /* 0x0000002c03007c0c */ /* 0x000fe4000d781270 */
[----:B------:R-:W-:Y:S01]  /*5f260*/  ISETP.LT.AND P6, PT, R27, UR17, !P2 ;  /* 0x000000111b007c0c */ /* 0x000fe2000d7c1270 */
[----:B------:R-:W0:Y:S01]  /*5f270*/  LDCU.64 UR16, c[0x0][0x398] ;  /* 0x00007300ff1077ac */ /* 0x000e220008000a00 */
[----:B------:R-:W0:Y:S01]  /*5f280*/  LDCU UR44, c[0x0][0x3b8] ;  /* 0x00007700ff2c77ac */ /* 0x000e220008000800 */
[----:B-1----:R-:W-:-:S04]  /*5f290*/  IMAD.WIDE R14, R2, 0x2, R16 ;  /* 0x00000002020e7825 */ /* 0x002fc800078e0210 */
[----:B------:R-:W-:Y:S02]  /*5f2a0*/  VIADD R2, R2, UR14 ;  /* 0x0000000e02027c36 */ /* 0x000fe40008000000 */
[----:B------:R-:W-:Y:S01]  /*5f2b0*/  VIADD R7, R28, 0x8c ;  /* 0x0000008c1c077836 */ /* 0x000fe20000000000 */
[----:B--2---:R-:W-:Y:S01]  /*5f2c0*/  PRMT R18, R0, 0x7632, R18 ;  /* 0x0000763200127816 */ /* 0x004fe20000000012 */
[----:B------:R1:W-:Y:S04]  /*5f2d0*/  @P3 STG.E.U16 desc[UR34][R12.64], R0 ;  /* 0x000000000c003986 */ /* 0x0003e8000c101522 */
[----:B-1----:R-:W2:Y:S01]  /*5f2e0*/  LDL.LU R0, [R1+0x458] ;  /* 0x0004580001007983 */ /* 0x002ea20000300800 */
[----:B------:R-:W-:-:S03]  /*5f2f0*/  IMAD.WIDE R12, R2, 0x2, R4 ;  /* 0x00000002020c7825 */ /* 0x000fc600078e0204 */
[----:B------:R1:W-:Y:S01]  /*5f300*/  @P5 STG.E.U16 desc[UR34][R14.64], R18 ;  /* 0x000000120e005986 */ /* 0x0003e2000c101522 */
[----:B------:R-:W-:Y:S01]  /*5f310*/  ISETP.LT.AND P5, PT, R6, UR8, !P2 ;  /* 0x0000000806007c0c */ /* 0x000fe2000d7a1270 */
[----:B------:R-:W0:Y:S01]  /*5f320*/  LDCU UR8, c[0x0][0x3b8] ;  /* 0x00007700ff0877ac */ /* 0x000e220008000800 */
[----:B------:R-:W-:Y:S02]  /*5f330*/  ISETP.GE.AND P3, PT, R7, UR29, PT ;  /* 0x0000001d07007c0c */ /* 0x000fe4000bf66270 */
[----:B------:R-:W-:Y:S01]  /*5f340*/  ISETP.LT.AND P2, PT, R29, UR30, !P2 ;  /* 0x0000001e1d007c0c */ /* 0x000fe2000d741270 */
[----:B------:R-:W0:Y:S01]  /*5f350*/  LDCU.64 UR30, c[0x0][0x398] ;  /* 0x00007300ff1e77ac */ /* 0x000e220008000a00 */
[----:B------:R-:W0:Y:S01]  /*5f360*/  LDCU UR29, c[0x0][0x39c] ;  /* 0x00007380ff1d77ac */ /* 0x000e220008000800 */
[----:B-1----:R-:W-:Y:S01]  /*5f370*/  IMAD.WIDE R14, R2, 0x2, R8 ;  /* 0x00000002020e7825 */ /* 0x002fe200078e0208 */
[----:B------:R-:W-:Y:S01]  /*5f380*/  PRMT R7, R26, 0x7632, R7 ;  /* 0x000076321a077816 */ /* 0x000fe20000000007 */
[----:B------:R1:W-:Y:S01]  /*5f390*/  @P4 STG.E.U16 desc[UR34][R12.64], R26 ;  /* 0x0000001a0c004986 */ /* 0x0003e2000c101522 */
[----:B------:R-:W-:Y:S01]  /*5f3a0*/  ISETP.LT.AND P4, PT, R3, UR42, !P3 ;  /* 0x0000002a03007c0c */ /* 0x000fe2000df81270 */
[----:B------:R-:W0:Y:S02]  /*5f3b0*/  LDCU UR42, c[0x0][0x39c] ;  /* 0x00007380ff2a77ac */ /* 0x000e240008000800 */
[----:B------:R0:W-:Y:S04]  /*5f3c0*/  @P6 STG.E.U16 desc[UR34][R14.64], R7 ;  /* 0x000000070e006986 */ /* 0x0001e8000c101522 */
[----:B-1----:R-:W2:Y:S01]  /*5f3d0*/  LDL.LU R26, [R1+0x438] ;  /* 0x00043800011a7983 */ /* 0x002ea20000300800 */
[----:B------:R-:W-:-:S04]  /*5f3e0*/  IMAD.WIDE R12, R2, 0x2, R10 ;  /* 0x00000002020c7825 */ /* 0x000fc800078e020a */
[----:B0-----:R-:W-:-:S04]  /*5f3f0*/  IMAD.WIDE R14, R2, 0x2, R16 ;  /* 0x00000002020e7825 */ /* 0x001fc800078e0210 */
[----:B------:R-:W-:Y:S02]  /*5f400*/  VIADD R2, R2, UR10 ;  /* 0x0000000a02027c36 */ /* 0x000fe40008000000 */
[----:B------:R-:W-:Y:S01]  /*5f410*/  VIADD R7, R28, 0x8d ;  /* 0x0000008d1c077836 */ /* 0x000fe20000000000 */
[----:B----4-:R-:W-:Y:S01]  /*5f420*/  PRMT R18, R25, 0x7632, R18 ;  /* 0x0000763219127816 */ /* 0x010fe20000000012 */
[----:B------:R0:W-:Y:S01]  /*5f430*/  @P5 STG.E.U16 desc[UR34][R12.64], R25 ;  /* 0x000000190c005986 */ /* 0x0001e2000c101522 */
[----:B------:R-:W-:Y:S01]  /*5f440*/  ISETP.LT.AND P6, PT, R27, UR20, !P3 ;  /* 0x000000141b007c0c */ /* 0x000fe2000dfc1270 */
[----:B------:R-:W1:Y:S01]  /*5f450*/  LDCU UR10, c[0x0][0x3b8] ;  /* 0x00007700ff0a77ac */ /* 0x000e620008000800 */
[----:B------:R-:W-:Y:S01]  /*5f460*/  ISETP.GE.AND P5, PT, R7, UR17, PT ;  /* 0x0000001107007c0c */ /* 0x000fe2000bfa6270 */
[----:B------:R-:W-:Y:S01]  /*5f470*/  @P2 STG.E.U16 desc[UR34][R14.64], R18 ;  /* 0x000000120e002986 */ /* 0x000fe2000c101522 */
[----:B------:R-:W4:Y:S03]  /*5f480*/  LDCU UR20, c[0x0][0x39c] ;  /* 0x00007380ff1477ac */ /* 0x000f260008000800 */
[----:B0-----:R-:W4:Y:S01]  /*5f490*/  LDL.LU R25, [R1+0x428] ;  /* 0x0004280001197983 */ /* 0x001f220000300800 */
[----:B------:R-:W-:Y:S01]  /*5f4a0*/  IMAD.WIDE R12, R2, 0x2, R4 ;  /* 0x00000002020c7825 */ /* 0x000fe200078e0204 */
[----:B---3--:R-:W-:-:S04]  /*5f4b0*/  PRMT R7, R24, 0x7632, R7 ;  /* 0x0000763218077816 */ /* 0x008fc80000000007 */
[----:B------:R0:W-:Y:S04]  /*5f4c0*/  @P4 STG.E.U16 desc[UR34][R12.64], R24 ;  /* 0x000000180c004986 */ /* 0x0001e8000c101522 */
[----:B0-----:R-:W3:Y:S01]  /*5f4d0*/  LDL.LU R24, [R1+0x44c] ;  /* 0x00044c0001187983 */ /* 0x001ee20000300800 */
[----:B------:R-:W-:Y:S01]  /*5f4e0*/  ISETP.LT.AND P2, PT, R6, UR15, !P3 ;  /* 0x0000000f06007c0c */ /* 0x000fe2000df41270 */
[----:B------:R-:W-:-:S04]  /*5f4f0*/  IMAD.WIDE R14, R2, 0x2, R8 ;  /* 0x00000002020e7825 */ /* 0x000fc800078e0208 */
[C---:B------:R-:W-:Y:S01]  /*5f500*/  IMAD.WIDE R12, R2.reuse, 0x2, R10 ;  /* 0x00000002020c7825 */ /* 0x040fe200078e020a */
[----:B------:R0:W-:Y:S01]  /*5f510*/  @P6 STG.E.U16 desc[UR34][R14.64], R7 ;  /* 0x000000070e006986 */ /* 0x0001e2000c101522 */
[----:B------:R-:W-:Y:S01]  /*5f520*/  ISETP.LT.AND P3, PT, R29, UR22, !P3 ;  /* 0x000000161d007c0c */ /* 0x000fe2000df61270 */
[----:B------:R-:W1:Y:S01]  /*5f530*/  LDCU.64 UR14, c[0x0][0x398] ;  /* 0x00007300ff0e77ac */ /* 0x000e620008000a00 */
[----:B------:R-:W-:Y:S02]  /*5f540*/  ISETP.LT.AND P4, PT, R3, UR46, !P5 ;  /* 0x0000002e03007c0c */ /* 0x000fe4000ef81270 */
[----:B------:R-:W-:Y:S01]  /*5f550*/  ISETP.LT.AND P6, PT, R27, UR21, !P5 ;  /* 0x000000151b007c0c */ /* 0x000fe2000efc1270 */
[----:B------:R-:W1:Y:S01]  /*5f560*/  LDCU UR46, c[0x0][0x3b8] ;  /* 0x00007700ff2e77ac */ /* 0x000e620008000800 */
        /* <DEDUP_REMOVED lines=11> */
[----:B------:R-:W-:Y:S02]  /*5f620*/  ISETP.LT.AND P3, PT, R6, UR18, !P5 ;  /* 0x0000001206007c0c */ /* 0x000fe4000ef61270 */
[----:B------:R-:W-:Y:S01]  /*5f630*/  ISETP.GE.AND P2, PT, R7, UR31, PT ;  /* 0x0000001f07007c0c */ /* 0x000fe2000bf46270 */
[----:B------:R-:W1:Y:S01]  /*5f640*/  LDCU UR31, c[0x0][0x39c] ;  /* 0x00007380ff1f77ac */ /* 0x000e620008000800 */
[----:B------:R-:W-:Y:S01]  /*5f650*/  ISETP.LT.AND P5, PT, R29, UR13, !P5 ;  /* 0x0000000d1d007c0c */ /* 0x000fe2000efa1270 */
[----:B------:R-:W1:Y:S01]  /*5f660*/  LDCU.64 UR12, c[0x0][0x398] ;  /* 0x00007300ff0c77ac */ /* 0x000e620008000a00 */
[----:B0-----:R-:W-:Y:S01]  /*5f670*/  IMAD.WIDE R14, R2, 0x2, R8 ;  /* 0x00000002020e7825 */ /* 0x001fe200078e0208 */
[----:B------:R-:W-:Y:S01]  /*5f680*/  PRMT R7, R26, 0x7632, R7 ;  /* 0x000076321a077816 */ /* 0x000fe20000000007 */
[----:B------:R0:W-:Y:S01]  /*5f690*/  @P4 STG.E.U16 desc[UR34][R12.64], R26 ;  /* 0x0000001a0c004986 */ /* 0x0001e2000c101522 */
[----:B------:R-:W-:Y:S01]  /*5f6a0*/  ISETP.LT.AND P4, PT, R3, UR50, !P2 ;  /* 0x0000003203007c0c */ /* 0x000fe2000d781270 */
[----:B------:R-:W1:Y:S02]  /*5f6b0*/  LDCU UR50, c[0x0][0x3b8] ;  /* 0x00007700ff3277ac */ /* 0x000e640008000800 */
[----:B------:R0:W-:Y:S02]  /*5f6c0*/  @P6 STG.E.U16 desc[UR34][R14.64], R7 ;  /* 0x000000070e006986 */ /* 0x0001e4000c101522 */
[----:B0-----:R-:W-:-:S02]  /*5f6d0*/  IMAD.WIDE R12, R2, 0x2, R10 ;  /* 0x00000002020c7825 */ /* 0x001fc400078e020a */
[----:B------:R-:W2:Y:S02]  /*5f6e0*/  LDL.LU R26, [R1+0x43c] ;  /* 0x00043c00011a7983 */ /* 0x000ea40000300800 */
[----:B------:R-:W-:-:S04]  /*5f6f0*/  IMAD.WIDE R14, R2, 0x2, R16 ;  /* 0x00000002020e7825 */ /* 0x000fc800078e0210 */
[----:B-1----:R-:W-:Y:S02]  /*5f700*/  VIADD R2, R2, UR10 ;  /* 0x0000000a02027c36 */ /* 0x002fe40008000000 */
[----:B------:R-:W-:Y:S01]  /*5f710*/  VIADD R7, R28, 0x8f ;  /* 0x0000008f1c077836 */ /* 0x000fe20000000000 */
[----:B----4-:R-:W-:Y:S01]  /*5f720*/  PRMT R18, R25, 0x7632, R18 ;  /* 0x0000763219127816 */ /* 0x010fe20000000012 */
[----:B------:R0:W-:Y:S01]  /*5f730*/  @P3 STG.E.U16 desc[UR34][R12.64], R25 ;  /* 0x000000190c003986 */ /* 0x0001e2000c101522 */
[----:B------:R-:W-:Y:S01]  /*5f740*/  ISETP.LT.AND P6, PT, R27, UR26, !P2 ;  /* 0x0000001a1b007c0c */ /* 0x000fe2000d7c1270 */
[----:B------:R-:W1:Y:S01]  /*5f750*/  LDCU UR10, c[0x0][0x3b8] ;  /* 0x00007700ff0a77ac */ /* 0x000e620008000800 */
[----:B------:R-:W-:Y:S01]  /*5f760*/  ISETP.GE.AND P3, PT, R7, UR15, PT ;  /* 0x0000000f07007c0c */ /* 0x000fe2000bf66270 */
[----:B------:R-:W-:Y:S01]  /*5f770*/  @P5 STG.E.U16 desc[UR34][R14.64], R18 ;  /* 0x000000120e005986 */ /* 0x000fe2000c101522 */
[----:B0-----:R-:W-:Y:S01]  /*5f780*/  IMAD.WIDE R12, R2, 0x2, R4 ;  /* 0x00000002020c7825 */ /* 0x001fe200078e0204 */
[----:B------:R-:W0:Y:S01]  /*5f790*/  LDCU UR15, c[0x0][0x3b8] ;  /* 0x00007700ff0f77ac */ /* 0x000e220008000800 */
[----:B---3--:R-:W-:-:S03]  /*5f7a0*/  PRMT R7, R24, 0x7632, R7 ;  /* 0x0000763218077816 */ /* 0x008fc60000000007 */
[----:B------:R3:W-:Y:S04]  /*5f7b0*/  @P4 STG.E.U16 desc[UR34][R12.64], R24 ;  /* 0x000000180c004986 */ /* 0x0007e8000c101522 */
[----:B---3--:R-:W3:Y:S01]  /*5f7c0*/  LDL.LU R24, [R1+0x42c] ;  /* 0x00042c0001187983 */ /* 0x008ee20000300800 */
[----:B------:R-:W-:Y:S01]  /*5f7d0*/  ISETP.LT.AND P5, PT, R6, UR19, !P2 ;  /* 0x0000001306007c0c */ /* 0x000fe2000d7a1270 */
[----:B------:R-:W-:-:S04]  /*5f7e0*/  IMAD.WIDE R14, R2, 0x2, R8 ;  /* 0x00000002020e7825 */ /* 0x000fc800078e0208 */
[C---:B------:R-:W-:Y:S01]  /*5f7f0*/  IMAD.WIDE R12, R2.reuse, 0x2, R10 ;  /* 0x00000002020c7825 */ /* 0x040fe200078e020a */
[----:B------:R-:W4:Y:S01]  /*5f800*/  LDL.LU R25, [R1+0x490] ;  /* 0x0004900001197983 */ /* 0x000f220000300800 */
[----:B------:R-:W-:Y:S01]  /*5f810*/  ISETP.LT.AND P4, PT, R27, UR25, !P3 ;  /* 0x000000191b007c0c */ /* 0x000fe2000df81270 */
[----:B------:R-:W0:Y:S02]  /*5f820*/  LDCU.64 UR18, c[0x0][0x398] ;  /* 0x00007300ff1277ac */ /* 0x000e240008000a00 */
[----:B------:R1:W-:Y:S01]  /*5f830*/  @P6 STG.E.U16 desc[UR34][R14.64], R7 ;  /* 0x000000070e006986 */ /* 0x0003e2000c101522 */
[----:B------:R-:W-:Y:S01]  /*5f840*/  ISETP.LT.AND P2, PT, R29, UR27, !P2 ;  /* 0x0000001b1d007c0c */ /* 0x000fe2000d741270 */
[----:B------:R-:W0:Y:S01]  /*5f850*/  LDCU.64 UR26, c[0x0][0x398] ;  /* 0x00007300ff1a77ac */ /* 0x000e220008000a00 */
[----:B------:R-:W-:Y:S01]  /*5f860*/  ISETP.LT.AND P6, PT, R3, UR32, !P3 ;  /* 0x0000002003007c0c */ /* 0x000fe2000dfc1270 */
[----:B------:R-:W0:Y:S01]  /*5f870*/  LDCU UR25, c[0x0][0x39c] ;  /* 0x00007380ff1977ac */ /* 0x000e220008000800 */
[----:B------:R-:W0:Y:S01]  /*5f880*/  LDCU UR32, c[0x0][0x39c] ;  /* 0x00007380ff2077ac */ /* 0x000e220008000800 */
[----:B-1----:R-:W-:-:S04]  /*5f890*/  IMAD.WIDE R14, R2, 0x2, R16 ;  /* 0x00000002020e7825 */ /* 0x002fc800078e0210 */
[----:B------:R-:W-:Y:S01]  /*5f8a0*/  VIADD R2, R2, UR8 ;  /* 0x0000000802027c36 */ /* 0x000fe20008000000 */
[----:B--2---:R-:W-:Y:S01]  /*5f8b0*/  PRMT R7, R0, 0x7632, R7 ;  /* 0x0000763200077816 */ /* 0x004fe20000000007 */
[----:B------:R1:W-:Y:S04]  /*5f8c0*/  @P5 STG.E.U16 desc[UR34][R12.64], R0 ;  /* 0x000000000c005986 */ /* 0x0003e8000c101522 */
[----:B-1----:R-:W2:Y:S01]  /*5f8d0*/  LDL.LU R0, [R1+0x470] ;  /* 0x0004700001007983 */ /* 0x002ea20000300800 */
[----:B------:R-:W-:Y:S01]  /*5f8e0*/  ISETP.LT.AND P5, PT, R6, UR23, !P3 ;  /* 0x0000001706007c0c */ /* 0x000fe2000dfa1270 */
[C---:B------:R-:W-:Y:S02]  /*5f8f0*/  IMAD.WIDE R12, R2.reuse, 0x2, R4 ;  /* 0x00000002020c7825 */ /* 0x040fe400078e0204 */
[----:B------:R1:W-:Y:S01]  /*5f900*/  @P2 STG.E.U16 desc[UR34][R14.64], R7 ;  /* 0x000000070e002986 */ /* 0x0003e2000c101522 */
[----:B------:R-:W0:Y:S01]  /*5f910*/  LDCU UR23, c[0x0][0x39c] ;  /* 0x00007380ff1777ac */ /* 0x000e220008000800 */
[----:B-1----:R-:W-:Y:S01]  /*5f920*/  IMAD.WIDE R14, R2, 0x2, R8 ;  /* 0x00000002020e7825 */ /* 0x002fe200078e0208 */
[----:B------:R-:W-:Y:S01]  /*5f930*/  PRMT R18, R26, 0x7632, R18 ;  /* 0x000076321a127816 */ /* 0x000fe20000000012 */
[----:B------:R1:W-:Y:S04]  /*5f940*/  @P6 STG.E.U16 desc[UR34][R12.64], R26 ;  /* 0x0000001a0c006986 */ /* 0x0003e8000c101522 */
[----:B------:R-:W-:Y:S01]  /*5f950*/  @P4 STG.E.U16 desc[UR34][R14.64], R18 ;  /* 0x000000120e004986 */ /* 0x000fe2000c101522 */
[----:B-1----:R-:W-:-:S03]  /*5f960*/  IMAD.WIDE R12, R2, 0x2, R10 ;  /* 0x00000002020c7825 */ /* 0x002fc600078e020a */
[----:B------:R-:W2:Y:S01]  /*5f970*/  LDL.LU R26, [R1+0x480] ;  /* 0x00048000011a7983 */ /* 0x000ea20000300800 */
[----:B---3--:R-:W-:-:S03]  /*5f980*/  PRMT R20, R24, 0x7632, R20 ;  /* 0x0000763218147816 */ /* 0x008fc60000000014 */
[----:B------:R1:W-:Y:S04]  /*5f990*/  @P5 STG.E.U16 desc[UR34][R12.64], R24 ;  /* 0x000000180c005986 */ /* 0x0003e8000c101522 */
[----:B-1----:R-:W3:Y:S01]  /*5f9a0*/  LDL.LU R24, [R1+0x460] ;  /* 0x0004600001187983 */ /* 0x002ee20000300800 */
[----:B------:R-:W-:Y:S01]  /*5f9b0*/  VIADD R7, R28, 0x90 ;  /* 0x000000901c077836 */ /* 0x000fe20000000000 */
[----:B------:R-:W-:-:S04]  /*5f9c0*/  ISETP.LT.AND P3, PT, R29, UR11, !P3 ;  /* 0x0000000b1d007c0c */ /* 0x000fc8000df61270 */
[----:B------:R-:W-:Y:S01]  /*5f9d0*/  ISETP.GE.AND P2, PT, R7, UR13, PT ;  /* 0x0000000d07007c0c */ /* 0x000fe2000bf46270 */
[C---:B------:R-:W-:Y:S01]  /*5f9e0*/  VIADD R7, R2.reuse, UR10 ;  /* 0x0000000a02077c36 */ /* 0x040fe20008000000 */
[----:B------:R-:W1:Y:S02]  /*5f9f0*/  LDCU UR13, c[0x0][0x3b8] ;  /* 0x00007700ff0d77ac */ /* 0x000e640008000800 */
[----:B------:R-:W-:Y:S02]  /*5fa00*/  ISETP.LT.AND P4, PT, R3, UR28, !P2 ;  /* 0x0000001c03007c0c */ /* 0x000fe4000d781270 */
[----:B------:R-:W-:Y:S01]  /*5fa10*/  ISETP.LT.AND P6, PT, R27, UR9, !P2 ;  /* 0x000000091b007c0c */ /* 0x000fe2000d7c1270 */
[----:B------:R-:W-:Y:S01]  /*5fa20*/  IMAD.WIDE R18, R2, 0x2, R16 ;  /* 0x0000000202127825 */ /* 0x000fe200078e0210 */
[----:B------:R-:W-:Y:S01]  /*5fa30*/  ISETP.LT.AND P5, PT, R6, UR6, !P2 ;  /* 0x0000000606007c0c */ /* 0x000fe2000d7a1270 */
[----:B------:R-:W0:Y:S02]  /*5fa40*/  LDCU.64 UR8, c[0x0][0x398] ;  /* 0x00007300ff0877ac */ /* 0x000e240008000a00 */
[----:B------:R-:W-:Y:S01]  /*5fa50*/  IMAD.WIDE R14, R7, 0x2, R4 ;  /* 0x00000002070e7825 */ /* 0x000fe200078e0204 */
[----:B------:R1:W-:Y:S01]  /*5fa60*/  @P3 STG.E.U16 desc[UR34][R18.64], R20 ;  /* 0x0000001412003986 */ /* 0x0003e2000c101522 */
[----:B----4-:R-:W-:Y:S01]  /*5fa70*/  PRMT R2, R25, 0x7632, R2 ;  /* 0x0000763219027816 */ /* 0x010fe20000000002 */
[----:B------:R-:W4:Y:S01]  /*5fa80*/  LDCU.64 UR10, c[0x0][0x398] ;  /* 0x00007300ff0a77ac */ /* 0x000f220008000a00 */
[----:B------:R-:W-:-:S02]  /*5fa90*/  IMAD.WIDE R12, R7, 0x2, R8 ;  /* 0x00000002070c7825 */ /* 0x000fc400078e0208 */
[----:B------:R0:W-:Y:S01]  /*5faa0*/  @P4 STG.E.U16 desc[UR34][R14.64], R25 ;  /* 0x000000190e004986 */ /* 0x0001e2000c101522 */
[----:B------:R-:W2:Y:S01]  /*5fab0*/  LDCU UR6, c[0x0][0x39c] ;  /* 0x00007380ff0677ac */ /* 0x000ea20008000800 */
[----:B------:R-:W2:Y:S01]  /*5fac0*/  LDCU UR28, c[0x0][0x39c] ;  /* 0x00007380ff1c77ac */ /* 0x000ea20008000800 */
[----:B-1----:R-:W-:Y:S01]  /*5fad0*/  IMAD.WIDE R18, R7, 0x2, R10 ;  /* 0x0000000207127825 */ /* 0x002fe200078e020a */
[----:B------:R1:W-:Y:S04]  /*5fae0*/  @P6 STG.E.U16 desc[UR34][R12.64], R2 ;  /* 0x000000020c006986 */ /* 0x0003e8000c101522 */
[----:B0-----:R-:W3:Y:S01]  /*5faf0*/  LDL.LU R25, [R1+0x494] ;  /* 0x0004940001197983 */ /* 0x001ee20000300800 */
[----:B------:R-:W-:Y:S01]  /*5fb00*/  ISETP.LT.AND P3, PT, R29, UR5, !P2 ;  /* 0x000000051d007c0c */ /* 0x000fe2000d761270 */
[----:B------:R-:W-:Y:S01]  /*5fb10*/  VIADD R15, R28, 0x95 ;  /* 0x000000951c0f7836 */ /* 0x000fe20000000000 */
[----:B------:R-:W-:Y:S01]  /*5fb20*/  ISETP.LT.AND P4, PT, R3, UR16, !P1 ;  /* 0x0000001003007c0c */ /* 0x000fe2000cf81270 */
[----:B------:R-:W0:Y:S01]  /*5fb30*/  LDCU.64 UR16, c[0x0][0x398] ;  /* 0x00007300ff1077ac */ /* 0x000e220008000a00 */
[----:B------:R-:W-:Y:S01]  /*5fb40*/  ISETP.LT.AND P6, PT, R27, UR63, !P1 ;  /* 0x0000003f1b007c0c */ /* 0x000fe2000cfc1270 */
[----:B-1----:R-:W-:-:S04]  /*5fb50*/  IMAD.WIDE R12, R7, 0x2, R16 ;  /* 0x00000002070c7825 */ /* 0x002fc800078e0210 */
[----:B------:R-:W-:Y:S01]  /*5fb60*/  VIADD R2, R7, UR13 ;  /* 0x0000000d07027c36 */ /* 0x000fe20008000000 */
[----:B------:R-:W-:Y:S01]  /*5fb70*/  ISETP.GE.AND P2, PT, R15, UR9, PT ;  /* 0x000000090f007c0c */ /* 0x000fe2000bf46270 */
[----:B------:R-:W1:Y:S01]  /*5fb80*/  LDCU UR13, c[0x0][0x3b8] ;  /* 0x00007700ff0d77ac */ /* 0x000e620008000800 */
[----:B------:R-:W0:Y:S01]  /*5fb90*/  LDCU UR5, c[0x0][0x39c] ;  /* 0x00007380ff0577ac */ /* 0x000e220008000800 */
[----:B------:R-:W0:Y:S01]  /*5fba0*/  LDCU UR9, c[0x0][0x39c] ;  /* 0x00007380ff0977ac */ /* 0x000e220008000800 */
[----:B------:R-:W0:Y:S01]  /*5fbb0*/  LDCU UR63, c[0x0][0x3b8] ;  /* 0x00007700ff3f77ac */ /* 0x000e220008000800 */
[----:B--2---:R2:W-:Y:S01]  /*5fbc0*/  @P5 STG.E.U16 desc[UR34][R18.64], R0 ;  /* 0x0000000012005986 */ /* 0x0045e2000c101522 */
[----:B------:R-:W-:-:S03]  /*5fbd0*/  PRMT R14, R0, 0x7632, R14 ;  /* 0x00007632000e7816 */ /* 0x000fc6000000000e */
[----:B--2---:R-:W2:Y:S01]  /*5fbe0*/  LDL.LU R0, [R1+0x474] ;  /* 0x0004740001007983 */ /* 0x004ea20000300800 */
[----:B------:R-:W-:Y:S01]  /*5fbf0*/  ISETP.LT.AND P5, PT, R6, UR64, !P1 ;  /* 0x0000004006007c0c */ /* 0x000fe2000cfa1270 */
[----:B------:R-:W-:Y:S02]  /*5fc00*/  VIADD R18, R28, 0x92 ;  /* 0x000000921c127836 */ /* 0x000fe40000000000 */
[----:B------:R0:W-:Y:S01]  /*5fc10*/  @P3 STG.E.U16 desc[UR34][R12.64], R14 ;  /* 0x0000000e0c003986 */ /* 0x0001e2000c101522 */
[----:B------:R-:W0:Y:S02]  /*5fc20*/  LDCU UR64, c[0x0][0x3b8] ;  /* 0x00007700ff4077ac */ /* 0x000e240008000800 */
[----:B----4-:R-:W-:Y:S01]  /*5fc30*/  ISETP.GE.AND P3, PT, R18, UR11, PT ;  /* 0x0000000b12007c0c */ /* 0x010fe2000bf66270 */
[----:B------:R-:W-:Y:S01]  /*5fc40*/  IMAD.WIDE R18, R2, 0x2, R10 ;  /* 0x0000000202127825 */ /* 0x000fe200078e020a */
[----:B------:R-:W-:-:S03]  /*5fc50*/  PRMT R7, R26, 0x7632, R7 ;  /* 0x000076321a077816 */ /* 0x000fc60000000007 */
[C---:B0-----:R-:W-:Y:S01]  /*5fc60*/  IMAD.WIDE R12, R2.reuse, 0x2, R4 ;  /* 0x00000002020c7825 */ /* 0x041fe200078e0204 */
[----:B------:R-:W-:Y:S01]  /*5fc70*/  ISETP.LT.AND P1, PT, R29, UR65, !P1 ;  /* 0x000000411d007c0c */ /* 0x000fe2000cf21270 */
[----:B------:R-:W0:Y:S02]  /*5fc80*/  LDCU UR11, c[0x0][0x3b8] ;  /* 0x00007700ff0b77ac */ /* 0x000e240008000800 */
[----:B------:R-:W-:Y:S01]  /*5fc90*/  IMAD.WIDE R14, R2, 0x2, R8 ;  /* 0x00000002020e7825 */ /* 0x000fe200078e0208 */
[----:B------:R4:W-:Y:S01]  /*5fca0*/  @P4 STG.E.U16 desc[UR34][R12.64], R26 ;  /* 0x0000001a0c004986 */ /* 0x0009e2000c101522 */
[----:B------:R-:W0:Y:S03]  /*5fcb0*/  LDCU UR65, c[0x0][0x3b8] ;  /* 0x00007700ff4177ac */ /* 0x000e260008000800 */
[----:B------:R0:W-:Y:S04]  /*5fcc0*/  @P6 STG.E.U16 desc[UR34][R14.64], R7 ;  /* 0x000000070e006986 */ /* 0x0001e8000c101522 */
[----:B----4-:R-:W4:Y:S04]  /*5fcd0*/  LDL.LU R26, [R1+0x484] ;  /* 0x00048400011a7983 */ /* 0x010f280000300800 */
[----:B---3--:R3:W-:Y:S01]  /*5fce0*/  @P5 STG.E.U16 desc[UR34][R18.64], R24 ;  /* 0x0000001812005986 */ /* 0x0087e2000c101522 */
[----:B0-----:R-:W-:-:S03]  /*5fcf0*/  PRMT R7, R24, 0x7632, R7 ;  /* 0x0000763218077816 */ /* 0x001fc60000000007 */
[----:B---3--:R-:W3:Y:S01]  /*5fd00*/  LDL.LU R24, [R1+0x464] ;  /* 0x0004640001187983 */ /* 0x008ee20000300800 */
[----:B------:R-:W-:Y:S01]  /*5fd10*/  ISETP.LT.AND P6, PT, R3, UR30, !P3 ;  /* 0x0000001e03007c0c */ /* 0x000fe2000dfc1270 */
[----:B------:R-:W-:Y:S01]  /*5fd20*/  IMAD.WIDE R12, R2, 0x2, R16 ;  /* 0x00000002020c7825 */ /* 0x000fe200078e0210 */
[----:B------:R-:W-:Y:S01]  /*5fd30*/  ISETP.LT.AND P5, PT, R27, UR67, !P3 ;  /* 0x000000431b007c0c */ /* 0x000fe2000dfa1270 */
[----:B------:R-:W0:Y:S01]  /*5fd40*/  LDCU UR30, c[0x0][0x39c] ;  /* 0x00007380ff1e77ac */ /* 0x000e220008000800 */
[----:B------:R-:W-:Y:S01]  /*5fd50*/  ISETP.LT.AND P4, PT, R6, UR77, !P3 ;  /* 0x0000004d06007c0c */ /* 0x000fe2000df81270 */
[----:B------:R-:W-:Y:S01]  /*5fd60*/  VIADD R2, R2, UR15 ;  /* 0x0000000f02027c36 */ /* 0x000fe20008000000 */
[----:B------:R1:W-:Y:S01]  /*5fd70*/  @P1 STG.E.U16 desc[UR34][R12.64], R7 ;  /* 0x000000070c001986 */ /* 0x0003e2000c101522 */
[----:B------:R-:W0:Y:S02]  /*5fd80*/  LDCU UR67, c[0x0][0x3b8] ;  /* 0x00007700ff4377ac */ /* 0x000e240008000800 */
[C---:B------:R-:W-:Y:S01]  /*5fd90*/  IMAD.WIDE R14, R2.reuse, 0x2, R8 ;  /* 0x00000002020e7825 */ /* 0x040fe200078e0208 */
[----:B------:R-:W0:Y:S03]  /*5fda0*/  LDCU UR77, c[0x0][0x3b8] ;  /* 0x00007700ff4d77ac */ /* 0x000e260008000800 */
[----:B------:R-:W-:-:S04]  /*5fdb0*/  IMAD.WIDE R18, R2, 0x2, R10 ;  /* 0x0000000202127825 */ /* 0x000fc800078e020a */
[----:B-1----:R-:W-:Y:S01]  /*5fdc0*/  IMAD.WIDE R12, R2, 0x2, R4 ;  /* 0x00000002020c7825 */ /* 0x002fe200078e0204 */
[----:B------:R-:W-:-:S04]  /*5fdd0*/  PRMT R20, R25, 0x7632, R20 ;  /* 0x0000763219147816 */ /* 0x000fc80000000014 */
[----:B------:R1:W-:Y:S04]  /*5fde0*/  @P6 STG.E.U16 desc[UR34][R12.64], R25 ;  /* 0x000000190c006986 */ /* 0x0003e8000c101522 */
[----:B------:R0:W-:Y:S01]  /*5fdf0*/  @P5 STG.E.U16 desc[UR34][R14.64], R20 ;  /* 0x000000140e005986 */ /* 0x0001e2000c101522 */
[----:B------:R-:W-:Y:S01]  /*5fe00*/  ISETP.LT.AND P3, PT, R29, UR68, !P3 ;  /* 0x000000441d007c0c */ /* 0x000fe2000df61270 */
[----:B------:R-:W0:Y:S01]  /*5fe10*/  LDCU UR68, c[0x0][0x398] ;  /* 0x00007300ff4477ac */ /* 0x000e220008000800 */
[----:B------:R-:W-:-:S05]  /*5fe20*/  VIADD R7, R28, 0x93 ;  /* 0x000000931c077836 */ /* 0x000fca0000000000 */
[----:B------:R-:W-:Y:S01]  /*5fe30*/  ISETP.GE.AND P1, PT, R7, UR17, PT ;  /* 0x0000001107007c0c */ /* 0x000fe2000bf26270 */
[C---:B-1----:R-:W-:Y:S01]  /*5fe40*/  IMAD.WIDE R12, R2.reuse, 0x2, R16 ;  /* 0x00000002020c7825 */ /* 0x042fe200078e0210 */
[----:B------:R-:W1:Y:S02]  /*5fe50*/  LDCU UR17, c[0x0][0x3b8] ;  /* 0x00007700ff1177ac */ /* 0x000e640008000800 */
[----:B------:R-:W-:Y:S01]  /*5fe60*/  ISETP.LT.AND P5, PT, R27, UR71, !P1 ;  /* 0x000000471b007c0c */ /* 0x000fe2000cfa1270 */
[----:B------:R-:W-:Y:S01]  /*5fe70*/  VIADD R7, R2, UR11 ;  /* 0x0000000b02077c36 */ /* 0x000fe20008000000 */
[----:B------:R-:W1:Y:S01]  /*5fe80*/  LDCU UR71, c[0x0][0x398] ;  /* 0x00007300ff4777ac */ /* 0x000e620008000800 */
[----:B------:R-:W1:Y:S01]  /*5fe90*/  LDCU UR11, c[0x0][0x3b8] ;  /* 0x00007700ff0b77ac */ /* 0x000e620008000800 */
[----:B0-----:R-:W-:Y:S01]  /*5fea0*/  ISETP.LT.AND P6, PT, R6, UR68, !P1 ;  /* 0x0000004406007c0c */ /* 0x001fe2000cfc1270 */
[----:B------:R-:W0:Y:S01]  /*5feb0*/  LDCU UR68, c[0x0][0x398] ;  /* 0x00007300ff4477ac */ /* 0x000e220008000800 */
[----:B--2---:R2:W-:Y:S01]  /*5fec0*/  @P4 STG.E.U16 desc[UR34][R18.64], R0 ;  /* 0x0000000012004986 */ /* 0x0045e2000c101522 */
[----:B------:R-:W-:-:S03]  /*5fed0*/  PRMT R14, R0, 0x7632, R14 ;  /* 0x00007632000e7816 */ /* 0x000fc6000000000e */
[----:B--2---:R-:W2:Y:S01]  /*5fee0*/  LDL.LU R0, [R1+0x498] ;  /* 0x0004980001007983 */ /* 0x004ea20000300800 */
[----:B------:R-:W-:Y:S01]  /*5fef0*/  ISETP.LT.AND P4, PT, R3, UR14, !P1 ;  /* 0x0000000e03007c0c */ /* 0x000fe2000cf81270 */
[----:B------:R-:W-:Y:S02]  /*5ff00*/  VIADD R18, R28, 0x94 ;  /* 0x000000941c127836 */ /* 0x000fe40000000000 */
[----:B------:R-:W2:Y:S04]  /*5ff10*/  LDL.LU R25, [R1+0x478] ;  /* 0x0004780001197983 */ /* 0x000ea80000300800 */
[----:B------:R0:W-:Y:S01]  /*5ff20*/  @P3 STG.E.U16 desc[UR34][R12.64], R14 ;  /* 0x0000000e0c003986 */ /* 0x0001e2000c101522 */
[----:B------:R-:W-:Y:S01]  /*5ff30*/  ISETP.GE.AND P3, PT, R18, UR19, PT ;  /* 0x0000001312007c0c */ /* 0x000fe2000bf66270 */
[----:B------:R-:W-:Y:S01]  /*5ff40*/  IMAD.WIDE R18, R7, 0x2, R10 ;  /* 0x0000000207127825 */ /* 0x000fe200078e020a */
[----:B----4-:R-:W-:-:S03]  /*5ff50*/  PRMT R2, R26, 0x7632, R2 ;  /* 0x000076321a027816 */ /* 0x010fc60000000002 */
[----:B0-----:R-:W-:Y:S01]  /*5ff60*/  IMAD.WIDE R12, R7, 0x2, R4 ;  /* 0x00000002070c7825 */ /* 0x001fe200078e0204 */
[----:B---3--:R-:W-:-:S03]  /*5ff70*/  PRMT R20, R24, 0x7632, R20 ;  /* 0x0000763218147816 */ /* 0x008fc60000000014 */
[----:B------:R-:W-:Y:S01]  /*5ff80*/  IMAD.WIDE R14, R7, 0x2, R8 ;  /* 0x00000002070e7825 */ /* 0x000fe200078e0208 */
[----:B------:R-:W-:Y:S01]  /*5ff90*/  @P4 STG.E.U16 desc[UR34][R12.64], R26 ;  /* 0x0000001a0c004986 */ /* 0x000fe2000c101522 */
[----:B------:R-:W-:Y:S01]  /*5ffa0*/  ISETP.LT.AND P1, PT, R29, UR68, !P1 ;  /* 0x000000441d007c0c */ /* 0x000fe2000cf21270 */
[----:B------:R-:W0:Y:S02]  /*5ffb0*/  LDCU UR68, c[0x0][0x398] ;  /* 0x00007300ff4477ac */ /* 0x000e240008000800 */
[----:B------:R-:W-:Y:S01]  /*5ffc0*/  @P5 STG.E.U16 desc[UR34][R14.64], R2 ;  /* 0x000000020e005986 */ /* 0x000fe2000c101522 */
[----:B------:R-:W3:Y:S03]  /*5ffd0*/  LDCU.64 UR14, c[0x0][0x398] ;  /* 0x00007300ff0e77ac */ /* 0x000ee60008000a00 */
[----:B------:R4:W-:Y:S01]  /*5ffe0*/  @P6 STG.E.U16 desc[UR34][R18.64], R24 ;  /* 0x0000001812006986 */ /* 0x0009e2000c101522 */
[----:B------:R-:W1:Y:S03]  /*5fff0*/  LDCU UR19, c[0x0][0x39c] ;  /* 0x00007380ff1377ac */ /* 0x000e660008000800 */
[----:B----4-:R-:W4:Y:S01]  /*60000*/  LDL.LU R24, [R1+0x488] ;  /* 0x0004880001187983 */ /* 0x010f220000300800 */
[----:B------:R-:W-:Y:S01]  /*60010*/  ISETP.LT.AND P6, PT, R3, UR12, !P3 ;  /* 0x0000000c03007c0c */ /* 0x000fe2000dfc1270 */
[C---:B------:R-:W-:Y:S01]  /*60020*/  VIADD R2, R7.reuse, UR13 ;  /* 0x0000000d07027c36 */ /* 0x040fe20008000000 */
[----:B0-----:R-:W-:Y:S01]  /*60030*/  ISETP.LT.AND P4, PT, R6, UR68, !P3 ;  /* 0x0000004406007c0c */ /* 0x001fe2000df81270 */
[----:B------:R-:W-:Y:S01]  /*60040*/  IMAD.WIDE R18, R7, 0x2, R16 ;  /* 0x0000000207127825 */ /* 0x000fe200078e0210 */
[----:B------:R-:W0:Y:S03]  /*60050*/  LDCU UR68, c[0x0][0x398] ;  /* 0x00007300ff4477ac */ /* 0x000e260008000800 */
[C---:B------:R-:W-:Y:S01]  /*60060*/  IMAD.WIDE R14, R2.reuse, 0x2, R4 ;  /* 0x00000002020e7825 */ /* 0x040fe200078e0204 */
[----:B------:R3:W-:Y:S01]  /*60070*/  @P1 STG.E.U16 desc[UR34][R18.64], R20 ;  /* 0x0000001412001986 */ /* 0x0007e2000c101522 */
[----:B-1----:R-:W-:Y:S01]  /*60080*/  ISETP.LT.AND P5, PT, R27, UR71, !P3 ;  /* 0x000000471b007c0c */ /* 0x002fe2000dfa1270 */
[----:B------:R-:W1:Y:S01]  /*60090*/  LDCU UR71, c[0x0][0x398] ;  /* 0x00007300ff4777ac */ /* 0x000e620008000800 */
[C---:B------:R-:W-:Y:S01]  /*600a0*/  IMAD.WIDE R12, R2.reuse, 0x2, R8 ;  /* 0x00000002020c7825 */ /* 0x040fe200078e0208 */
[----:B------:R-:W1:Y:S03]  /*600b0*/  LDCU.64 UR12, c[0x0][0x398] ;  /* 0x00007300ff0c77ac */ /* 0x000e660008000a00 */
[----:B---3--:R-:W-:Y:S01]  /*600c0*/  IMAD.WIDE R18, R2, 0x2, R10 ;  /* 0x0000000202127825 */ /* 0x008fe200078e020a */
[----:B0-----:R-:W-:Y:S01]  /*600d0*/  ISETP.LT.AND P3, PT, R29, UR68, !P3 ;  /* 0x000000441d007c0c */ /* 0x001fe2000df61270 */
[----:B------:R-:W0:Y:S01]  /*600e0*/  LDCU UR68, c[0x0][0x398] ;  /* 0x00007300ff4477ac */ /* 0x000e220008000800 */
[----:B--2---:R-:W-:Y:S01]  /*600f0*/  PRMT R7, R0, 0x7632, R7 ;  /* 0x0000763200077816 */ /* 0x004fe20000000007 */
[----:B------:R2:W-:Y:S04]  /*60100*/  @P6 STG.E.U16 desc[UR34][R14.64], R0 ;  /* 0x000000000e006986 */ /* 0x0005e8000c101522 */
[----:B--2---:R-:W2:Y:S04]  /*60110*/  LDL.LU R0, [R1+0x468] ;  /* 0x0004680001007983 */ /* 0x004ea80000300800 */
[----:B------:R-:W3:Y:S04]  /*60120*/  LDL.LU R26, [R1+0x49c] ;  /* 0x00049c00011a7983 */ /* 0x000ee80000300800 */
[----:B------:R0:W-:Y:S04]  /*60130*/  @P5 STG.E.U16 desc[UR34][R12.64], R7 ;  /* 0x000000070c005986 */ /* 0x0001e8000c101522 */
[----:B------:R1:W-:Y:S01]  /*60140*/  @P4 STG.E.U16 desc[UR34][R18.64], R25 ;  /* 0x0000001912004986 */ /* 0x0003e2000c101522 */
[----:B------:R-:W-:Y:S01]  /*60150*/  ISETP.LT.AND P6, PT, R3, UR40, !P2 ;  /* 0x0000002803007c0c */ /* 0x000fe2000d7c1270 */
[----:B------:R-:W-:Y:S01]  /*60160*/  VIADD R14, R28, 0x9b ;  /* 0x0000009b1c0e7836 */ /* 0x000fe20000000000 */
[----:B0-----:R-:W-:Y:S01]  /*60170*/  PRMT R7, R25, 0x7632, R7 ;  /* 0x0000763219077816 */ /* 0x001fe20000000007 */
[C---:B------:R-:W-:Y:S01]  /*60180*/  IMAD.WIDE R12, R2.reuse, 0x2, R16 ;  /* 0x00000002020c7825 */ /* 0x040fe200078e0210 */
[----:B------:R-:W-:Y:S01]  /*60190*/  ISETP.LT.AND P5, PT, R27, UR68, !P2 ;  /* 0x000000441b007c0c */ /* 0x000fe2000d7a1270 */
[----:B------:R-:W0:Y:S01]  /*601a0*/  LDCU UR68, c[0x0][0x398] ;  /* 0x00007300ff4477ac */ /* 0x000e220008000800 */
[----:B-1----:R-:W3:Y:S01]  /*601b0*/  LDL.LU R25, [R1+0x47c] ;  /* 0x00047c0001197983 */ /* 0x002ee20000300800 */
[----:B------:R-:W-:Y:S01]  /*601c0*/  VIADD R2, R2, UR11 ;  /* 0x0000000b02027c36 */ /* 0x000fe20008000000 */
[----:B------:R-:W-:Y:S01]  /*601d0*/  ISETP.LT.AND P4, PT, R6, UR71, !P2 ;  /* 0x0000004706007c0c */ /* 0x000fe2000d781270 */
[----:B------:R-:W-:Y:S01]  /*601e0*/  VIADD R15, R28, 0x96 ;  /* 0x000000961c0f7836 */ /* 0x000fe20000000000 */
[----:B------:R1:W-:Y:S01]  /*601f0*/  @P3 STG.E.U16 desc[UR34][R12.64], R7 ;  /* 0x000000070c003986 */ /* 0x0003e2000c101522 */
[----:B------:R-:W-:Y:S01]  /*60200*/  ISETP.GE.AND P1, PT, R14, UR13, PT ;  /* 0x0000000d0e007c0c */ /* 0x000fe2000bf26270 */
[----:B------:R-:W0:Y:S01]  /*60210*/  LDCU UR71, c[0x0][0x398] ;  /* 0x00007300ff4777ac */ /* 0x000e220008000800 */
[----:B------:R-:W0:Y:S01]  /*60220*/  LDCU UR40, c[0x0][0x39c] ;  /* 0x00007380ff2877ac */ /* 0x000e220008000800 */
[----:B-1----:R-:W-:Y:S01]  /*60230*/  IMAD.WIDE R12, R2, 0x2, R4 ;  /* 0x00000002020c7825 */ /* 0x002fe200078e0204 */
[----:B----4-:R-:W-:-:S04]  /*60240*/  PRMT R7, R24, 0x7632, R7 ;  /* 0x0000763218077816 */ /* 0x010fc80000000007 */
[----:B------:R1:W-:Y:S01]  /*60250*/  @P6 STG.E.U16 desc[UR34][R12.64], R24 ;  /* 0x000000180c006986 */ /* 0x0003e2000c101522 */
[----:B0-----:R-:W-:Y:S01]  /*60260*/  ISETP.LT.AND P2, PT, R29, UR68, !P2 ;  /* 0x000000441d007c0c */ /* 0x001fe2000d741270 */
[----:B------:R-:W0:Y:S01]  /*60270*/  LDCU UR68, c[0x0][0x398] ;  /* 0x00007300ff4477ac */ /* 0x000e220008000800 */
[----:B------:R-:W-:Y:S01]  /*60280*/  ISETP.GE.AND P3, PT, R15, UR15, PT ;  /* 0x0000000f0f007c0c */ /* 0x000fe2000bf66270 */
[C---:B------:R-:W-:Y:S01]  /*60290*/  IMAD.WIDE R18, R2.reuse, 0x2, R10 ;  /* 0x0000000202127825 */ /* 0x040fe200078e020a */
[----:B------:R-:W4:Y:S01]  /*602a0*/  LDCU UR15, c[0x0][0x39c] ;  /* 0x00007380ff0f77ac */ /* 0x000f220008000800 */
[----:B------:R-:W2:Y:S01]  /*602b0*/  LDCU UR13, c[0x0][0x39c] ;  /* 0x00007380ff0d77ac */ /* 0x000ea20008000800 */
[----:B-1----:R-:W4:Y:S01]  /*602c0*/  LDL.LU R24, [R1+0x48c] ;  /* 0x00048c0001187983 */ /* 0x002f220000300800 */
[----:B------:R-:W-:-:S05]  /*602d0*/  IMAD.WIDE R14, R2, 0x2, R8 ;  /* 0x00000002020e7825 */ /* 0x000fca00078e0208 */
[----:B------:R1:W-:Y:S01]  /*602e0*/  @P5 STG.E.U16 desc[UR34][R14.64], R7 ;  /* 0x000000070e005986 */ /* 0x0003e2000c101522 */
[----:B------:R-:W-:Y:S01]  /*602f0*/  IMAD.WIDE R12, R2, 0x2, R16 ;  /* 0x00000002020c7825 */ /* 0x000fe200078e0210 */
[----:B0-----:R-:W-:Y:S01]  /*60300*/  ISETP.LT.AND P6, PT, R6, UR68, !P3 ;  /* 0x0000004406007c0c */ /* 0x001fe2000dfc1270 */
[----:B------:R-:W0:Y:S02]  /*60310*/  LDCU UR68, c[0x0][0x398] ;  /* 0x00007300ff4477ac */ /* 0x000e240008000800 */
[----:B------:R-:W-:Y:S01]  /*60320*/  VIADD R2, R2, UR17 ;  /* 0x0000001102027c36 */ /* 0x000fe20008000000 */
[----:B------:R-:W-:Y:S01]  /*60330*/  ISETP.LT.AND P5, PT, R27, UR71, !P3 ;  /* 0x000000471b007c0c */ /* 0x000fe2000dfa1270 */
[----:B------:R-:W0:Y:S01]  /*60340*/  LDCU UR71, c[0x0][0x398] ;  /* 0x00007300ff4777ac */ /* 0x000e220008000800 */
[----:B-1----:R-:W-:Y:S01]  /*60350*/  VIADD R14, R28, 0x97 ;  /* 0x000000971c0e7836 */ /* 0x002fe20000000000 */
[----:B--2---:R1:W-:Y:S01]  /*60360*/  @P4 STG.E.U16 desc[UR34][R18.64], R0 ;  /* 0x0000000012004986 */ /* 0x0043e2000c101522 */
[----:B------:R-:W-:-:S02]  /*60370*/  PRMT R7, R0, 0x7632, R7 ;  /* 0x0000763200077816 */ /* 0x000fc40000000007 */
[----:B------:R-:W-:Y:S01]  /*60380*/  ISETP.LT.AND P4, PT, R3, UR10, !P3 ;  /* 0x0000000a03007c0c */ /* 0x000fe2000df81270 */
[----:B------:R-:W2:Y:S01]  /*60390*/  LDCU.64 UR10, c[0x0][0x398] ;  /* 0x00007300ff0a77ac */ /* 0x000ea20008000a00 */
[----:B-1----:R-:W2:Y:S04]  /*603a0*/  LDL.LU R0, [R1+0x46c] ;  /* 0x00046c0001007983 */ /* 0x002ea80000300800 */
[----:B------:R1:W-:Y:S01]  /*603b0*/  @P2 STG.E.U16 desc[UR34][R12.64], R7 ;  /* 0x000000070c002986 */ /* 0x0003e2000c101522 */
[----:B------:R-:W-:Y:S01]  /*603c0*/  ISETP.GE.AND P2, PT, R14, UR27, PT ;  /* 0x0000001b0e007c0c */ /* 0x000fe2000bf46270 */
[----:B------:R-:W-:-:S04]  /*603d0*/  IMAD.WIDE R14, R2, 0x2, R8 ;  /* 0x00000002020e7825 */ /* 0x000fc800078e0208 */
[C---:B------:R-:W-:Y:S01]  /*603e0*/  IMAD.WIDE R18, R2.reuse, 0x2, R10 ;  /* 0x0000000202127825 */ /* 0x040fe200078e020a */
[----:B0-----:R-:W-:Y:S01]  /*603f0*/  ISETP.LT.AND P3, PT, R29, UR68, !P3 ;  /* 0x000000441d007c0c */ /* 0x001fe2000df61270 */
[----:B------:R-:W0:Y:S02]  /*60400*/  LDCU UR68, c[0x0][0x398] ;  /* 0x00007300ff4477ac */ /* 0x000e240008000800 */
[----:B-1----:R-:W-:Y:S01]  /*60410*/  IMAD.WIDE R12, R2, 0x2, R4 ;  /* 0x00000002020c7825 */ /* 0x002fe200078e0204 */
[----:B---3--:R-:W-:Y:S01]  /*60420*/  PRMT R7, R26, 0x7632, R7 ;  /* 0x000076321a077816 */ /* 0x008fe20000000007 */
[----:B------:R-:W1:Y:S03]  /*60430*/  LDCU UR27, c[0x0][0x39c] ;  /* 0x00007380ff1b77ac */ /* 0x000e660008000800 */
[----:B------:R3:W-:Y:S04]  /*60440*/  @P4 STG.E.U16 desc[UR34][R12.64], R26 ;  /* 0x0000001a0c004986 */ /* 0x0007e8000c101522 */
[----:B---3--:R-:W3:Y:S04]  /*60450*/  LDL.LU R26, [R1+0x4d0] ;  /* 0x0004d000011a7983 */ /* 0x008ee80000300800 */
[----:B------:R0:W-:Y:S04]  /*60460*/  @P5 STG.E.U16 desc[UR34][R14.64], R7 ;  /* 0x000000070e005986 */ /* 0x0001e8000c101522 */
[----:B------:R1:W-:Y:S01]  /*60470*/  @P6 STG.E.U16 desc[UR34][R18.64], R25 ;  /* 0x0000001912006986 */ /* 0x0003e2000c101522 */
[----:B------:R-:W-:Y:S01]  /*60480*/  ISETP.LT.AND P4, PT, R3, UR16, !P2 ;  /* 0x0000001003007c0c */ /* 0x000fe2000d781270 */
[----:B------:R-:W-:Y:S01]  /*60490*/  IMAD.WIDE R12, R2, 0x2, R16 ;  /* 0x00000002020c7825 */ /* 0x000fe200078e0210 */
[----:B0-----:R-:W-:-:S03]  /*604a0*/  PRMT R7, R25, 0x7632, R7 ;  /* 0x0000763219077816 */ /* 0x001fc60000000007 */
[----:B------:R-:W-:Y:S01]  /*604b0*/  VIADD R14, R28, 0x9a ;  /* 0x0000009a1c0e7836 */ /* 0x000fe20000000000 */
[----:B------:R-:W-:Y:S01]  /*604c0*/  ISETP.LT.AND P6, PT, R6, UR68, !P2 ;  /* 0x0000004406007c0c */ /* 0x000fe2000d7c1270 */
[----:B------:R-:W-:Y:S01]  /*604d0*/  VIADD R2, R2, UR43 ;  /* 0x0000002b02027c36 */ /* 0x000fe20008000000 */
[----:B-1----:R-:W3:Y:S01]  /*604e0*/  LDL.LU R25, [R1+0x4b0] ;  /* 0x0004b00001197983 */ /* 0x002ee20000300800 */
[----:B------:R-:W0:Y:S03]  /*604f0*/  LDCU UR68, c[0x0][0x398] ;  /* 0x00007300ff4477ac */ /* 0x000e260008000800 */
[----:B------:R1:W-:Y:S01]  /*60500*/  @P3 STG.E.U16 desc[UR34][R12.64], R7 ;  /* 0x000000070c003986 */ /* 0x0003e2000c101522 */
[----:B------:R-:W-:Y:S01]  /*60510*/  ISETP.LT.AND P5, PT, R27, UR71, !P2 ;  /* 0x000000471b007c0c */ /* 0x000fe2000d7a1270 */
[----:B------:R-:W0:Y:S01]  /*60520*/  LDCU UR71, c[0x0][0x398] ;  /* 0x00007300ff4777ac */ /* 0x000e220008000800 */
[----:B------:R-:W0:Y:S01]  /*60530*/  LDCU.64 UR16, c[0x0][0x398] ;  /* 0x00007300ff1077ac */ /* 0x000e220008000a00 */
[----:B------:R-:W0:Y:S01]  /*60540*/  LDCU UR43, c[0x0][0x39c] ;  /* 0x00007380ff2b77ac */ /* 0x000e220008000800 */
[----:B-1----:R-:W-:Y:S01]  /*60550*/  IMAD.WIDE R12, R2, 0x2, R4 ;  /* 0x00000002020c7825 */ /* 0x002fe200078e0204 */
[----:B----4-:R-:W-:-:S04]  /*60560*/  PRMT R7, R24, 0x7632, R7 ;  /* 0x0000763218077816 */ /* 0x010fc80000000007 */
[----:B------:R1:W-:Y:S04]  /*60570*/  @P4 STG.E.U16 desc[UR34][R12.64], R24 ;  /* 0x000000180c004986 */ /* 0x0003e8000c101522 */
[----:B-1----:R-:W4:Y:S01]  /*60580*/  LDL.LU R24, [R1+0x4c0] ;  /* 0x0004c00001187983 */ /* 0x002f220000300800 */
[----:B0-----:R-:W-:Y:S01]  /*60590*/  ISETP.LT.AND P2, PT, R29, UR68, !P2 ;  /* 0x000000441d007c0c */ /* 0x001fe2000d741270 */
[----:B------:R-:W0:Y:S01]  /*605a0*/  LDCU UR68, c[0x0][0x398] ;  /* 0x00007300ff4477ac */ /* 0x000e220008000800 */
[----:B--2---:R-:W-:Y:S01]  /*605b0*/  ISETP.GE.AND P3, PT, R14, UR11, PT ;  /* 0x0000000b0e007c0c */ /* 0x004fe2000bf66270 */
[----:B------:R-:W-:-:S04]  /*605c0*/  IMAD.WIDE R14, R2, 0x2, R8 ;  /* 0x00000002020e7825 */ /* 0x000fc800078e0208 */
[C---:B------:R-:W-:Y:S01]  /*605d0*/  IMAD.WIDE R18, R2.reuse, 0x2, R10 ;  /* 0x0000000202127825 */ /* 0x040fe200078e020a */
[----:B------:R1:W-:Y:S03]  /*605e0*/  @P5 STG.E.U16 desc[UR34][R14.64], R7 ;  /* 0x000000070e005986 */ /* 0x0003e6000c101522 */
[----:B------:R-:W-:Y:S01]  /*605f0*/  IMAD.WIDE R12, R2, 0x2, R16 ;  /* 0x00000002020c7825 */ /* 0x000fe200078e0210 */
[----:B------:R-:W-:Y:S01]  /*60600*/  ISETP.LT.AND P4, PT, R6, UR71, !P0 ;  /* 0x0000004706007c0c */ /* 0x000fe2000c781270 */
[----:B------:R-:W2:Y:S02]  /*60610*/  LDCU UR71, c[0x0][0x398] ;  /* 0x00007300ff4777ac */ /* 0x000ea40008000800 */
[----:B------:R-:W-:Y:S01]  /*60620*/  VIADD R2, R2, UR44 ;  /* 0x0000002c02027c36 */ /* 0x000fe20008000000 */
[----:B------:R-:W2:Y:S01]  /*60630*/  LDCU UR11, c[0x0][0x39c] ;  /* 0x00007380ff0b77ac */ /* 0x000ea20008000800 */
[----:B0-----:R-:W-:Y:S01]  /*60640*/  ISETP.LT.AND P5, PT, R27, UR68, !P0 ;  /* 0x000000441b007c0c */ /* 0x001fe2000c7a1270 */
[----:B------:R-:W0:Y:S01]  /*60650*/  LDCU UR68, c[0x0][0x398] ;  /* 0x00007300ff4477ac */ /* 0x000e220008000800 */
[----:B-1----:R-:W-:Y:S01]  /*60660*/  IMAD.WIDE R14, R2, 0x2, R8 ;  /* 0x00000002020e7825 */ /* 0x002fe200078e0208 */
[----:B------:R-:W1:Y:S01]  /*60670*/  LDCU UR44, c[0x0][0x39c] ;  /* 0x00007380ff2c77ac */ /* 0x000e620008000800 */
[----:B------:R-:W-:Y:S01]  /*60680*/  PRMT R7, R0, 0x7632, R7 ;  /* 0x0000763200077816 */ /* 0x000fe20000000007 */
[----:B------:R0:W-:Y:S01]  /*60690*/  @P6 STG.E.U16 desc[UR34][R18.64], R0 ;  /* 0x0000000012006986 */ /* 0x0001e2000c101522 */
[----:B------:R-:W-:Y:S01]  /*606a0*/  ISETP.LT.AND P6, PT, R3, UR18, !P0 ;  /* 0x0000001203007c0c */ /* 0x000fe2000c7c1270 */
[----:B------:R-:W1:Y:S02]  /*606b0*/  LDCU UR18, c[0x0][0x39c] ;  /* 0x00007380ff1277ac */ /* 0x000e640008000800 */
[----:B------:R2:W-:Y:S04]  /*606c0*/  @P2 STG.E.U16 desc[UR34][R12.64], R7 ;  /* 0x000000070c002986 */ /* 0x0005e8000c101522 */
[----:B0-----:R-:W4:Y:S01]  /*606d0*/  LDL.LU R0, [R1+0x4a0] ;  /* 0x0004a00001007983 */ /* 0x001f220000300800 */
[----:B--2---:R-:W-:-:S04]  /*606e0*/  IMAD.WIDE R12, R2, 0x2, R4 ;  /* 0x00000002020c7825 */ /* 0x004fc800078e0204 */
[----:B------:R-:W-:Y:S01]  /*606f0*/  IMAD.WIDE R18, R2, 0x2, R10 ;  /* 0x0000000202127825 */ /* 0x000fe200078e020a */
[----:B------:R-:W-:Y:S01]  /*60700*/  ISETP.LT.AND P2, PT, R29, UR68, !P0 ;  /* 0x000000441d007c0c */ /* 0x000fe2000c741270 */
[----:B------:R-:W0:Y:S02]  /*60710*/  LDCU UR68, c[0x0][0x398] ;  /* 0x00007300ff4477ac */ /* 0x000e240008000800 */
[----:B------:R-:W-:Y:S01]  /*60720*/  VIADD R7, R28, 0x99 ;  /* 0x000000991c077836 */ /* 0x000fe20000000000 */
[----:B---3--:R-:W-:Y:S01]  /*60730*/  PRMT R20, R26, 0x7632, R20 ;  /* 0x000076321a147816 */ /* 0x008fe20000000014 */
[----:B------:R2:W-:Y:S04]  /*60740*/  @P6 STG.E.U16 desc[UR34][R12.64], R26 ;  /* 0x0000001a0c006986 */ /* 0x0005e8000c101522 */
[----:B--2---:R-:W2:Y:S01]  /*60750*/  LDL.LU R26, [R1+0x4d4] ;  /* 0x0004d400011a7983 */ /* 0x004ea20000300800 */
[----:B------:R-:W-:-:S03]  /*60760*/  ISETP.GE.AND P0, PT, R7, UR17, PT ;  /* 0x0000001107007c0c */ /* 0x000fc6000bf06270 */
[----:B------:R3:W-:Y:S01]  /*60770*/  @P5 STG.E.U16 desc[UR34][R14.64], R20 ;  /* 0x000000140e005986 */ /* 0x0007e2000c101522 */
[C---:B------:R-:W-:Y:S01]  /*60780*/  IMAD.WIDE R12, R2.reuse, 0x2, R16 ;  /* 0x00000002020c7825 */ /* 0x040fe200078e0210 */
[----:B------:R-:W1:Y:S02]  /*60790*/  LDCU UR17, c[0x0][0x39c] ;  /* 0x00007380ff1177ac */ /* 0x000e640008000800 */
[----:B------:R0:W-:Y:S01]  /*607a0*/  @P4 STG.E.U16 desc[UR34][R18.64], R25 ;  /* 0x0000001912004986 */ /* 0x0001e2000c101522 */
[----:B------:R-:W-:Y:S01]  /*607b0*/  ISETP.LT.AND P4, PT, R3, UR8, !P0 ;  /* 0x0000000803007c0c */ /* 0x000fe2000c781270 */
[----:B------:R-:W-:Y:S01]  /*607c0*/  VIADD R7, R2, UR45 ;  /* 0x0000002d02077c36 */ /* 0x000fe20008000000 */
[----:B---3--:R-:W-:Y:S01]  /*607d0*/  PRMT R14, R25, 0x7632, R14 ;  /* 0x00007632190e7816 */ /* 0x008fe2000000000e */
[----:B------:R-:W3:Y:S01]  /*607e0*/  LDCU UR8, c[0x0][0x39c] ;  /* 0x00007380ff0877ac */ /* 0x000ee20008000800 */
[----:B0-----:R-:W3:Y:S01]  /*607f0*/  LDL.LU R25, [R1+0x4b4] ;  /* 0x0004b40001197983 */ /* 0x001ee20000300800 */
[----:B------:R-:W-:Y:S01]  /*60800*/  ISETP.LT.AND P6, PT, R6, UR68, !P0 ;  /* 0x0000004406007c0c */ /* 0x000fe2000c7c1270 */
[----:B------:R-:W0:Y:S02]  /*60810*/  LDCU UR68, c[0x0][0x398] ;  /* 0x00007300ff4477ac */ /* 0x000e240008000800 */
[----:B------:R1:W-:Y:S01]  /*60820*/  @P2 STG.E.U16 desc[UR34][R12.64], R14 ;  /* 0x0000000e0c002986 */ /* 0x0003e2000c101522 */
[----:B------:R-:W-:Y:S01]  /*60830*/  ISETP.LT.AND P5, PT, R27, UR71, !P0 ;  /* 0x000000471b007c0c */ /* 0x000fe2000c7a1270 */
[----:B------:R-:W-:Y:S01]  /*60840*/  VIADD R18, R28, 0x9c ;  /* 0x0000009c1c127836 */ /* 0x000fe20000000000 */
[----:B------:R-:W0:Y:S01]  /*60850*/  LDCU UR71, c[0x0][0x398] ;  /* 0x00007300ff4777ac */ /* 0x000e220008000800 */
[----:B------:R-:W0:Y:S01]  /*60860*/  LDCU UR45, c[0x0][0x39c] ;  /* 0x00007380ff2d77ac */ /* 0x000e220008000800 */
[----:B-1----:R-:W-:Y:S01]  /*60870*/  IMAD.WIDE R12, R7, 0x2, R4 ;  /* 0x00000002070c7825 */ /* 0x002fe200078e0204 */
[----:B----4-:R-:W-:-:S04]  /*60880*/  PRMT R2, R24, 0x7632, R2 ;  /* 0x0000763218027816 */ /* 0x010fc80000000002 */
[----:B------:R1:W-:Y:S04]  /*60890*/  @P4 STG.E.U16 desc[UR34][R12.64], R24 ;  /* 0x000000180c004986 */ /* 0x0003e8000c101522 */
[----:B-1----:R-:W4:Y:S01]  /*608a0*/  LDL.LU R24, [R1+0x4c4] ;  /* 0x0004c40001187983 */ /* 0x002f220000300800 */
[----:B0-----:R-:W-:Y:S01]  /*608b0*/  ISETP.LT.AND P0, PT, R29, UR68, !P0 ;  /* 0x000000441d007c0c */ /* 0x001fe2000c701270 */
[----:B------:R-:W0:Y:S01]  /*608c0*/  LDCU UR68, c[0x0][0x398] ;  /* 0x00007300ff4477ac */ /* 0x000e220008000800 */
[C---:B------:R-:W-:Y:S01]  /*608d0*/  IMAD.WIDE R14, R7.reuse, 0x2, R8 ;  /* 0x00000002070e7825 */ /* 0x040fe200078e0208 */
[----:B------:R-:W-:Y:S01]  /*608e0*/  ISETP.GE.AND P2, PT, R18, UR7, PT ;  /* 0x0000000712007c0c */ /* 0x000fe2000bf46270 */
[----:B------:R-:W1:Y:S02]  /*608f0*/  LDCU UR7, c[0x0][0x39c] ;  /* 0x00007380ff0777ac */ /* 0x000e640008000800 */
[----:B------:R-:W-:Y:S01]  /*60900*/  IMAD.WIDE R18, R7, 0x2, R10 ;  /* 0x0000000207127825 */ /* 0x000fe200078e020a */
[----:B------:R0:W-:Y:S01]  /*60910*/  @P5 STG.E.U16 desc[UR34][R14.64], R2 ;  /* 0x000000020e005986 */ /* 0x0001e2000c101522 */
[----:B------:R-:W-:Y:S01]  /*60920*/  ISETP.LT.AND P5, PT, R27, UR71, !P3 ;  /* 0x000000471b007c0c */ /* 0x000fe2000dfa1270 */
[----:B------:R-:W1:Y:S01]  /*60930*/  LDCU UR71, c[0x0][0x3b8] ;  /* 0x00007700ff4777ac */ /* 0x000e620008000800 */
[----:B0-----:R-:W-:Y:S01]  /*60940*/  VIADD R2, R7, UR46 ;  /* 0x0000002e07027c36 */ /* 0x001fe20008000000 */
[----:B------:R-:W-:Y:S01]  /*60950*/  ISETP.LT.AND P4, PT, R6, UR68, !P3 ;  /* 0x0000004406007c0c */ /* 0x000fe2000df81270 */
[----:B------:R-:W0:Y:S02]  /*60960*/  LDCU UR68, c[0x0][0x398] ;  /* 0x00007300ff4477ac */ /* 0x000e240008000800 */
[C---:B------:R-:W-:Y:S01]  /*60970*/  IMAD.WIDE R14, R2.reuse, 0x2, R4 ;  /* 0x00000002020e7825 */ /* 0x040fe200078e0204 */
[----:B------:R-:W0:Y:S03]  /*60980*/  LDCU UR46, c[0x0][0x39c] ;  /* 0x00007380ff2e77ac */ /* 0x000e260008000800 */
[----:B------:R-:W-:Y:S01]  /*60990*/  IMAD.WIDE R12, R2, 0x2, R8 ;  /* 0x00000002020c7825 */ /* 0x000fe200078e0208 */
[----:B------:R0:W-:Y:S01]  /*609a0*/  @P6 STG.E.U16 desc[UR34][R18.64], R0 ;  /* 0x0000000012006986 */ /* 0x0001e2000c101522 */
[----:B------:R-:W-:Y:S01]  /*609b0*/  ISETP.LT.AND P6, PT, R3, UR14, !P3 ;  /* 0x0000000e03007c0c */ /* 0x000fe2000dfc1270 */
[----:B------:R-:W1:Y:S01]  /*609c0*/  LDCU UR14, c[0x0][0x39c] ;  /* 0x00007380ff0e77ac */ /* 0x000e620008000800 */
[----:B------:R-:W-:-:S02]  /*609d0*/  PRMT R20, R0, 0x7632, R20 ;  /* 0x0000763200147816 */ /* 0x000fc40000000014 */
[----:B0-----:R-:W4:Y:S01]  /*609e0*/  LDL.LU R0, [R1+0x4a4] ;  /* 0x0004a40001007983 */ /* 0x001f220000300800 */
[----:B------:R-:W-:-:S05]  /*609f0*/  IMAD.WIDE R18, R7, 0x2, R16 ;  /* 0x0000000207127825 */ /* 0x000fca00078e0210 */
[----:B------:R0:W-:Y:S01]  /*60a00*/  @P0 STG.E.U16 desc[UR34][R18.64], R20 ;  /* 0x0000001412000986 */ /* 0x0001e2000c101522 */
[----:B------:R-:W-:Y:S01]  /*60a10*/  ISETP.LT.AND P0, PT, R29, UR68, !P3 ;  /* 0x000000441d007c0c */ /* 0x000fe2000df01270 */
[----:B------:R-:W1:Y:S01]  /*60a20*/  LDCU UR68, c[0x0][0x3b8] ;  /* 0x00007700ff4477ac */ /* 0x000e620008000800 */
[----:B--2---:R-:W-:Y:S01]  /*60a30*/  PRMT R7, R26, 0x7632, R7 ;  /* 0x000076321a077816 */ /* 0x004fe20000000007 */
[----:B------:R2:W-:Y:S01]  /*60a40*/  @P6 STG.E.U16 desc[UR34][R14.64], R26 ;  /* 0x0000001a0e006986 */ /* 0x0005e2000c101522 */
[----:B0-----:R-:W-:-:S03]  /*60a50*/  IMAD.WIDE R18, R2, 0x2, R10 ;  /* 0x0000000202127825 */ /* 0x001fc600078e020a */
[----:B--2---:R-:W2:Y:S04]  /*60a60*/  LDL.LU R26, [R1+0x4d8] ;  /* 0x0004d800011a7983 */ /* 0x004ea80000300800 */
[----:B------:R0:W-:Y:S04]  /*60a70*/  @P5 STG.E.U16 desc[UR34][R12.64], R7 ;  /* 0x000000070c005986 */ /* 0x0001e8000c101522 */
[----:B---3--:R3:W-:Y:S01]  /*60a80*/  @P4 STG.E.U16 desc[UR34][R18.64], R25 ;  /* 0x0000001912004986 */ /* 0x0087e2000c101522 */
[----:B------:R-:W-:Y:S01]  /*60a90*/  ISETP.LT.AND P6, PT, R3, UR26, !P1 ;  /* 0x0000001a03007c0c */ /* 0x000fe2000cfc1270 */
[----:B------:R-:W-:Y:S01]  /*60aa0*/  VIADD R14, R28, 0x9d ;  /* 0x0000009d1c0e7836 */ /* 0x000fe20000000000 */
[----:B0-----:R-:W-:Y:S01]  /*60ab0*/  PRMT R7, R25, 0x7632, R7 ;  /* 0x0000763219077816 */ /* 0x001fe20000000007 */
[C---:B------:R-:W-:Y:S01]  /*60ac0*/  IMAD.WIDE R12, R2.reuse, 0x2, R16 ;  /* 0x00000002020c7825 */ /* 0x040fe200078e0210 */
[----:B------:R-:W-:Y:S01]  /*60ad0*/  ISETP.LT.AND P4, PT, R27, UR16, !P1 ;  /* 0x000000101b007c0c */ /* 0x000fe2000cf81270 */
[----:B------:R-:W0:Y:S01]  /*60ae0*/  LDCU UR16, c[0x0][0x39c] ;  /* 0x00007380ff1077ac */ /* 0x000e220008000800 */
[----:B---3--:R-:W3:Y:S01]  /*60af0*/  LDL.LU R25, [R1+0x4b8] ;  /* 0x0004b80001197983 */ /* 0x008ee20000300800 */
[----:B------:R-:W-:Y:S01]  /*60b00*/  VIADD R2, R2, UR48 ;  /* 0x0000003002027c36 */ /* 0x000fe20008000000 */
[----:B------:R-:W0:Y:S02]  /*60b10*/  LDCU UR48, c[0x0][0x3b8] ;  /* 0x00007700ff3077ac */ /* 0x000e240008000800 */
[----:B------:R1:W-:Y:S01]  /*60b20*/  @P0 STG.E.U16 desc[UR34][R12.64], R7 ;  /* 0x000000070c000986 */ /* 0x0003e2000c101522 */
[----:B------:R-:W-:Y:S01]  /*60b30*/  ISETP.LT.AND P5, PT, R6, UR10, !P1 ;  /* 0x0000000a06007c0c */ /* 0x000fe2000cfa1270 */
[----:B------:R-:W0:Y:S01]  /*60b40*/  LDCU UR26, c[0x0][0x39c] ;  /* 0x00007380ff1a77ac */ /* 0x000e220008000800 */
[----:B-1----:R-:W-:Y:S01]  /*60b50*/  IMAD.WIDE R12, R2, 0x2, R4 ;  /* 0x00000002020c7825 */ /* 0x002fe200078e0204 */
[----:B----4-:R-:W-:-:S04]  /*60b60*/  PRMT R7, R24, 0x7632, R7 ;  /* 0x0000763218077816 */ /* 0x010fc80000000007 */
[----:B------:R1:W-:Y:S01]  /*60b70*/  @P6 STG.E.U16 desc[UR34][R12.64], R24 ;  /* 0x000000180c006986 */ /* 0x0003e2000c101522 */
[----:B------:R-:W-:Y:S01]  /*60b80*/  ISETP.GE.AND P3, PT, R14, UR36, PT ;  /* 0x000000240e007c0c */ /* 0x000fe2000bf66270 */
[C---:B------:R-:W-:Y:S01]  /*60b90*/  IMAD.WIDE R18, R2.reuse, 0x2, R10 ;  /* 0x0000000202127825 */ /* 0x040fe200078e020a */
[----:B------:R-:W-:Y:S01]  /*60ba0*/  ISETP.LT.AND P1, PT, R29, UR12, !P1 ;  /* 0x0000000c1d007c0c */ /* 0x000fe2000cf21270 */
[----:B------:R-:W4:Y:S01]  /*60bb0*/  LDCU UR10, c[0x0][0x39c] ;  /* 0x00007380ff0a77ac */ /* 0x000f220008000800 */
[----:B-1----:R-:W4:Y:S01]  /*60bc0*/  LDL.LU R24, [R1+0x4c8] ;  /* 0x0004c80001187983 */ /* 0x002f220000300800 */
[C---:B------:R-:W-:Y:S01]  /*60bd0*/  IMAD.WIDE R14, R2.reuse, 0x2, R8 ;  /* 0x00000002020e7825 */ /* 0x040fe200078e0208 */
[----:B------:R-:W-:Y:S01]  /*60be0*/  ISETP.LT.AND P0, PT, R3, UR4, !P2 ;  /* 0x0000000403007c0c */ /* 0x000fe2000d701270 */
[----:B------:R-:W1:Y:S02]  /*60bf0*/  LDCU UR12, c[0x0][0x39c] ;  /* 0x00007380ff0c77ac */ /* 0x000e640008000800 */
[C---:B------:R-:W-:Y:S01]  /*60c00*/  IMAD.WIDE R12, R2.reuse, 0x2, R16 ;  /* 0x00000002020c7825 */ /* 0x040fe200078e0210 */
[----:B------:R1:W-:Y:S01]  /*60c10*/  @P4 STG.E.U16 desc[UR34][R14.64], R7 ;  /* 0x000000070e004986 */ /* 0x0003e2000c101522 */
[----:B------:R-:W2:Y:S02]  /*60c20*/  LDCU UR36, c[0x0][0x39c] ;  /* 0x00007380ff2477ac */ /* 0x000ea40008000800 */
[----:B0-----:R-:W-:Y:S01]  /*60c30*/  VIADD R2, R2, UR48 ;  /* 0x0000003002027c36 */ /* 0x001fe20008000000 */
[----:B------:R-:W-:Y:S01]  /*60c40*/  ISETP.LT.AND P4, PT, R27, UR4, !P2 ;  /* 0x000000041b007c0c */ /* 0x000fe2000d781270 */
[----:B------:R-:W0:Y:S01]  /*60c50*/  LDCU UR48, c[0x0][0x3b8] ;  /* 0x00007700ff3077ac */ /* 0x000e220008000800 */
[----:B-1----:R-:W-:-:S05]  /*60c60*/  VIADD R14, R28, 0x9e ;  /* 0x0000009e1c0e7836 */ /* 0x002fca0000000000 */
[----:B------:R-:W-:Y:S01]  /*60c70*/  ISETP.GE.AND P6, PT, R14, UR41, PT ;  /* 0x000000290e007c0c */ /* 0x000fe2000bfc6270 */
[----:B------:R-:W-:Y:S01]  /*60c80*/  IMAD.WIDE R14, R2, 0x2, R8 ;  /* 0x00000002020e7825 */ /* 0x000fe200078e0208 */
[----:B------:R-:W1:Y:S01]  /*60c90*/  LDCU UR41, c[0x0][0x39c] ;  /* 0x00007380ff2977ac */ /* 0x000e620008000800 */
[----:B------:R0:W-:Y:S01]  /*60ca0*/  @P5 STG.E.U16 desc[UR34][R18.64], R0 ;  /* 0x0000000012005986 */ /* 0x0001e2000c101522 */
[----:B------:R-:W-:-:S05]  /*60cb0*/  PRMT R7, R0, 0x7632, R7 ;  /* 0x0000763200077816 */ /* 0x000fca0000000007 */
[----:B------:R1:W-:Y:S04]  /*60cc0*/  @P1 STG.E.U16 desc[UR34][R12.64], R7 ;  /* 0x000000070c001986 */ /* 0x0003e8000c101522 */
[----:B0-----:R-:W4:Y:S01]  /*60cd0*/  LDL.LU R0, [R1+0x4a8] ;  /* 0x0004a80001007983 */ /* 0x001f220000300800 */
[----:B------:R-:W-:Y:S01]  /*60ce0*/  ISETP.LT.AND P5, PT, R6, UR4, !P2 ;  /* 0x0000000406007c0c */ /* 0x000fe2000d7a1270 */
[----:B-1----:R-:W-:-:S04]  /*60cf0*/  IMAD.WIDE R12, R2, 0x2, R4 ;  /* 0x00000002020c7825 */ /* 0x002fc800078e0204 */
[----:B------:R-:W-:Y:S01]  /*60d00*/  IMAD.WIDE R18, R2, 0x2, R10 ;  /* 0x0000000202127825 */ /* 0x000fe200078e020a */
[----:B--2---:R-:W-:Y:S01]  /*60d10*/  PRMT R7, R26, 0x7632, R7 ;  /* 0x000076321a077816 */ /* 0x004fe20000000007 */
[----:B------:R0:W-:Y:S01]  /*60d20*/  @P0 STG.E.U16 desc[UR34][R12.64], R26 ;  /* 0x0000001a0c000986 */ /* 0x0001e2000c101522 */
[----:B------:R-:W-:-:S03]  /*60d30*/  ISETP.LT.AND P0, PT, R29, UR4, !P2 ;  /* 0x000000041d007c0c */ /* 0x000fc6000d701270 */
[----:B0-----:R-:W2:Y:S04]  /*60d40*/  LDL.LU R26, [R1+0x4dc] ;  /* 0x0004dc00011a7983 */ /* 0x001ea80000300800 */
[----:B------:R0:W-:Y:S04]  /*60d50*/  @P4 STG.E.U16 desc[UR34][R14.64], R7 ;  /* 0x000000070e004986 */ /* 0x0001e8000c101522 */
[----:B---3--:R1:W-:Y:S01]  /*60d60*/  @P5 STG.E.U16 desc[UR34][R18.64], R25 ;  /* 0x0000001912005986 */ /* 0x0083e2000c101522 */
[----:B------:R-:W-:Y:S02]  /*60d70*/  ISETP.LT.AND P1, PT, R3, UR4, !P3 ;  /* 0x0000000403007c0c */ /* 0x000fe4000df21270 */
[----:B0-----:R-:W-:-:S02]  /*60d80*/  PRMT R7, R25, 0x7632, R7 ;  /* 0x0000763219077816 */ /* 0x001fc40000000007 */
[----:B-1----:R-:W3:Y:S01]  /*60d90*/  LDL.LU R25, [R1+0x4bc] ;  /* 0x0004bc0001197983 */ /* 0x002ee20000300800 */
[----:B------:R-:W-:-:S04]  /*60da0*/  IMAD.WIDE R12, R2, 0x2, R16 ;  /* 0x00000002020c7825 */ /* 0x000fc800078e0210 */
[----:B------:R-:W-:Y:S01]  /*60db0*/  VIADD R2, R2, UR48 ;  /* 0x0000003002027c36 */ /* 0x000fe20008000000 */
[----:B------:R0:W-:Y:S01]  /*60dc0*/  @P0 STG.E.U16 desc[UR34][R12.64], R7 ;  /* 0x000000070c000986 */ /* 0x0001e2000c101522 */
[----:B------:R-:W-:Y:S01]  /*60dd0*/  ISETP.LT.AND P4, PT, R27, UR4, !P3 ;  /* 0x000000041b007c0c */ /* 0x000fe2000df81270 */
[----:B------:R-:W-:Y:S01]  /*60de0*/  VIADD R14, R28, 0x9f ;  /* 0x0000009f1c0e7836 */ /* 0x000fe20000000000 */
[----:B------:R-:W-:Y:S01]  /*60df0*/  ISETP.LT.AND P5, PT, R6, UR4, !P3 ;  /* 0x0000000406007c0c */ /* 0x000fe2000dfa1270 */
[----:B------:R-:W-:Y:S01]  /*60e00*/  VIADD R15, R28, 0xa0 ;  /* 0x000000a01c0f7836 */ /* 0x000fe20000000000 */
[----:B------:R-:W1:Y:S01]  /*60e10*/  LDCU UR48, c[0x0][0x39c] ;  /* 0x00007380ff3077ac */ /* 0x000e620008000800 */
[----:B0-----:R-:W-:Y:S01]  /*60e20*/  IMAD.WIDE R12, R2, 0x2, R4 ;  /* 0x00000002020c7825 */ /* 0x001fe200078e0204 */
[----:B----4-:R-:W-:-:S04]  /*60e30*/  PRMT R7, R24, 0x7632, R7 ;  /* 0x0000763218077816 */ /* 0x010fc80000000007 */
[----:B------:R0:W-:Y:S04]  /*60e40*/  @P1 STG.E.U16 desc[UR34][R12.64], R24 ;  /* 0x000000180c001986 */ /* 0x0001e8000c101522 */
[----:B0-----:R-:W4:Y:S01]  /*60e50*/  LDL.LU R24, [R1+0x4cc] ;  /* 0x0004cc0001187983 */ /* 0x001f220000300800 */
[----:B------:R-:W-:Y:S02]  /*60e60*/  ISETP.LT.AND P3, PT, R29, UR4, !P3 ;  /* 0x000000041d007c0c */ /* 0x000fe4000df61270 */
[----:B------:R-:W-:Y:S02]  /*60e70*/  ISETP.GE.AND P2, PT, R14, UR37, PT ;  /* 0x000000250e007c0c */ /* 0x000fe4000bf46270 */
[----:B------:R-:W-:Y:S01]  /*60e80*/  ISETP.GE.AND P0, PT, R15, UR24, PT ;  /* 0x000000180f007c0c */ /* 0x000fe2000bf06270 */
[C---:B------:R-:W-:Y:S01]  /*60e90*/  IMAD.WIDE R14, R2.reuse, 0x2, R8 ;  /* 0x00000002020e7825 */ /* 0x040fe200078e0208 */
[----:B------:R-:W-:Y:S01]  /*60ea0*/  ISETP.LT.AND P1, PT, R3, UR4, !P6 ;  /* 0x0000000403007c0c */ /* 0x000fe2000f721270 */
[----:B------:R-:W0:Y:S02]  /*60eb0*/  LDCU UR37, c[0x0][0x39c] ;  /* 0x00007380ff2577ac */ /* 0x000e240008000800 */
[C---:B------:R-:W-:Y:S01]  /*60ec0*/  IMAD.WIDE R18, R2.reuse, 0x2, R10 ;  /* 0x0000000202127825 */ /* 0x040fe200078e020a */
[----:B------:R1:W-:Y:S03]  /*60ed0*/  @P4 STG.E.U16 desc[UR34][R14.64], R7 ;  /* 0x000000070e004986 */ /* 0x0003e6000c101522 */
[C---:B------:R-:W-:Y:S01]  /*60ee0*/  IMAD.WIDE R12, R2.reuse, 0x2, R16 ;  /* 0x00000002020c7825 */ /* 0x040fe200078e0210 */
[----:B------:R-:W0:Y:S03]  /*60ef0*/  LDCU UR24, c[0x0][0x39c] ;  /* 0x00007380ff1877ac */ /* 0x000e260008000800 */
[----:B------:R-:W-:Y:S01]  /*60f00*/  VIADD R2, R2, UR49 ;  /* 0x0000003102027c36 */ /* 0x000fe20008000000 */
[----:B------:R-:W-:Y:S01]  /*60f10*/  ISETP.LT.AND P4, PT, R27, UR4, !P6 ;  /* 0x000000041b007c0c */ /* 0x000fe2000f781270 */
[----:B------:R-:W0:Y:S01]  /*60f20*/  LDCU UR49, c[0x0][0x39c] ;  /* 0x00007380ff3177ac */ /* 0x000e220008000800 */
[----:B-1----:R-:W-:Y:S01]  /*60f30*/  VIADD R14, R28, 0xa1 ;  /* 0x000000a11c0e7836 */ /* 0x002fe20000000000 */
[----:B------:R1:W-:Y:S01]  /*60f40*/  @P5 STG.E.U16 desc[UR34][R18.64], R0 ;  /* 0x0000000012005986 */ /* 0x0003e2000c101522 */
[----:B------:R-:W-:-:S05]  /*60f50*/  PRMT R7, R0, 0x7632, R7 ;  /* 0x0000763200077816 */ /* 0x000fca0000000007 */
[----:B------:R0:W-:Y:S04]  /*60f60*/  @P3 STG.E.U16 desc[UR34][R12.64], R7 ;  /* 0x000000070c003986 */ /* 0x0001e8000c101522 */
[----:B-1----:R-:W4:Y:S01]  /*60f70*/  LDL.LU R0, [R1+0x4ac] ;  /* 0x0004ac0001007983 */ /* 0x002f220000300800 */
[----:B------:R-:W-:Y:S01]  /*60f80*/  ISETP.LT.AND P5, PT, R6, UR4, !P6 ;  /* 0x0000000406007c0c */ /* 0x000fe2000f7a1270 */
[----:B0-----:R-:W-:Y:S01]  /*60f90*/  IMAD.WIDE R12, R2, 0x2, R4 ;  /* 0x00000002020c7825 */ /* 0x001fe200078e0204 */
[----:B------:R-:W-:Y:S01]  /*60fa0*/  ISETP.GE.AND P3, PT, R14, UR33, PT ;  /* 0x000000210e007c0c */ /* 0x000fe2000bf66270 */
[----:B------:R-:W0:Y:S02]  /*60fb0*/  LDCU UR33, c[0x0][0x39c] ;  /* 0x00007380ff2177ac */ /* 0x000e240008000800 */
[----:B------:R-:W-:-:S04]  /*60fc0*/  IMAD.WIDE R14, R2, 0x2, R8 ;  /* 0x00000002020e7825 */ /* 0x000fc800078e0208 */
[----:B------:R-:W-:Y:S01]  /*60fd0*/  IMAD.WIDE R18, R2, 0x2, R10 ;  /* 0x0000000202127825 */ /* 0x000fe200078e020a */
[----:B--2---:R-:W-:Y:S01]  /*60fe0*/  PRMT R7, R26, 0x7632, R7 ;  /* 0x000076321a077816 */ /* 0x004fe20000000007 */
[----:B------:R1:W-:Y:S01]  /*60ff0*/  @P1 STG.E.U16 desc[UR34][R12.64], R26 ;  /* 0x0000001a0c001986 */ /* 0x0003e2000c101522 */
[----:B------:R-:W-:-:S03]  /*61000*/  ISETP.LT.AND P6, PT, R29, UR4, !P6 ;  /* 0x000000041d007c0c */ /* 0x000fc6000f7c1270 */
[----:B-1----:R-:W2:Y:S04]  /*61010*/  LDL.LU R26, [R1+0x510] ;  /* 0x00051000011a7983 */ /* 0x002ea80000300800 */
[----:B------:R1:W-:Y:S04]  /*61020*/  @P4 STG.E.U16 desc[UR34][R14.64], R7 ;  /* 0x000000070e004986 */ /* 0x0003e8000c101522 */
[----:B---3--:R3:W-:Y:S01]  /*61030*/  @P5 STG.E.U16 desc[UR34][R18.64], R25 ;  /* 0x0000001912005986 */ /* 0x0087e2000c101522 */
[----:B------:R-:W-:Y:S02]  /*61040*/  ISETP.LT.AND P1, PT, R3, UR4, !P2 ;  /* 0x0000000403007c0c */ /* 0x000fe4000d721270 */
[----:B-1----:R-:W-:-:S02]  /*61050*/  PRMT R7, R25, 0x7632, R7 ;  /* 0x0000763219077816 */ /* 0x002fc40000000007 */
[----:B---3--:R-:W3:Y:S01]  /*61060*/  LDL.LU R25, [R1+0x4f0] ;  /* 0x0004f00001197983 */ /* 0x008ee20000300800 */
[----:B------:R-:W-:-:S04]  /*61070*/  IMAD.WIDE R12, R2, 0x2, R16 ;  /* 0x00000002020c7825 */ /* 0x000fc800078e0210 */
[----:B------:R-:W-:Y:S01]  /*61080*/  VIADD R2, R2, UR50 ;  /* 0x0000003202027c36 */ /* 0x000fe20008000000 */
[----:B------:R1:W-:Y:S01]  /*61090*/  @P6 STG.E.U16 desc[UR34][R12.64], R7 ;  /* 0x000000070c006986 */ /* 0x0003e2000c101522 */
[----:B------:R-:W-:Y:S01]  /*610a0*/  ISETP.LT.AND P4, PT, R27, UR4, !P2 ;  /* 0x000000041b007c0c */ /* 0x000fe2000d781270 */
[----:B------:R-:W-:Y:S01]  /*610b0*/  VIADD R14, R28, 0xa2 ;  /* 0x000000a21c0e7836 */ /* 0x000fe20000000000 */
[----:B------:R-:W-:Y:S01]  /*610c0*/  ISETP.LT.AND P5, PT, R6, UR4, !P2 ;  /* 0x0000000406007c0c */ /* 0x000fe2000d7a1270 */
[----:B------:R-:W0:Y:S01]  /*610d0*/  LDCU UR50, c[0x0][0x39c] ;  /* 0x00007380ff3277ac */ /* 0x000e220008000800 */
[----:B-1----:R-:W-:Y:S01]  /*610e0*/  IMAD.WIDE R12, R2, 0x2, R4 ;  /* 0x00000002020c7825 */ /* 0x002fe200078e0204 */
[----:B----4-:R-:W-:-:S04]  /*610f0*/  PRMT R7, R24, 0x7632, R7 ;  /* 0x0000763218077816 */ /* 0x010fc80000000007 */
[----:B------:R1:W-:Y:S04]  /*61100*/  @P1 STG.E.U16 desc[UR34][R12.64], R24 ;  /* 0x000000180c001986 */ /* 0x0003e8000c101522 */
[----:B-1----:R-:W4:Y:S01]  /*61110*/  LDL.LU R24, [R1+0x500] ;  /* 0x0005000001187983 */ /* 0x002f220000300800 */
[----:B------:R-:W-:Y:S02]  /*61120*/  ISETP.LT.AND P2, PT, R29, UR4, !P2 ;  /* 0x000000041d007c0c */ /* 0x000fe4000d741270 */
[----:B------:R-:W-:Y:S01]  /*61130*/  ISETP.GE.AND P6, PT, R14, UR29, PT ;  /* 0x0000001d0e007c0c */ /* 0x000fe2000bfc6270 */
[C---:B------:R-:W-:Y:S01]  /*61140*/  IMAD.WIDE R14, R2.reuse, 0x2, R8 ;  /* 0x00000002020e7825 */ /* 0x040fe200078e0208 */
[----:B------:R-:W-:Y:S01]  /*61150*/  ISETP.LT.AND P1, PT, R3, UR4, !P0 ;  /* 0x0000000403007c0c */ /* 0x000fe2000c721270 */
[----:B------:R-:W1:Y:S02]  /*61160*/  LDCU UR29, c[0x0][0x39c] ;  /* 0x00007380ff1d77ac */ /* 0x000e640008000800 */
[C---:B------:R-:W-:Y:S01]  /*61170*/  IMAD.WIDE R18, R2.reuse, 0x2, R10 ;  /* 0x0000000202127825 */ /* 0x040fe200078e020a */
[----:B------:R0:W-:Y:S03]  /*61180*/  @P4 STG.E.U16 desc[UR34][R14.64], R7 ;  /* 0x000000070e004986 */ /* 0x0001e6000c101522 */
[----:B------:R-:W-:-:S04]  /*61190*/  IMAD.WIDE R12, R2, 0x2, R16 ;  /* 0x00000002020c7825 */ /* 0x000fc800078e0210 */
[----:B------:R-:W-:Y:S01]  /*611a0*/  VIADD R2, R2, UR51 ;  /* 0x0000003302027c36 */ /* 0x000fe20008000000 */
[----:B------:R-:W-:Y:S01]  /*611b0*/  ISETP.LT.AND P4, PT, R27, UR4, !P0 ;  /* 0x000000041b007c0c */ /* 0x000fe2000c781270 */
[----:B------:R-:W1:Y:S02]  /*611c0*/  LDCU UR51, c[0x0][0x39c] ;  /* 0x00007380ff3377ac */ /* 0x000e640008000800 */
[----:B0-----:R-:W-:Y:S01]  /*611d0*/  IMAD.WIDE R14, R2, 0x2, R8 ;  /* 0x00000002020e7825 */ /* 0x001fe200078e0208 */
[----:B------:R-:W-:Y:S01]  /*611e0*/  PRMT R7, R0, 0x7632, R7 ;  /* 0x0000763200077816 */ /* 0x000fe20000000007 */
[----:B------:R0:W-:Y:S04]  /*611f0*/  @P5 STG.E.U16 desc[UR34][R18.64], R0 ;  /* 0x0000000012005986 */ /* 0x0001e8000c101522 */
[----:B------:R1:W-:Y:S04]  /*61200*/  @P2 STG.E.U16 desc[UR34][R12.64], R7 ;  /* 0x000000070c002986 */ /* 0x0003e8000c101522 */
[----:B0-----:R-:W4:Y:S01]  /*61210*/  LDL.LU R0, [R1+0x4e0] ;  /* 0x0004e00001007983 */ /* 0x001f220000300800 */
[----:B------:R-:W-:Y:S01]  /*61220*/  ISETP.LT.AND P5, PT, R6, UR4, !P0 ;  /* 0x0000000406007c0c */ /* 0x000fe2000c7a1270 */
[----:B-1----:R-:W-:-:S04]  /*61230*/  IMAD.WIDE R12, R2, 0x2, R4 ;  /* 0x00000002020c7825 */ /* 0x002fc800078e0204 */
[----:B------:R-:W-:Y:S02]  /*61240*/  VIADD R7, R28, 0xa3 ;  /* 0x000000a31c077836 */ /* 0x000fe40000000000 */
[----:B------:R-:W-:Y:S01]  /*61250*/  IMAD.WIDE R18, R2, 0x2, R10 ;  /* 0x0000000202127825 */ /* 0x000fe200078e020a */
[----:B------:R-:W-:Y:S02]  /*61260*/  ISETP.LT.AND P0, PT, R29, UR4, !P0 ;  /* 0x000000041d007c0c */ /* 0x000fe4000c701270 */
[----:B------:R-:W-:Y:S01]  /*61270*/  ISETP.GE.AND P2, PT, R7, UR20, PT ;  /* 0x0000001407007c0c */ /* 0x000fe2000bf46270 */
[----:B------:R-:W0:Y:S01]  /*61280*/  LDCU UR20, c[0x0][0x39c] ;  /* 0x00007380ff1477ac */ /* 0x000e220008000800 */
[----:B--2---:R-:W-:Y:S01]  /*61290*/  PRMT R20, R26, 0x7632, R20 ;  /* 0x000076321a147816 */ /* 0x004fe20000000014 */
[----:B------:R1:W-:Y:S04]  /*612a0*/  @P1 STG.E.U16 desc[UR34][R12.64], R26 ;  /* 0x0000001a0c001986 */ /* 0x0003e8000c101522 */
[----:B-1----:R-:W2:Y:S04]  /*612b0*/  LDL.LU R26, [R1+0x514] ;  /* 0x00051400011a7983 */ /* 0x002ea80000300800 */
[----:B------:R-:W-:Y:S01]  /*612c0*/  @P4 STG.E.U16 desc[UR34][R14.64], R20 ;  /* 0x000000140e004986 */ /* 0x000fe2000c101522 */
[----:B---3--:R-:W-:-:S03]  /*612d0*/  PRMT R7, R25, 0x7632, R7 ;  /* 0x0000763219077816 */ /* 0x008fc60000000007 */
[----:B------:R1:W-:Y:S01]  /*612e0*/  @P5 STG.E.U16 desc[UR34][R18.64], R25 ;  /* 0x0000001912005986 */ /* 0x0003e2000c101522 */
[----:B------:R-:W-:Y:S01]  /*612f0*/  ISETP.LT.AND P1, PT, R3, UR4, !P3 ;  /* 0x0000000403007c0c */ /* 0x000fe2000df21270 */
[C---:B------:R-:W-:Y:S02]  /*61300*/  IMAD.WIDE R12, R2.reuse, 0x2, R16 ;  /* 0x00000002020c7825 */ /* 0x040fe400078e0210 */
[----:B-1----:R-:W3:Y:S02]  /*61310*/  LDL.LU R25, [R1+0x4f4] ;  /* 0x0004f40001197983 */ /* 0x002ee40000300800 */
[----:B------:R-:W-:Y:S01]  /*61320*/  VIADD R2, R2, UR52 ;  /* 0x0000003402027c36 */ /* 0x000fe20008000000 */
[----:B----4-:R-:W-:Y:S01]  /*61330*/  PRMT R20, R24, 0x7632, R20 ;  /* 0x0000763218147816 */ /* 0x010fe20000000014 */
[----:B------:R1:W-:Y:S01]  /*61340*/  @P0 STG.E.U16 desc[UR34][R12.64], R7 ;  /* 0x000000070c000986 */ /* 0x0003e2000c101522 */
[----:B------:R-:W-:Y:S01]  /*61350*/  ISETP.LT.AND P4, PT, R27, UR4, !P3 ;  /* 0x000000041b007c0c */ /* 0x000fe2000df81270 */
[----:B------:R-:W4:Y:S01]  /*61360*/  LDCU UR52, c[0x0][0x39c] ;  /* 0x00007380ff3477ac */ /* 0x000f220008000800 */
[----:B-1----:R-:W-:-:S05]  /*61370*/  IMAD.WIDE R12, R2, 0x2, R4 ;  /* 0x00000002020c7825 */ /* 0x002fca00078e0204 */
[----:B------:R1:W-:Y:S04]  /*61380*/  @P1 STG.E.U16 desc[UR34][R12.64], R24 ;  /* 0x000000180c001986 */ /* 0x0003e8000c101522 */
[----:B-1----:R-:W4:Y:S01]  /*61390*/  LDL.LU R24, [R1+0x504] ;  /* 0x0005040001187983 */ /* 0x002f220000300800 */
[----:B------:R-:W-:Y:S02]  /*613a0*/  ISETP.LT.AND P5, PT, R6, UR4, !P3 ;  /* 0x0000000406007c0c */ /* 0x000fe4000dfa1270 */
[----:B------:R-:W-:Y:S01]  /*613b0*/  ISETP.LT.AND P3, PT, R29, UR4, !P3 ;  /* 0x000000041d007c0c */ /* 0x000fe2000df61270 */
[----:B------:R-:W-:Y:S02]  /*613c0*/  VIADD R7, R28, 0xa4 ;  /* 0x000000a41c077836 */ /* 0x000fe40000000000 */
[----:B------:R-:W-:Y:S01]  /*613d0*/  IMAD.WIDE R14, R2, 0x2, R8 ;  /* 0x00000002020e7825 */ /* 0x000fe200078e0208 */
[----:B------:R-:W-:-:S03]  /*613e0*/  ISETP.LT.AND P1, PT, R3, UR4, !P6 ;  /* 0x0000000403007c0c */ /* 0x000fc6000f721270 */
[C---:B------:R-:W-:Y:S01]  /*613f0*/  IMAD.WIDE R18, R2.reuse, 0x2, R10 ;  /* 0x0000000202127825 */ /* 0x040fe200078e020a */
[----:B------:R-:W-:Y:S01]  /*61400*/  ISETP.GE.AND P0, PT, R7, UR21, PT ;  /* 0x0000001507007c0c */ /* 0x000fe2000bf06270 */
[----:B------:R1:W-:Y:S02]  /*61410*/  @P4 STG.E.U16 desc[UR34][R14.64], R20 ;  /* 0x000000140e004986 */ /* 0x0003e4000c101522 */
[C---:B------:R-:W-:Y:S01]  /*61420*/  IMAD.WIDE R12, R2.reuse, 0x2, R16 ;  /* 0x00000002020c7825 */ /* 0x040fe200078e0210 */
[----:B------:R-:W0:Y:S03]  /*61430*/  LDCU UR21, c[0x0][0x39c] ;  /* 0x00007380ff1577ac */ /* 0x000e260008000800 */
[----:B------:R-:W-:Y:S01]  /*61440*/  VIADD R2, R2, UR53 ;  /* 0x0000003502027c36 */ /* 0x000fe20008000000 */
[----:B------:R-:W-:Y:S01]  /*61450*/  ISETP.LT.AND P4, PT, R27, UR4, !P6 ;  /* 0x000000041b007c0c */ /* 0x000fe2000f781270 */
[----:B------:R-:W0:Y:S02]  /*61460*/  LDCU UR53, c[0x0][0x39c] ;  /* 0x00007380ff3577ac */ /* 0x000e240008000800 */
[----:B-1----:R-:W-:Y:S01]  /*61470*/  IMAD.WIDE R14, R2, 0x2, R8 ;  /* 0x00000002020e7825 */ /* 0x002fe200078e0208 */
[----:B------:R1:W-:Y:S01]  /*61480*/  @P5 STG.E.U16 desc[UR34][R18.64], R0 ;  /* 0x0000000012005986 */ /* 0x0003e2000c101522 */
[----:B------:R-:W-:-:S05]  /*61490*/  PRMT R7, R0, 0x7632, R7 ;  /* 0x0000763200077816 */ /* 0x000fca0000000007 */
[----:B------:R0:W-:Y:S04]  /*614a0*/  @P3 STG.E.U16 desc[UR34][R12.64], R7 ;  /* 0x000000070c003986 */ /* 0x0001e8000c101522 */
[----:B-1----:R-:W4:Y:S01]  /*614b0*/  LDL.LU R0, [R1+0x4e4] ;  /* 0x0004e40001007983 */ /* 0x002f220000300800 */
[----:B------:R-:W-:Y:S01]  /*614c0*/  ISETP.LT.AND P5, PT, R6, UR4, !P6 ;  /* 0x0000000406007c0c */ /* 0x000fe2000f7a1270 */
[----:B0-----:R-:W-:-:S04]  /*614d0*/  IMAD.WIDE R12, R2, 0x2, R4 ;  /* 0x00000002020c7825 */ /* 0x001fc800078e0204 */
[----:B------:R-:W-:Y:S02]  /*614e0*/  VIADD R7, R28, 0xa5 ;  /* 0x000000a51c077836 */ /* 0x000fe40000000000 */
[----:B------:R-:W-:Y:S01]  /*614f0*/  IMAD.WIDE R18, R2, 0x2, R10 ;  /* 0x0000000202127825 */ /* 0x000fe200078e020a */
[----:B------:R-:W-:Y:S02]  /*61500*/  ISETP.LT.AND P6, PT, R29, UR4, !P6 ;  /* 0x000000041d007c0c */ /* 0x000fe4000f7c1270 */
[----:B--2---:R-:W-:Y:S01]  /*61510*/  PRMT R20, R26, 0x7632, R20 ;  /* 0x000076321a147816 */ /* 0x004fe20000000014 */
[----:B------:R0:W-:Y:S01]  /*61520*/  @P1 STG.E.U16 desc[UR34][R12.64], R26 ;  /* 0x0000001a0c001986 */ /* 0x0001e2000c101522 */
[----:B------:R-:W-:Y:S01]  /*61530*/  ISETP.GE.AND P3, PT, R7, UR22, PT ;  /* 0x0000001607007c0c */ /* 0x000fe2000bf66270 */
[----:B------:R-:W1:Y:S02]  /*61540*/  LDCU UR22, c[0x0][0x39c] ;  /* 0x00007380ff1677ac */ /* 0x000e640008000800 */
[----:B0-----:R-:W2:Y:S04]  /*61550*/  LDL.LU R26, [R1+0x518] ;  /* 0x00051800011a7983 */ /* 0x001ea80000300800 */
[----:B------:R-:W-:Y:S01]  /*61560*/  @P4 STG.E.U16 desc[UR34][R14.64], R20 ;  /* 0x000000140e004986 */ /* 0x000fe2000c101522 */
[----:B---3--:R-:W-:-:S03]  /*61570*/  PRMT R7, R25, 0x7632, R7 ;  /* 0x0000763219077816 */ /* 0x008fc60000000007 */
[----:B------:R0:W-:Y:S01]  /*61580*/  @P5 STG.E.U16 desc[UR34][R18.64], R25 ;  /* 0x0000001912005986 */ /* 0x0001e2000c101522 */
[----:B------:R-:W-:Y:S01]  /*61590*/  ISETP.LT.AND P1, PT, R3, UR4, !P2 ;  /* 0x0000000403007c0c */ /* 0x000fe2000d721270 */
[C---:B------:R-:W-:Y:S02]  /*615a0*/  IMAD.WIDE R12, R2.reuse, 0x2, R16 ;  /* 0x00000002020c7825 */ /* 0x040fe400078e0210 */
[----:B0-----:R-:W3:Y:S02]  /*615b0*/  LDL.LU R25, [R1+0x4f8] ;  /* 0x0004f80001197983 */ /* 0x001ee40000300800 */
[----:B------:R-:W-:Y:S01]  /*615c0*/  VIADD R2, R2, UR54 ;  /* 0x0000003602027c36 */ /* 0x000fe20008000000 */
[----:B----4-:R-:W-:Y:S01]  /*615d0*/  PRMT R20, R24, 0x7632, R20 ;  /* 0x0000763218147816 */ /* 0x010fe20000000014 */
[----:B------:R0:W-:Y:S01]  /*615e0*/  @P6 STG.E.U16 desc[UR34][R12.64], R7 ;  /* 0x000000070c006986 */ /* 0x0001e2000c101522 */
[----:B------:R-:W-:Y:S01]  /*615f0*/  ISETP.LT.AND P4, PT, R27, UR4, !P2 ;  /* 0x000000041b007c0c */ /* 0x000fe2000d781270 */
[----:B------:R-:W4:Y:S01]  /*61600*/  LDCU UR54, c[0x0][0x39c] ;  /* 0x00007380ff3677ac */ /* 0x000f220008000800 */
[----:B0-----:R-:W-:-:S05]  /*61610*/  IMAD.WIDE R12, R2, 0x2, R4 ;  /* 0x00000002020c7825 */ /* 0x001fca00078e0204 */
[----:B------:R0:W-:Y:S04]  /*61620*/  @P1 STG.E.U16 desc[UR34][R12.64], R24 ;  /* 0x000000180c001986 */ /* 0x0001e8000c101522 */
[----:B0-----:R-:W4:Y:S01]  /*61630*/  LDL.LU R24, [R1+0x508] ;  /* 0x0005080001187983 */ /* 0x001f220000300800 */
        /* <DEDUP_REMOVED lines=9> */
[----:B------:R-:W1:Y:S03]  /*616d0*/  LDCU UR31, c[0x0][0x39c] ;  /* 0x00007380ff1f77ac */ /* 0x000e660008000800 */
[----:B------:R-:W-:Y:S01]  /*616e0*/  VIADD R2, R2, UR55 ;  /* 0x0000003702027c36 */ /* 0x000fe20008000000 */
[----:B------:R-:W-:Y:S01]  /*616f0*/  ISETP.LT.AND P4, PT, R27, UR4, !P0 ;  /* 0x000000041b007c0c */ /* 0x000fe2000c781270 */
[----:B------:R-:W1:Y:S02]  /*61700*/  LDCU UR55, c[0x0][0x39c] ;  /* 0x00007380ff3777ac */ /* 0x000e640008000800 */
[----:B0-----:R-:W-:Y:S01]  /*61710*/  IMAD.WIDE R14, R2, 0x2, R8 ;  /* 0x00000002020e7825 */ /* 0x001fe200078e0208 */
[----:B------:R0:W-:Y:S01]  /*61720*/  @P5 STG.E.U16 desc[UR34][R18.64], R0 ;  /* 0x0000000012005986 */ /* 0x0001e2000c101522 */
[----:B------:R-:W-:-:S05]  /*61730*/  PRMT R7, R0, 0x7632, R7 ;  /* 0x0000763200077816 */ /* 0x000fca0000000007 */
        /* <DEDUP_REMOVED lines=19> */
[----:B------:R-:W1:Y:S01]  /*61870*/  LDCU UR56, c[0x0][0x3b8] ;  /* 0x00007700ff3877ac */ /* 0x000e620008000800 */
[----:B------:R0:W-:Y:S02]  /*61880*/  @P0 STG.E.U16 desc[UR34][R12.64], R7 ;  /* 0x000000070c000986 */ /* 0x0001e4000c101522 */
[----:B0-----:R-:W-:Y:S01]  /*61890*/  IMAD.WIDE R12, R2, 0x2, R4 ;  /* 0x00000002020c7825 */ /* 0x001fe200078e0204 */
[----:B----4-:R-:W-:-:S04]  /*618a0*/  PRMT R20, R24, 0x7632, R20 ;  /* 0x0000763218147816 */ /* 0x010fc80000000014 */
[----:B------:R0:W-:Y:S04]  /*618b0*/  @P1 STG.E.U16 desc[UR34][R12.64], R24 ;  /* 0x000000180c001986 */ /* 0x0001e8000c101522 */
[----:B0-----:R-:W4:Y:S01]  /*618c0*/  LDL.LU R24, [R1+0x50c] ;  /* 0x00050c0001187983 */ /* 0x001f220000300800 */
[----:B------:R-:W-:Y:S02]  /*618d0*/  ISETP.LT.AND P4, PT, R27, UR4, !P3 ;  /* 0x000000041b007c0c */ /* 0x000fe4000df81270 */
[----:B------:R-:W-:Y:S02]  /*618e0*/  ISETP.LT.AND P5, PT, R6, UR4, !P3 ;  /* 0x0000000406007c0c */ /* 0x000fe4000dfa1270 */
[----:B------:R-:W-:Y:S01]  /*618f0*/  ISETP.LT.AND P3, PT, R29, UR4, !P3 ;  /* 0x000000041d007c0c */ /* 0x000fe2000df61270 */
[----:B------:R-:W-:-:S02]  /*61900*/  VIADD R7, R28, 0xa8 ;  /* 0x000000a81c077836 */ /* 0x000fc40000000000 */
[----:B------:R-:W-:Y:S01]  /*61910*/  IMAD.WIDE R14, R2, 0x2, R8 ;  /* 0x00000002020e7825 */ /* 0x000fe200078e0208 */
[----:B------:R-:W-:-:S03]  /*61920*/  ISETP.LT.AND P1, PT, R3, UR4, !P6 ;  /* 0x0000000403007c0c */ /* 0x000fc6000f721270 */
[C---:B------:R-:W-:Y:S01]  /*61930*/  IMAD.WIDE R18, R2.reuse, 0x2, R10 ;  /* 0x0000000202127825 */ /* 0x040fe200078e020a */
[----:B------:R-:W-:Y:S01]  /*61940*/  ISETP.GE.AND P0, PT, R7, UR23, PT ;  /* 0x0000001707007c0c */ /* 0x000fe2000bf06270 */
[----:B------:R0:W-:Y:S02]  /*61950*/  @P4 STG.E.U16 desc[UR34][R14.64], R20 ;  /* 0x000000140e004986 */ /* 0x0001e4000c101522 */
[C---:B------:R-:W-:Y:S01]  /*61960*/  IMAD.WIDE R12, R2.reuse, 0x2, R16 ;  /* 0x00000002020c7825 */ /* 0x040fe200078e0210 */
[----:B------:R-:W2:Y:S03]  /*61970*/  LDCU UR23, c[0x0][0x39c] ;  /* 0x00007380ff1777ac */ /* 0x000ea60008000800 */
[----:B-1----:R-:W-:Y:S01]  /*61980*/  VIADD R2, R2, UR56 ;  /* 0x0000003802027c36 */ /* 0x002fe20008000000 */
[----:B------:R-:W-:Y:S01]  /*61990*/  ISETP.LT.AND P4, PT, R27, UR4, !P6 ;  /* 0x000000041b007c0c */ /* 0x000fe2000f781270 */
[----:B------:R-:W1:Y:S01]  /*619a0*/  LDCU UR56, c[0x0][0x39c] ;  /* 0x00007380ff3877ac */ /* 0x000e620008000800 */
[----:B0-----:R-:W-:Y:S01]  /*619b0*/  VIADD R14, R28, 0xa9 ;  /* 0x000000a91c0e7836 */ /* 0x001fe20000000000 */
[----:B------:R0:W-:Y:S01]  /*619c0*/  @P5 STG.E.U16 desc[UR34][R18.64], R0 ;  /* 0x0000000012005986 */ /* 0x0001e2000c101522 */
[----:B------:R-:W-:-:S05]  /*619d0*/  PRMT R7, R0, 0x7632, R7 ;  /* 0x0000763200077816 */ /* 0x000fca0000000007 */
[----:B------:R1:W-:Y:S04]  /*619e0*/  @P3 STG.E.U16 desc[UR34][R12.64], R7 ;  /* 0x000000070c003986 */ /* 0x0003e8000c101522 */
[----:B0-----:R-:W4:Y:S01]  /*619f0*/  LDL.LU R0, [R1+0x4ec] ;  /* 0x0004ec0001007983 */ /* 0x001f220000300800 */
[----:B------:R-:W-:Y:S01]  /*61a00*/  ISETP.LT.AND P5, PT, R6, UR4, !P6 ;  /* 0x0000000406007c0c */ /* 0x000fe2000f7a1270 */
[----:B-1----:R-:W-:Y:S01]  /*61a10*/  IMAD.WIDE R12, R2, 0x2, R4 ;  /* 0x00000002020c7825 */ /* 0x002fe200078e0204 */
[----:B------:R-:W-:Y:S01]  /*61a20*/  ISETP.GE.AND P3, PT, R14, UR32, PT ;  /* 0x000000200e007c0c */ /* 0x000fe2000bf66270 */
[----:B------:R-:W0:Y:S02]  /*61a30*/  LDCU UR32, c[0x0][0x39c] ;  /* 0x00007380ff2077ac */ /* 0x000e240008000800 */
[----:B------:R-:W-:-:S04]  /*61a40*/  IMAD.WIDE R14, R2, 0x2, R8 ;  /* 0x00000002020e7825 */ /* 0x000fc800078e0208 */
[----:B------:R-:W-:Y:S01]  /*61a50*/  IMAD.WIDE R18, R2, 0x2, R10 ;  /* 0x0000000202127825 */ /* 0x000fe200078e020a */
[----:B--2---:R-:W-:Y:S01]  /*61a60*/  PRMT R7, R26, 0x7632, R7 ;  /* 0x000076321a077816 */ /* 0x004fe20000000007 */
[----:B------:R1:W-:Y:S04]  /*61a70*/  @P1 STG.E.U16 desc[UR34][R12.64], R26 ;  /* 0x0000001a0c001986 */ /* 0x0003e8000c101522 */
[----:B-1----:R-:W2:Y:S04]  /*61a80*/  LDL.LU R26, [R1+0x540] ;  /* 0x00054000011a7983 */ /* 0x002ea80000300800 */
[----:B------:R1:W-:Y:S04]  /*61a90*/  @P4 STG.E.U16 desc[UR34][R14.64], R7 ;  /* 0x000000070e004986 */ /* 0x0003e8000c101522 */
[----:B---3--:R3:W-:Y:S01]  /*61aa0*/  @P5 STG.E.U16 desc[UR34][R18.64], R25 ;  /* 0x0000001912005986 */ /* 0x0087e2000c101522 */
[----:B------:R-:W-:-:S02]  /*61ab0*/  ISETP.LT.AND P6, PT, R29, UR4, !P6 ;  /* 0x000000041d007c0c */ /* 0x000fc4000f7c1270 */
[----:B-1----:R-:W-:Y:S02]  /*61ac0*/  PRMT R7, R25, 0x7632, R7 ;  /* 0x0000763219077816 */ /* 0x002fe40000000007 */
[----:B---3--:R-:W3:Y:S01]  /*61ad0*/  LDL.LU R25, [R1+0x550] ;  /* 0x0005500001197983 */ /* 0x008ee20000300800 */
[----:B------:R-:W-:Y:S01]  /*61ae0*/  ISETP.LT.AND P5, PT, R3, UR4, !P2 ;  /* 0x0000000403007c0c */ /* 0x000fe2000d7a1270 */
[----:B------:R-:W-:-:S04]  /*61af0*/  IMAD.WIDE R12, R2, 0x2, R16 ;  /* 0x00000002020c7825 */ /* 0x000fc800078e0210 */
[----:B------:R-:W-:-:S03]  /*61b00*/  VIADD R2, R2, UR57 ;  /* 0x0000003902027c36 */ /* 0x000fc60008000000 */
[----:B------:R4:W-:Y:S01]  /*61b10*/  @P6 STG.E.U16 desc[UR34][R12.64], R7 ;  /* 0x000000070c006986 */ /* 0x0009e2000c101522 */
[----:B------:R-:W-:Y:S02]  /*61b20*/  ISETP.LT.AND P1, PT, R27, UR4, !P2 ;  /* 0x000000041b007c0c */ /* 0x000fe4000d721270 */
[----:B------:R-:W-:Y:S01]  /*61b30*/  ISETP.LT.AND P4, PT, R6, UR4, !P2 ;  /* 0x0000000406007c0c */ /* 0x000fe2000d781270 */
[----:B------:R-:W-:Y:S01]  /*61b40*/  IMAD.WIDE R14, R2, 0x2, R4 ;  /* 0x00000002020e7825 */ /* 0x000fe200078e0204 */
[----:B------:R-:W1:Y:S01]  /*61b50*/  LDCU UR57, c[0x0][0x3b8] ;  /* 0x00007700ff3977ac */ /* 0x000e620008000800 */
[----:B----4-:R-:W-:-:S03]  /*61b60*/  PRMT R7, R24, 0x7632, R7 ;  /* 0x0000763218077816 */ /* 0x010fc60000000007 */
[----:B------:R4:W-:Y:S04]  /*61b70*/  @P5 STG.E.U16 desc[UR34][R14.64], R24 ;  /* 0x000000180e005986 */ /* 0x0009e8000c101522 */
[----:B----4-:R-:W4:Y:S01]  /*61b80*/  LDL.LU R24, [R1+0x530] ;  /* 0x0005300001187983 */ /* 0x010f220000300800 */
[----:B------:R-:W-:Y:S01]  /*61b90*/  ISETP.LT.AND P2, PT, R29, UR4, !P2 ;  /* 0x000000041d007c0c */ /* 0x000fe2000d741270 */
[----:B------:R-:W-:Y:S01]  /*61ba0*/  IMAD.WIDE R12, R2, 0x2, R8 ;  /* 0x00000002020c7825 */ /* 0x000fe200078e0208 */
[----:B------:R-:W-:-:S03]  /*61bb0*/  ISETP.LT.AND P5, PT, R3, UR4, !P0 ;  /* 0x0000000403007c0c */ /* 0x000fc6000c7a1270 */
[C---:B------:R-:W-:Y:S01]  /*61bc0*/  IMAD.WIDE R14, R2.reuse, 0x2, R10 ;  /* 0x00000002020e7825 */ /* 0x040fe200078e020a */
[----:B------:R0:W-:Y:S01]  /*61bd0*/  @P1 STG.E.U16 desc[UR34][R12.64], R7 ;  /* 0x000000070c001986 */ /* 0x0001e2000c101522 */
[----:B------:R-:W-:Y:S02]  /*61be0*/  ISETP.LT.AND P1, PT, R27, UR4, !P0 ;  /* 0x000000041b007c0c */ /* 0x000fe4000c721270 */
[----:B0-----:R-:W-:-:S04]  /*61bf0*/  IMAD.WIDE R12, R2, 0x2, R16 ;  /* 0x00000002020c7825 */ /* 0x001fc800078e0210 */
[----:B------:R-:W-:Y:S01]  /*61c00*/  VIADD R2, R2, UR58 ;  /* 0x0000003a02027c36 */ /* 0x000fe20008000000 */
[----:B------:R-:W0:Y:S01]  /*61c10*/  LDCU UR58, c[0x0][0x3b8] ;  /* 0x00007700ff3a77ac */ /* 0x000e220008000800 */
[----:B------:R-:W-:-:S05]  /*61c20*/  VIADD R18, R28, 0xaa ;  /* 0x000000aa1c127836 */ /* 0x000fca0000000000 */
[----:B------:R-:W-:Y:S01]  /*61c30*/  ISETP.GE.AND P6, PT, R18, UR5, PT ;  /* 0x0000000512007c0c */ /* 0x000fe2000bfc6270 */
[----:B------:R-:W-:Y:S01]  /*61c40*/  IMAD.WIDE R18, R2, 0x2, R10 ;  /* 0x0000000202127825 */ /* 0x000fe200078e020a */
[----:B------:R-:W0:Y:S01]  /*61c50*/  LDCU UR5, c[0x0][0x3b8] ;  /* 0x00007700ff0577ac */ /* 0x000e220008000800 */
[----:B------:R-:W-:Y:S01]  /*61c60*/  PRMT R7, R0, 0x7632, R7 ;  /* 0x0000763200077816 */ /* 0x000fe20000000007 */
[----:B------:R0:W-:Y:S04]  /*61c70*/  @P4 STG.E.U16 desc[UR34][R14.64], R0 ;  /* 0x000000000e004986 */ /* 0x0001e8000c101522 */
[----:B------:R1:W-:Y:S04]  /*61c80*/  @P2 STG.E.U16 desc[UR34][R12.64], R7 ;  /* 0x000000070c002986 */ /* 0x0003e8000c101522 */
[----:B0-----:R-:W4:Y:S01]  /*61c90*/  LDL.LU R0, [R1+0x520] ;  /* 0x0005200001007983 */ /* 0x001f220000300800 */
[----:B------:R-:W-:Y:S01]  /*61ca0*/  ISETP.LT.AND P4, PT, R6, UR4, !P0 ;  /* 0x0000000406007c0c */ /* 0x000fe2000c781270 */
[----:B-1----:R-:W-:-:S04]  /*61cb0*/  IMAD.WIDE R12, R2, 0x2, R4 ;  /* 0x00000002020c7825 */ /* 0x002fc800078e0204 */
[----:B------:R-:W-:-:S05]  /*61cc0*/  VIADD R14, R28, 0xab ;  /* 0x000000ab1c0e7836 */ /* 0x000fca0000000000 */
[----:B------:R-:W-:Y:S01]  /*61cd0*/  ISETP.GE.AND P2, PT, R14, UR6, PT ;  /* 0x000000060e007c0c */ /* 0x000fe2000bf46270 */
[----:B------:R-:W-:Y:S01]  /*61ce0*/  IMAD.WIDE R14, R2, 0x2, R8 ;  /* 0x00000002020e7825 */ /* 0x000fe200078e0208 */
[----:B------:R-:W-:Y:S01]  /*61cf0*/  ISETP.LT.AND P0, PT, R29, UR4, !P0 ;  /* 0x000000041d007c0c */ /* 0x000fe2000c701270 */
[----:B------:R-:W0:Y:S01]  /*61d00*/  LDCU UR6, c[0x0][0x3b8] ;  /* 0x00007700ff0677ac */ /* 0x000e220008000800 */
        /* <DEDUP_REMOVED lines=41> */
[----:B------:R-:W-:Y:S02]  /*61fa0*/  ISETP.LT.AND P6, PT, R29, UR4, !P6 ;  /* 0x000000041d007c0c */ /* 0x000fe4000f7c1270 */
        /* <DEDUP_REMOVED lines=31> */
[----:B------:R-:W-:Y:S01]  /*621a0*/  PRMT R7, R0, 0x7632, R7 ;  /* 0x0000763200077816 */ /* 0x000fe20000000007 */
[----:B------:R0:W-:Y:S04]  /*621b0*/  @P4 STG.E.U16 desc[UR34][R18.64], R0 ;  /* 0x0000000012004986 */ /* 0x0001e8000c101522 */
[----:B------:R1:W-:Y:S01]  /*621c0*/  @P2 STG.E.U16 desc[UR34][R12.64], R7 ;  /* 0x000000070c002986 */ /* 0x0003e2000c101522 */
[----:B------:R-:W-:-:S03]  /*621d0*/  ISETP.LT.AND P4, PT, R6, UR4, !P0 ;  /* 0x0000000406007c0c */ /* 0x000fc6000c781270 */
[----:B0-----:R-:W4:Y:S01]  /*621e0*/  LDL.LU R0, [R1+0x528] ;  /* 0x0005280001007983 */ /* 0x001f220000300800 */
        /* <DEDUP_REMOVED lines=25> */
[----:B------:R-:W-:Y:S01]  /*62380*/  ISETP.GE.AND P0, PT, R14, UR19, PT ;  /* 0x000000130e007c0c */ /* 0x000fe2000bf06270 */
[C---:B------:R-:W-:Y:S01]  /*62390*/  IMAD.WIDE R14, R2.reuse, 0x2, R8 ;  /* 0x00000002020e7825 */ /* 0x040fe200078e0208 */
[----:B------:R-:W-:Y:S01]  /*623a0*/  ISETP.LT.AND P3, PT, R29, UR4, !P3 ;  /* 0x000000041d007c0c */ /* 0x000fe2000df61270 */
[----:B------:R-:W1:Y:S02]  /*623b0*/  LDCU UR19, c[0x0][0x3b8] ;  /* 0x00007700ff1377ac */ /* 0x000e640008000800 */
[----:B------:R-:W-:Y:S01]  /*623c0*/  IMAD.WIDE R18, R2, 0x2, R10 ;  /* 0x0000000202127825 */ /* 0x000fe200078e020a */
[----:B------:R0:W-:Y:S01]  /*623d0*/  @P1 STG.E.U16 desc[UR34][R14.64], R7 ;  /* 0x000000070e001986 */ /* 0x0001e2000c101522 */
[----:B------:R-:W-:-:S02]  /*623e0*/  ISETP.LT.AND P1, PT, R3, UR4, !P6 ;  /* 0x0000000403007c0c */ /* 0x000fc4000f721270 */
[----:B------:R-:W-:-:S04]  /*623f0*/  IMAD.WIDE R12, R2, 0x2, R16 ;  /* 0x00000002020c7825 */ /* 0x000fc800078e0210 */
[----:B0-----:R-:W-:Y:S02]  /*62400*/  VIADD R15, R28, 0xb1 ;  /* 0x000000b11c0f7836 */ /* 0x001fe40000000000 */
[----:B------:R-:W-:Y:S01]  /*62410*/  VIADD R7, R2, UR58 ;  /* 0x0000003a02077c36 */ /* 0x000fe20008000000 */
[----:B------:R-:W0:Y:S02]  /*62420*/  LDCU UR58, c[0x0][0x3b8] ;  /* 0x00007700ff3a77ac */ /* 0x000e240008000800 */
[----:B------:R-:W-:Y:S01]  /*62430*/  ISETP.GE.AND P5, PT, R15, UR39, PT ;  /* 0x000000270f007c0c */ /* 0x000fe2000bfa6270 */
[----:B------:R-:W-:Y:S01]  /*62440*/  VIADD R2, R28, 0xb2 ;  /* 0x000000b21c027836 */ /* 0x000fe20000000000 */
[----:B------:R-:W0:Y:S01]  /*62450*/  LDCU UR39, c[0x0][0x3b8] ;  /* 0x00007700ff2777ac */ /* 0x000e220008000800 */
[----:B------:R0:W-:Y:S01]  /*62460*/  @P4 STG.E.U16 desc[UR34][R18.64], R0 ;  /* 0x0000000012004986 */ /* 0x0001e2000c101522 */
[----:B------:R-:W-:Y:S02]  /*62470*/  PRMT R14, R0, 0x7632, R14 ;  /* 0x00007632000e7816 */ /* 0x000fe4000000000e */
[----:B------:R-:W-:-:S03]  /*62480*/  ISETP.LT.AND P4, PT, R27, UR4, !P6 ;  /* 0x000000041b007c0c */ /* 0x000fc6000f781270 */
[----:B------:R1:W-:Y:S01]  /*62490*/  @P3 STG.E.U16 desc[UR34][R12.64], R14 ;  /* 0x0000000e0c003986 */ /* 0x0003e2000c101522 */
[----:B------:R-:W-:-:S03]  /*624a0*/  ISETP.LT.AND P3, PT, R6, UR4, !P6 ;  /* 0x0000000406007c0c */ /* 0x000fc6000f761270 */
[----:B0-----:R-:W4:Y:S01]  /*624b0*/  LDL.LU R0, [R1+0x52c] ;  /* 0x00052c0001007983 */ /* 0x001f220000300800 */
[----:B-1----:R-:W-:-:S04]  /*624c0*/  IMAD.WIDE R12, R7, 0x2, R4 ;  /* 0x00000002070c7825 */ /* 0x002fc800078e0204 */
[----:B------:R-:W-:Y:S01]  /*624d0*/  IMAD.WIDE R14, R7, 0x2, R8 ;  /* 0x00000002070e7825 */ /* 0x000fe200078e0208 */
[----:B------:R-:W-:Y:S02]  /*624e0*/  ISETP.LT.AND P6, PT, R29, UR4, !P6 ;  /* 0x000000041d007c0c */ /* 0x000fe4000f7c1270 */
[----:B--2---:R-:W-:Y:S01]  /*624f0*/  PRMT R18, R26, 0x7632, R18 ;  /* 0x000076321a127816 */ /* 0x004fe20000000012 */
[----:B------:R0:W-:Y:S04]  /*62500*/  @P1 STG.E.U16 desc[UR34][R12.64], R26 ;  /* 0x0000001a0c001986 */ /* 0x0001e8000c101522 */
[----:B------:R1:W-:Y:S01]  /*62510*/  @P4 STG.E.U16 desc[UR34][R14.64], R18 ;  /* 0x000000120e004986 */ /* 0x0003e2000c101522 */
[----:B------:R-:W-:Y:S01]  /*62520*/  ISETP.GE.AND P1, PT, R2, UR42, PT ;  /* 0x0000002a02007c0c */ /* 0x000fe2000bf26270 */
[----:B------:R-:W-:-:S02]  /*62530*/  VIADD R2, R7, UR5 ;  /* 0x0000000507027c36 */ /* 0x000fc40008000000 */
[----:B0-----:R-:W-:-:S04]  /*62540*/  IMAD.WIDE R12, R7, 0x2, R16 ;  /* 0x00000002070c7825 */ /* 0x001fc800078e0210 */
[----:B-1----:R-:W-:Y:S01]  /*62550*/  IMAD.WIDE R14, R7, 0x2, R10 ;  /* 0x00000002070e7825 */ /* 0x002fe200078e020a */
[----:B------:R-:W-:Y:S01]  /*62560*/  ISETP.LT.AND P4, PT, R3, UR4, !P2 ;  /* 0x0000000403007c0c */ /* 0x000fe2000d781270 */
[----:B------:R-:W0:Y:S01]  /*62570*/  LDCU UR42, c[0x0][0x3b8] ;  /* 0x00007700ff2a77ac */ /* 0x000e220008000800 */
[----:B---3--:R-:W-:Y:S02]  /*62580*/  PRMT R7, R25, 0x7632, R7 ;  /* 0x0000763219077816 */ /* 0x008fe40000000007 */
[----:B------:R1:W-:Y:S01]  /*62590*/  @P3 STG.E.U16 desc[UR34][R14.64], R25 ;  /* 0x000000190e003986 */ /* 0x0003e2000c101522 */
[----:B------:R-:W-:Y:S01]  /*625a0*/  VIADD R18, R28, 0xb3 ;  /* 0x000000b31c127836 */ /* 0x000fe20000000000 */
[----:B------:R-:W2:Y:S02]  /*625b0*/  LDCU UR5, c[0x0][0x3b8] ;  /* 0x00007700ff0577ac */ /* 0x000ea40008000800 */
[----:B-1----:R-:W3:Y:S01]  /*625c0*/  LDL.LU R25, [R1+0x560] ;  /* 0x0005600001197983 */ /* 0x002ee20000300800 */
[----:B------:R-:W-:-:S03]  /*625d0*/  IMAD.WIDE R14, R2, 0x2, R4 ;  /* 0x00000002020e7825 */ /* 0x000fc600078e0204 */
[----:B------:R4:W-:Y:S02]  /*625e0*/  @P6 STG.E.U16 desc[UR34][R12.64], R7 ;  /* 0x000000070c006986 */ /* 0x0009e4000c101522 */
[----:B----4-:R-:W-:Y:S02]  /*625f0*/  PRMT R7, R24, 0x7632, R7 ;  /* 0x0000763218077816 */ /* 0x010fe40000000007 */
[----:B------:R1:W-:Y:S04]  /*62600*/  @P4 STG.E.U16 desc[UR34][R14.64], R24 ;  /* 0x000000180e004986 */ /* 0x0003e8000c101522 */
[----:B-1----:R-:W4:Y:S01]  /*62610*/  LDL.LU R24, [R1+0x570] ;  /* 0x0005700001187983 */ /* 0x002f220000300800 */
[----:B------:R-:W-:Y:S02]  /*62620*/  ISETP.LT.AND P3, PT, R27, UR4, !P2 ;  /* 0x000000041b007c0c */ /* 0x000fe4000d761270 */
[----:B------:R-:W-:Y:S01]  /*62630*/  ISETP.LT.AND P6, PT, R6, UR4, !P2 ;  /* 0x0000000406007c0c */ /* 0x000fe2000d7c1270 */
[----:B------:R-:W-:-:S04]  /*62640*/  IMAD.WIDE R12, R2, 0x2, R8 ;  /* 0x00000002020c7825 */ /* 0x000fc800078e0208 */
[----:B------:R-:W-:Y:S01]  /*62650*/  IMAD.WIDE R14, R2, 0x2, R10 ;  /* 0x00000002020e7825 */ /* 0x000fe200078e020a */
[----:B------:R-:W-:-:S05]  /*62660*/  ISETP.LT.AND P2, PT, R29, UR4, !P2 ;  /* 0x000000041d007c0c */ /* 0x000fca000d741270 */
[----:B------:R1:W-:Y:S01]  /*62670*/  @P3 STG.E.U16 desc[UR34][R12.64], R7 ;  /* 0x000000070c003986 */ /* 0x0003e2000c101522 */
[----:B------:R-:W-:Y:S02]  /*62680*/  ISETP.LT.AND P3, PT, R3, UR4, !P0 ;  /* 0x0000000403007c0c */ /* 0x000fe4000c761270 */
[----:B------:R-:W-:Y:S01]  /*62690*/  ISETP.GE.AND P4, PT, R18, UR15, PT ;  /* 0x0000000f12007c0c */ /* 0x000fe2000bf86270 */
[C---:B------:R-:W-:Y:S01]  /*626a0*/  VIADD R18, R2.reuse, UR57 ;  /* 0x0000003902127c36 */ /* 0x040fe20008000000 */
[----:B------:R-:W0:Y:S01]  /*626b0*/  LDCU UR15, c[0x0][0x3b8] ;  /* 0x00007700ff0f77ac */ /* 0x000e220008000800 */
[----:B------:R-:W0:Y:S01]  /*626c0*/  LDCU UR57, c[0x0][0x3b8] ;  /* 0x00007700ff3977ac */ /* 0x000e220008000800 */
[----:B-1----:R-:W-:Y:S01]  /*626d0*/  IMAD.WIDE R12, R2, 0x2, R16 ;  /* 0x00000002020c7825 */ /* 0x002fe200078e0210 */
[----:B------:R-:W-:Y:S01]  /*626e0*/  PRMT R7, R0, 0x7632, R7 ;  /* 0x0000763200077816 */ /* 0x000fe20000000007 */
[----:B------:R1:W-:Y:S01]  /*626f0*/  @P6 STG.E.U16 desc[UR34][R14.64], R0 ;  /* 0x000000000e006986 */ /* 0x0003e2000c101522 */
[----:B------:R-:W-:-:S03]  /*62700*/  ISETP.LT.AND P6, PT, R27, UR4, !P0 ;  /* 0x000000041b007c0c */ /* 0x000fc6000c7c1270 */
[----:B-1----:R-:W2:Y:S01]  /*62710*/  LDL.LU R0, [R1+0x580] ;  /* 0x0005800001007983 */ /* 0x002ea20000300800 */
[----:B------:R-:W-:-:S03]  /*62720*/  IMAD.WIDE R14, R18, 0x2, R8 ;  /* 0x00000002120e7825 */ /* 0x000fc600078e0208 */
[----:B------:R1:W-:Y:S02]  /*62730*/  @P2 STG.E.U16 desc[UR34][R12.64], R7 ;  /* 0x000000070c002986 */ /* 0x0003e4000c101522 */
[----:B-1----:R-:W-:Y:S01]  /*62740*/  IMAD.WIDE R12, R18, 0x2, R4 ;  /* 0x00000002120c7825 */ /* 0x002fe200078e0204 */
[----:B---3--:R-:W-:-:S04]  /*62750*/  PRMT R19, R25, 0x7632, R19 ;  /* 0x0000763219137816 */ /* 0x008fc80000000013 */
[----:B------:R-:W-:Y:S04]  /*62760*/  @P3 STG.E.U16 desc[UR34][R12.64], R25 ;  /* 0x000000190c003986 */ /* 0x000fe8000c101522 */
[----:B------:R1:W-:Y:S01]  /*62770*/  @P6 STG.E.U16 desc[UR34][R14.64], R19 ;  /* 0x000000130e006986 */ /* 0x0003e2000c101522 */
[----:B------:R-:W-:Y:S01]  /*62780*/  ISETP.LT.AND P6, PT, R6, UR4, !P0 ;  /* 0x0000000406007c0c */ /* 0x000fe2000c7c1270 */
[----:B-1----:R-:W-:-:S12]  /*62790*/  IMAD.WIDE R14, R18, 0x2, R10 ;  /* 0x00000002120e7825 */ /* 0x002fd800078e020a */
[----:B----4-:R1:W-:Y:S01]  /*627a0*/  @P6 STG.E.U16 desc[UR34][R14.64], R24 ;  /* 0x000000180e006986 */ /* 0x0103e2000c101522 */
[----:B------:R-:W-:-:S03]  /*627b0*/  ISETP.LT.AND P6, PT, R3, UR4, !P5 ;  /* 0x0000000403007c0c */ /* 0x000fc6000efc1270 */
[----:B------:R-:W3:Y:S01]  /*627c0*/  LDL.LU R3, [R1+0x1adc] ;  /* 0x001adc0001037983 */ /* 0x000ee20000300800 */
[----:B------:R-:W-:Y:S02]  /*627d0*/  VIADD R2, R28, 0xb4 ;  /* 0x000000b41c027836 */ /* 0x000fe40000000000 */
[----:B------:R-:W-:Y:S02]  /*627e0*/  VIADD R13, R18, UR6 ;  /* 0x00000006120d7c36 */ /* 0x000fe40008000000 */
[----:B------:R-:W-:Y:S01]  /*627f0*/  VIADD R7, R28, 0xb5 ;  /* 0x000000b51c077836 */ /* 0x000fe20000000000 */
[----:B------:R-:W-:Y:S01]  /*62800*/  ISETP.GE.AND P2, PT, R2, UR13, PT ;  /* 0x0000000d02007c0c */ /* 0x000fe2000bf46270 */
[----:B------:R-:W-:Y:S01]  /*62810*/  VIADD R2, R13, UR61 ;  /* 0x0000003d0d027c36 */ /* 0x000fe20008000000 */
[----:B------:R-:W-:Y:S02]  /*62820*/  ISETP.LT.AND P0, PT, R29, UR4, !P0 ;  /* 0x000000041d007c0c */ /* 0x000fe4000c701270 */
[----:B------:R-:W-:Y:S01]  /*62830*/  PRMT R20, R24, 0x7632, R20 ;  /* 0x0000763218147816 */ /* 0x000fe20000000014 */
[----:B------:R-:W-:Y:S01]  /*62840*/  IMAD.WIDE R18, R18, 0x2, R16 ;  /* 0x0000000212127825 */ /* 0x000fe200078e0210 */
[----:B------:R-:W-:Y:S01]  /*62850*/  ISETP.GE.AND P3, PT, R7, UR27, PT ;  /* 0x0000001b07007c0c */ /* 0x000fe2000bf66270 */
[----:B------:R-:W4:Y:S01]  /*62860*/  LDL.LU R21, [R1+0x564] ;  /* 0x0005640001157983 */ /* 0x000f220000300800 */
[----:B------:R-:W0:Y:S01]  /*62870*/  LDCU UR13, c[0x0][0x3b8] ;  /* 0x00007700ff0d77ac */ /* 0x000e220008000800 */
[----:B------:R-:W-:-:S02]  /*62880*/  VIADD R7, R2, UR60 ;  /* 0x0000003c02077c36 */ /* 0x000fc40008000000 */
[----:B-1----:R-:W-:Y:S01]  /*62890*/  IMAD.WIDE R14, R13, 0x2, R4 ;  /* 0x000000020d0e7825 */ /* 0x002fe200078e0204 */
[----:B------:R-:W1:Y:S03]  /*628a0*/  LDCU UR27, c[0x0][0x3b8] ;  /* 0x00007700ff1b77ac */ /* 0x000e660008000800 */
[----:B------:R-:W-:Y:S01]  /*628b0*/  VIADD R12, R7, UR59 ;  /* 0x0000003b070c7c36 */ /* 0x000fe20008000000 */
[----:B------:R0:W-:Y:S01]  /*628c0*/  @P0 STG.E.U16 desc[UR34][R18.64], R20 ;  /* 0x0000001412000986 */ /* 0x0001e2000c101522 */
[----:B------:R-:W1:Y:S02]  /*628d0*/  LDCU UR6, c[0x0][0x3b8] ;  /* 0x00007700ff0677ac */ /* 0x000e640008000800 */
[----:B------:R-:W-:Y:S01]  /*628e0*/  VIADD R23, R12, UR9 ;  /* 0x000000090c177c36 */ /* 0x000fe20008000000 */
[----:B------:R-:W-:Y:S01]  /*628f0*/  ISETP.LT.AND P0, PT, R27, UR4, !P5 ;  /* 0x000000041b007c0c */ /* 0x000fe2000ef01270 */
[----:B------:R-:W1:Y:S02]  /*62900*/  LDCU UR61, c[0x0][0x3b8] ;  /* 0x00007700ff3d77ac */ /* 0x000e640008000800 */
[----:B------:R-:W-:Y:S01]  /*62910*/  VIADD R22, R23, UR64 ;  /* 0x0000004017167c36 */ /* 0x000fe20008000000 */
[----:B------:R-:W1:Y:S03]  /*62920*/  LDCU UR60, c[0x0][0x3b8] ;  /* 0x00007700ff3c77ac */ /* 0x000e660008000800 */
[----:B------:R-:W-:-:S02]  /*62930*/  VIADD R24, R22, UR63 ;  /* 0x0000003f16187c36 */ /* 0x000fc40008000000 */
[C---:B0-----:R-:W-:Y:S01]  /*62940*/  IMAD.WIDE R18, R13.reuse, 0x2, R8 ;  /* 0x000000020d127825 */ /* 0x041fe200078e0208 */
[----:B------:R-:W0:Y:S03]  /*62950*/  LDCU UR59, c[0x0][0x3b8] ;  /* 0x00007700ff3b77ac */ /* 0x000e260008000800 */
[----:B------:R-:W-:Y:S01]  /*62960*/  VIADD R26, R24, UR62 ;  /* 0x0000003e181a7c36 */ /* 0x000fe20008000000 */
[----:B------:R-:W0:Y:S04]  /*62970*/  LDCU UR9, c[0x0][0x3b8] ;  /* 0x00007700ff0977ac */ /* 0x000e280008000800 */
[----:B------:R-:W-:Y:S01]  /*62980*/  STL [R1+0x1acc], R26 ;  /* 0x001acc1a01007387 */ /* 0x000fe20000100800 */
[----:B------:R-:W0:Y:S01]  /*62990*/  LDCU UR64, c[0x0][0x3b8] ;  /* 0x00007700ff4077ac */ /* 0x000e220008000800 */
[----:B------:R-:W0:Y:S01]  /*629a0*/  LDCU UR63, c[0x0][0x3b8] ;  /* 0x00007700ff3f77ac */ /* 0x000e220008000800 */
[----:B------:R-:W0:Y:S01]  /*629b0*/  LDCU UR62, c[0x0][0x3b8] ;  /* 0x00007700ff3e77ac */ /* 0x000e220008000800 */
[----:B--2---:R-:W-:Y:S01]  /*629c0*/  PRMT R20, R0, 0x7632, R20 ;  /* 0x0000763200147816 */ /* 0x004fe20000000014 */
[----:B------:R2:W-:Y:S02]  /*629d0*/  @P6 STG.E.U16 desc[UR34][R14.64], R0 ;  /* 0x000000000e006986 */ /* 0x0005e4000c101522 */
[----:B--2---:R-:W-:Y:S01]  /*629e0*/  VIADD R0, R26, UR28 ;  /* 0x0000001c1a007c36 */ /* 0x004fe20008000000 */
[----:B------:R-:W-:Y:S01]  /*629f0*/  ISETP.LT.AND P6, PT, R6, UR4, !P5 ;  /* 0x0000000406007c0c */ /* 0x000fe2000efc1270 */
[----:B------:R-:W2:Y:S01]  /*62a00*/  LDL R26, [R1+0x10c0] ;  /* 0x0010c000011a7983 */ /* 0x000ea20000100800 */
[----:B------:R-:W-:Y:S01]  /*62a10*/  IMAD.WIDE R14, R13, 0x2, R16 ;  /* 0x000000020d0e7825 */ /* 0x000fe200078e0210 */
[----:B------:R-:W0:Y:S02]  /*62a20*/  LDCU UR28, c[0x0][0x3b8] ;  /* 0x00007700ff1c77ac */ /* 0x000e240008000800 */
[----:B------:R-:W2:Y:S01]  /*62a30*/  LDL.LU R25, [R1+0x574] ;  /* 0x0005740001197983 */ /* 0x000ea20000300800 */
[----:B------:R-:W-:-:S03]  /*62a40*/  VIADD R0, R0, UR66 ;  /* 0x0000004200007c36 */ /* 0x000fc60008000000 */
[----:B------:R0:W-:Y:S01]  /*62a50*/  @P0 STG.E.U16 desc[UR34][R18.64], R20 ;  /* 0x0000001412000986 */ /* 0x0001e2000c101522 */
[----:B------:R-:W-:Y:S01]  /*62a60*/  ISETP.LT.AND P5, PT, R29, UR4, !P5 ;  /* 0x000000041d007c0c */ /* 0x000fe2000efa1270 */
[----:B------:R-:W1:Y:S02]  /*62a70*/  LDCU UR66, c[0x0][0x3b8] ;  /* 0x00007700ff4277ac */ /* 0x000e640008000800 */
[----:B------:R-:W-:Y:S01]  /*62a80*/  STL [R1+0x1c], R0 ;  /* 0x00001c0001007387 */ /* 0x000fe20000100800 */
[----:B0-----:R-:W-:Y:S01]  /*62a90*/  IMAD.WIDE R18, R13, 0x2, R10 ;  /* 0x000000020d127825 */ /* 0x001fe200078e020a */
[----:B---3--:R-:W-:-:S04]  /*62aa0*/  PRMT R13, R3, 0x7632, R13 ;  /* 0x00007632030d7816 */ /* 0x008fc8000000000d */
[----:B------:R0:W-:Y:S04]  /*62ab0*/  @P6 STG.E.U16 desc[UR34][R18.64], R3 ;  /* 0x0000000312006986 */ /* 0x0001e8000c101522 */
[----:B0-----:R-:W3:Y:S01]  /*62ac0*/  LDL.LU R3, [R1+0x1ad8] ;  /* 0x001ad80001037983 */ /* 0x001ee20000300800 */
[----:B------:R-:W-:Y:S02]  /*62ad0*/  VIADD R0, R0, UR65 ;  /* 0x0000004100007c36 */ /* 0x000fe40008000000 */
[----:B------:R-:W-:Y:S01]  /*62ae0*/  IMAD.WIDE R18, R2, 0x2, R4 ;  /* 0x0000000202127825 */ /* 0x000fe200078e0204 */
[----:B------:R-:W-:Y:S01]  /*62af0*/  @P5 STG.E.U16 desc[UR34][R14.64], R13 ;  /* 0x0000000d0e005986 */ /* 0x000fe2000c101522 */
[----:B------:R-:W-:Y:S01]  /*62b00*/  ISETP.LT.AND P6, PT, R6, UR4, !P1 ;  /* 0x0000000406007c0c */ /* 0x000fe2000cfc1270 */
[----:B------:R-:W0:Y:S02]  /*62b10*/  LDCU UR65, c[0x0][0x3b8] ;  /* 0x00007700ff4177ac */ /* 0x000e240008000800 */
[----:B------:R1:W-:Y:S02]  /*62b20*/  STL [R1+0x34], R0 ;  /* 0x0000340001007387 */ /* 0x0003e40000100800 */
[----:B-1----:R-:W-:Y:S01]  /*62b30*/  VIADD R0, R0, UR67 ;  /* 0x0000004300007c36 */ /* 0x002fe20008000000 */
[----:B------:R-:W-:Y:S01]  /*62b40*/  ISETP.LT.AND P5, PT, R27, UR4, !P1 ;  /* 0x000000041b007c0c */ /* 0x000fe2000cfa1270 */
[----:B------:R-:W-:Y:S01]  /*62b50*/  IMAD.WIDE R14, R2, 0x2, R8 ;  /* 0x00000002020e7825 */ /* 0x000fe200078e0208 */
[----:B----4-:R-:W-:Y:S01]  /*62b60*/  PRMT R13, R21, 0x7632, R13 ;  /* 0x00007632150d7816 */ /* 0x010fe2000000000d */
[----:B------:R-:W1:Y:S01]  /*62b70*/  LDCU UR67, c[0x0][0x3b8] ;  /* 0x00007700ff4377ac */ /* 0x000e620008000800 */
[----:B------:R4:W-:Y:S02]  /*62b80*/  STL [R1+0x44], R0 ;  /* 0x0000440001007387 */ /* 0x0009e40000100800 */
[----:B----4-:R-:W-:Y:S01]  /*62b90*/  VIADD R0, R0, UR30 ;  /* 0x0000001e00007c36 */ /* 0x010fe20008000000 */
[----:B------:R-:W4:Y:S04]  /*62ba0*/  LDCU UR30, c[0x0][0x3b8] ;  /* 0x00007700ff1e77ac */ /* 0x000f280008000800 */
[----:B------:R0:W-:Y:S02]  /*62bb0*/  STL [R1+0x54], R0 ;  /* 0x0000540001007387 */ /* 0x0001e40000100800 */
[----:B0-----:R-:W-:Y:S01]  /*62bc0*/  VIADD R0, R0, UR68 ;  /* 0x0000004400007c36 */ /* 0x001fe20008000000 */
[----:B------:R-:W0:Y:S04]  /*62bd0*/  LDCU UR68, c[0x0][0x3b8] ;  /* 0x00007700ff4477ac */ /* 0x000e280008000800 */
[----:B------:R1:W-:Y:S02]  /*62be0*/  STL [R1+0x64], R0 ;  /* 0x0000640001007387 */ /* 0x0003e40000100800 */
[----:B-1----:R-:W-:Y:S01]  /*62bf0*/  VIADD R0, R0, UR38 ;  /* 0x0000002600007c36 */ /* 0x002fe20008000000 */
[----:B------:R-:W1:Y:S04]  /*62c00*/  LDCU UR38, c[0x0][0x3b8] ;  /* 0x00007700ff2677ac */ /* 0x000e680008000800 */
[----:B------:R0:W-:Y:S02]  /*62c10*/  STL [R1+0x7c], R0 ;  /* 0x00007c0001007387 */ /* 0x0001e40000100800 */
[----:B0-----:R-:W-:Y:S01]  /*62c20*/  VIADD R0, R0, UR70 ;  /* 0x0000004600007c36 */ /* 0x001fe20008000000 */
[----:B------:R-:W0:Y:S04]  /*62c30*/  LDCU UR70, c[0x0][0x3b8] ;  /* 0x00007700ff4677ac */ /* 0x000e280008000800 */
[----:B------:R1:W-:Y:S02]  /*62c40*/  STL [R1+0x88], R0 ;  /* 0x0000880001007387 */ /* 0x0003e40000100800 */
[----:B-1----:R-:W-:Y:S01]  /*62c50*/  VIADD R0, R0, UR69 ;  /* 0x0000004500007c36 */ /* 0x002fe20008000000 */
[----:B------:R-:W1:Y:S01]  /*62c60*/  LDCU UR69, c[0x0][0x3b8] ;  /* 0x00007700ff4577ac */ /* 0x000e620008000800 */
[----:B--2---:R-:W-:-:S02]  /*62c70*/  ISETP.LT.AND P0, PT, R26, UR4, !P1 ;  /* 0x000000041a007c0c */ /* 0x004fc4000cf01270 */
[----:B------:R-:W-:-:S11]  /*62c80*/  ISETP.LT.AND P1, PT, R29, UR4, !P1 ;  /* 0x000000041d007c0c */ /* 0x000fd6000cf21270 */
[----:B------:R2:W-:Y:S04]  /*62c90*/  @P0 STG.E.U16 desc[UR34][R18.64], R21 ;  /* 0x0000001512000986 */ /* 0x0005e8000c101522 */
[----:B------:R0:W-:Y:S01]  /*62ca0*/  @P5 STG.E.U16 desc[UR34][R14.64], R13 ;  /* 0x0000000d0e005986 */ /* 0x0001e2000c101522 */
[----:B------:R-:W-:Y:S01]  /*62cb0*/  ISETP.LT.AND P5, PT, R26, UR4, !P4 ;  /* 0x000000041a007c0c */ /* 0x000fe2000e7a1270 */
[----:B--2---:R-:W-:Y:S02]  /*62cc0*/  VIADD R18, R28, 0xb6 ;  /* 0x000000b61c127836 */ /* 0x004fe40000000000 */
[----:B0-----:R-:W2:Y:S04]  /*62cd0*/  LDL.LU R13, [R1+0x594] ;  /* 0x00059400010d7983 */ /* 0x001ea80000300800 */
[----:B------:R0:W-:Y:S01]  /*62ce0*/  STL [R1+0x9c], R0 ;  /* 0x00009c0001007387 */ /* 0x0001e20000100800 */
[----:B------:R-:W-:Y:S01]  /*62cf0*/  ISETP.GE.AND P0, PT, R18, UR40, PT ;  /* 0x0000002812007c0c */ /* 0x000fe2000bf06270 */
[C---:B------:R-:W-:Y:S01]  /*62d00*/  IMAD.WIDE R14, R2.reuse, 0x2, R10 ;  /* 0x00000002020e7825 */ /* 0x040fe200078e020a */
[----:B------:R-:W1:Y:S03]  /*62d10*/  LDCU UR40, c[0x0][0x3b8] ;  /* 0x00007700ff2877ac */ /* 0x000e660008000800 */
[----:B------:R-:W-:-:S04]  /*62d20*/  IMAD.WIDE R18, R2, 0x2, R16 ;  /* 0x0000000202127825 */ /* 0x000fc800078e0210 */
[----:B0-----:R-:W-:Y:S01]  /*62d30*/  VIADD R0, R0, UR72 ;  /* 0x0000004800007c36 */ /* 0x001fe20008000000 */
[----:B------:R-:W-:-:S04]  /*62d40*/  PRMT R2, R25, 0x7632, R2 ;  /* 0x0000763219027816 */ /* 0x000fc80000000002 */
[----:B------:R0:W-:Y:S04]  /*62d50*/  STL [R1+0xac], R0 ;  /* 0x0000ac0001007387 */ /* 0x0001e80000100800 */
[----:B------:R1:W-:Y:S01]  /*62d60*/  @P6 STG.E.U16 desc[UR34][R14.64], R25 ;  /* 0x000000190e006986 */ /* 0x0003e2000c101522 */
[----:B0-----:R-:W-:-:S03]  /*62d70*/  VIADD R0, R0, UR71 ;  /* 0x0000004700007c36 */ /* 0x001fc60008000000 */
[----:B------:R0:W-:Y:S04]  /*62d80*/  @P1 STG.E.U16 desc[UR34][R18.64], R2 ;  /* 0x0000000212001986 */ /* 0x0001e8000c101522 */
[----:B------:R4:W-:Y:S01]  /*62d90*/  STL [R1+0xbc], R0 ;  /* 0x0000bc0001007387 */ /* 0x0009e20000100800 */
[----:B-1----:R-:W-:-:S04]  /*62da0*/  IMAD.WIDE R14, R7, 0x2, R4 ;  /* 0x00000002070e7825 */ /* 0x002fc800078e0204 */
[----:B0-----:R-:W-:Y:S02]  /*62db0*/  VIADD R2, R28, 0xb7 ;  /* 0x000000b71c027836 */ /* 0x001fe40000000000 */
[----:B----4-:R-:W-:Y:S01]  /*62dc0*/  VIADD R0, R0, UR19 ;  /* 0x0000001300007c36 */ /* 0x010fe20008000000 */
[----:B------:R-:W-:Y:S01]  /*62dd0*/  ISETP.LT.AND P6, PT, R27, UR4, !P4 ;  /* 0x000000041b007c0c */ /* 0x000fe2000e7c1270 */
[----:B------:R-:W-:Y:S01]  /*62de0*/  IMAD.WIDE R18, R7, 0x2, R16 ;  /* 0x0000000207127825 */ /* 0x000fe200078e0210 */
[----:B------:R-:W-:Y:S01]  /*62df0*/  ISETP.GE.AND P1, PT, R2, UR11, PT ;  /* 0x0000000b02007c0c */ /* 0x000fe2000bf26270 */
[----:B------:R-:W0:Y:S01]  /*62e00*/  LDCU UR11, c[0x0][0x3b8] ;  /* 0x00007700ff0b77ac */ /* 0x000e220008000800 */
[----:B------:R1:W-:Y:S01]  /*62e10*/  STL [R1+0xcc], R0 ;  /* 0x0000cc0001007387 */ /* 0x0003e20000100800 */
[----:B------:R-:W-:Y:S01]  /*62e20*/  IMAD.WIDE R20, R12, 0x2, R4 ;  /* 0x000000020c147825 */ /* 0x000fe200078e0204 */
[----:B------:R-:W4:Y:S03]  /*62e30*/  LDCU UR19, c[0x0][0x3b8] ;  /* 0x00007700ff1377ac */ /* 0x000f260008000800 */
[----:B-1----:R-:W-:Y:S01]  /*62e40*/  VIADD R0, R0, UR73 ;  /* 0x0000004900007c36 */ /* 0x002fe20008000000 */
[----:B---3--:R1:W-:Y:S01]  /*62e50*/  @P5 STG.E.U16 desc[UR34][R14.64], R3 ;  /* 0x000000030e005986 */ /* 0x0083e2000c101522 */
[----:B------:R-:W-:-:S03]  /*62e60*/  PRMT R2, R3, 0x7632, R2 ;  /* 0x0000763203027816 */ /* 0x000fc60000000002 */
[----:B-1----:R-:W3:Y:S04]  /*62e70*/  LDL.LU R3, [R1+0x1ad4] ;  /* 0x001ad40001037983 */ /* 0x002ee80000300800 */
[----:B------:R1:W-:Y:S02]  /*62e80*/  STL [R1+0xdc], R0 ;  /* 0x0000dc0001007387 */ /* 0x0003e40000100800 */
[----:B-1----:R-:W-:Y:S02]  /*62e90*/  VIADD R0, R0, UR39 ;  /* 0x0000002700007c36 */ /* 0x002fe40008000000 */
[----:B------:R-:W-:Y:S01]  /*62ea0*/  IMAD.WIDE R14, R7, 0x2, R8 ;  /* 0x00000002070e7825 */ /* 0x000fe200078e0208 */
[----:B------:R-:W-:Y:S01]  /*62eb0*/  ISETP.LT.AND P5, PT, R6, UR4, !P4 ;  /* 0x0000000406007c0c */ /* 0x000fe2000e7a1270 */
[----:B------:R-:W1:Y:S01]  /*62ec0*/  LDCU UR39, c[0x0][0x3b8] ;  /* 0x00007700ff2777ac */ /* 0x000e620008000800 */
[----:B------:R0:W-:Y:S04]  /*62ed0*/  STL [R1+0xf0], R0 ;  /* 0x0000f00001007387 */ /* 0x0001e80000100800 */
[----:B------:R-:W4:Y:S01]  /*62ee0*/  LDL.LU R25, [R1+0x578] ;  /* 0x0005780001197983 */ /* 0x000f220000300800 */
[----:B0-----:R-:W-:Y:S01]  /*62ef0*/  VIADD R0, R0, UR58 ;  /* 0x0000003a00007c36 */ /* 0x001fe20008000000 */
[----:B------:R-:W-:-:S02]  /*62f00*/  ISETP.LT.AND P4, PT, R29, UR4, !P4 ;  /* 0x000000041d007c0c */ /* 0x000fc4000e781270 */
[----:B------:R-:W-:Y:S01]  /*62f10*/  @P6 STG.E.U16 desc[UR34][R14.64], R2 ;  /* 0x000000020e006986 */ /* 0x000fe2000c101522 */
[----:B------:R-:W0:Y:S03]  /*62f20*/  LDCU UR58, c[0x0][0x3b8] ;  /* 0x00007700ff3a77ac */ /* 0x000e260008000800 */
[----:B------:R1:W-:Y:S01]  /*62f30*/  STL [R1+0xfc], R0 ;  /* 0x0000fc0001007387 */ /* 0x0003e20000100800 */
[----:B------:R-:W-:Y:S01]  /*62f40*/  ISETP.LT.AND P6, PT, R26, UR4, !P2 ;  /* 0x000000041a007c0c */ /* 0x000fe2000d7c1270 */
[----:B-1----:R-:W-:Y:S01]  /*62f50*/  VIADD R0, R0, UR42 ;  /* 0x0000002a00007c36 */ /* 0x002fe20008000000 */
[----:B------:R-:W1:Y:S04]  /*62f60*/  LDCU UR42, c[0x0][0x3b8] ;  /* 0x00007700ff2a77ac */ /* 0x000e680008000800 */
[----:B------:R0:W-:Y:S01]  /*62f70*/  STL [R1+0x110], R0 ;  /* 0x0001100001007387 */ /* 0x0001e20000100800 */
[----:B------:R-:W-:-:S04]  /*62f80*/  IMAD.WIDE R14, R7, 0x2, R10 ;  /* 0x00000002070e7825 */ /* 0x000fc800078e020a */
[----:B0-----:R-:W-:-:S05]  /*62f90*/  VIADD R0, R0, UR75 ;  /* 0x0000004b00007c36 */ /* 0x001fca0008000000 */
[----:B------:R0:W-:Y:S02]  /*62fa0*/  STL [R1+0x114], R0 ;  /* 0x0001140001007387 */ /* 0x0001e40000100800 */
[----:B0-----:R-:W-:-:S05]  /*62fb0*/  VIADD R0, R0, UR76 ;  /* 0x0000004c00007c36 */ /* 0x001fca0008000000 */
[----:B------:R0:W-:Y:S02]  /*62fc0*/  STL [R1+0x118], R0 ;  /* 0x0001180001007387 */ /* 0x0001e40000100800 */
[----:B0-----:R-:W-:Y:S01]  /*62fd0*/  VIADD R0, R0, UR74 ;  /* 0x0000004a00007c36 */ /* 0x001fe20008000000 */
[----:B--2---:R-:W-:Y:S01]  /*62fe0*/  PRMT R2, R13, 0x7632, R2 ;  /* 0x000076320d027816 */ /* 0x004fe20000000002 */
[----:B------:R0:W-:Y:S04]  /*62ff0*/  @P5 STG.E.U16 desc[UR34][R14.64], R13 ;  /* 0x0000000d0e005986 */ /* 0x0001e8000c101522 */
[----:B------:R2:W-:Y:S01]  /*63000*/  @P4 STG.E.U16 desc[UR34][R18.64], R2 ;  /* 0x0000000212004986 */ /* 0x0005e2000c101522 */
[----:B------:R-:W-:Y:S02]  /*63010*/  ISETP.LT.AND P4, PT, R27, UR4, !P2 ;  /* 0x000000041b007c0c */ /* 0x000fe4000d781270 */
[----:B------:R-:W-:Y:S01]  /*63020*/  ISETP.LT.AND P5, PT, R6, UR4, !P2 ;  /* 0x0000000406007c0c */ /* 0x000fe2000d7a1270 */
[----:B0-----:R-:W-:-:S04]  /*63030*/  IMAD.WIDE R14, R12, 0x2, R8 ;  /* 0x000000020c0e7825 */ /* 0x001fc800078e0208 */
[----:B--2---:R-:W-:Y:S01]  /*63040*/  IMAD.WIDE R18, R12, 0x2, R10 ;  /* 0x000000020c127825 */ /* 0x004fe200078e020a */
[----:B---3--:R0:W-:Y:S01]  /*63050*/  @P6 STG.E.U16 desc[UR34][R20.64], R3 ;  /* 0x0000000314006986 */ /* 0x0081e2000c101522 */
[----:B------:R-:W-:-:S03]  /*63060*/  PRMT R2, R3, 0x7632, R2 ;  /* 0x0000763203027816 */ /* 0x000fc60000000002 */
[----:B0-----:R-:W2:Y:S04]  /*63070*/  LDL.LU R21, [R1+0x588] ;  /* 0x0005880001157983 */ /* 0x001ea80000300800 */
[----:B------:R0:W-:Y:S04]  /*63080*/  STL [R1+0x11c], R0 ;  /* 0x00011c0001007387 */ /* 0x0001e80000100800 */
[----:B------:R-:W3:Y:S01]  /*63090*/  LDL.LU R3, [R1+0x1ad0] ;  /* 0x001ad00001037983 */ /* 0x000ee20000300800 */
[----:B0-----:R-:W-:-:S03]  /*630a0*/  VIADD R0, R0, UR5 ;  /* 0x0000000500007c36 */ /* 0x001fc60008000000 */
[----:B------:R-:W-:Y:S01]  /*630b0*/  @P4 STG.E.U16 desc[UR34][R14.64], R2 ;  /* 0x000000020e004986 */ /* 0x000fe2000c101522 */
[----:B------:R-:W-:Y:S01]  /*630c0*/  ISETP.LT.AND P2, PT, R29, UR4, !P2 ;  /* 0x000000041d007c0c */ /* 0x000fe2000d741270 */
[----:B------:R-:W-:Y:S01]  /*630d0*/  IMAD.WIDE R12, R12, 0x2, R16 ;  /* 0x000000020c0c7825 */ /* 0x000fe200078e0210 */
[----:B------:R-:W0:Y:S01]  /*630e0*/  LDCU UR5, c[0x0][0x3b8] ;  /* 0x00007700ff0577ac */ /* 0x000e220008000800 */
[----:B------:R1:W-:Y:S02]  /*630f0*/  STL [R1+0x120], R0 ;  /* 0x0001200001007387 */ /* 0x0003e40000100800 */
[----:B-1----:R-:W-:Y:S02]  /*63100*/  VIADD R0, R0, UR15 ;  /* 0x0000000f00007c36 */ /* 0x002fe40008000000 */
[----:B----4-:R-:W-:Y:S01]  /*63110*/  @P5 STG.E.U16 desc[UR34][R18.64], R25 ;  /* 0x0000001912005986 */ /* 0x010fe2000c101522 */
[----:B------:R-:W-:Y:S01]  /*63120*/  PRMT R2, R25, 0x7632, R2 ;  /* 0x0000763219027816 */ /* 0x000fe20000000002 */
[----:B------:R-:W-:Y:S01]  /*63130*/  VIADD R7, R28, 0xb8 ;  /* 0x000000b81c077836 */ /* 0x000fe20000000000 */
[----:B------:R-:W-:Y:S01]  /*63140*/  ISETP.LT.AND P4, PT, R26, UR4, !P3 ;  /* 0x000000041a007c0c */ /* 0x000fe2000df81270 */
[----:B------:R1:W-:Y:S01]  /*63150*/  STL [R1+0x124], R0 ;  /* 0x0001240001007387 */ /* 0x0003e20000100800 */
[----:B------:R-:W-:Y:S01]  /*63160*/  IMAD.WIDE R14, R23, 0x2, R4 ;  /* 0x00000002170e7825 */ /* 0x000fe200078e0204 */
[----:B------:R-:W4:Y:S03]  /*63170*/  LDCU UR15, c[0x0][0x3b8] ;  /* 0x00007700ff0f77ac */ /* 0x000f260008000800 */
[----:B-1----:R-:W-:-:S05]  /*63180*/  VIADD R0, R0, UR77 ;  /* 0x0000004d00007c36 */ /* 0x002fca0008000000 */
[----:B------:R1:W-:Y:S04]  /*63190*/  STL [R1+0x12c], R0 ;  /* 0x00012c0001007387 */ /* 0x0003e80000100800 */
[----:B------:R-:W3:Y:S01]  /*631a0*/  LDL.LU R20, [R1+0x598] ;  /* 0x0005980001147983 */ /* 0x000ee20000300800 */
[----:B-1----:R-:W-:Y:S01]  /*631b0*/  VIADD R0, R0, UR57 ;  /* 0x0000003900007c36 */ /* 0x002fe20008000000 */
[----:B------:R-:W-:Y:S02]  /*631c0*/  ISETP.LT.AND P5, PT, R27, UR4, !P3 ;  /* 0x000000041b007c0c */ /* 0x000fe4000dfa1270 */
[----:B------:R-:W-:Y:S01]  /*631d0*/  @P2 STG.E.U16 desc[UR34][R12.64], R2 ;  /* 0x000000020c002986 */ /* 0x000fe2000c101522 */
[----:B------:R-:W-:Y:S01]  /*631e0*/  ISETP.GE.AND P6, PT, R7, UR43, PT ;  /* 0x0000002b07007c0c */ /* 0x000fe2000bfc6270 */
[C---:B------:R-:W-:Y:S01]  /*631f0*/  IMAD.WIDE R18, R23.reuse, 0x2, R8 ;  /* 0x0000000217127825 */ /* 0x040fe200078e0208 */
[----:B------:R-:W1:Y:S01]  /*63200*/  LDCU UR57, c[0x0][0x3b8] ;  /* 0x00007700ff3977ac */ /* 0x000e620008000800 */
[----:B------:R0:W-:Y:S01]  /*63210*/  STL [R1+0x130], R0 ;  /* 0x0001300001007387 */ /* 0x0001e20000100800 */
[----:B------:R-:W-:Y:S01]  /*63220*/  ISETP.LT.AND P2, PT, R6, UR4, !P3 ;  /* 0x0000000406007c0c */ /* 0x000fe2000df41270 */
[----:B------:R-:W1:Y:S01]  /*63230*/  LDCU UR43, c[0x0][0x3b8] ;  /* 0x00007700ff2b77ac */ /* 0x000e620008000800 */
[----:B0-----:R-:W-:Y:S01]  /*63240*/  VIADD R0, R0, UR13 ;  /* 0x0000000d00007c36 */ /* 0x001fe20008000000 */
[----:B------:R-:W0:Y:S04]  /*63250*/  LDCU UR13, c[0x0][0x3b8] ;  /* 0x00007700ff0d77ac */ /* 0x000e280008000800 */
[----:B------:R1:W-:Y:S02]  /*63260*/  STL [R1+0x134], R0 ;  /* 0x0001340001007387 */ /* 0x0003e40000100800 */
[----:B-1----:R-:W-:Y:S01]  /*63270*/  VIADD R0, R0, UR27 ;  /* 0x0000001b00007c36 */ /* 0x002fe20008000000 */
[----:B------:R-:W1:Y:S04]  /*63280*/  LDCU UR27, c[0x0][0x3b8] ;  /* 0x00007700ff1b77ac */ /* 0x000e680008000800 */
[----:B------:R0:W-:Y:S04]  /*63290*/  STL [R1+0x138], R0 ;  /* 0x0001380001007387 */ /* 0x0001e80000100800 */
[----:B------:R-:W4:Y:S01]  /*632a0*/  LDL.LU R25, [R1+0x56c] ;  /* 0x00056c0001197983 */ /* 0x000f220000300800 */
        /* <DEDUP_REMOVED lines=14> */
[----:B------:R1:W-:Y:S01]  /*63390*/  STL [R1+0x14c], R0 ;  /* 0x00014c0001007387 */ /* 0x0003e20000100800 */
[----:B------:R-:W-:-:S04]  /*633a0*/  IMAD.WIDE R12, R23, 0x2, R10 ;  /* 0x00000002170c7825 */ /* 0x000fc800078e020a */
[----:B-1----:R-:W-:Y:S02]  /*633b0*/  VIADD R0, R0, UR64 ;  /* 0x0000004000007c36 */ /* 0x002fe40008000000 */
[----:B------:R-:W-:Y:S01]  /*633c0*/  VIADD R2, R28, 0xb9 ;  /* 0x000000b91c027836 */ /* 0x000fe20000000000 */
[----:B--2---:R1:W-:Y:S01]  /*633d0*/  @P4 STG.E.U16 desc[UR34][R14.64], R21 ;  /* 0x000000150e004986 */ /* 0x0043e2000c101522 */
[----:B------:R-:W-:Y:S02]  /*633e0*/  PRMT R7, R21, 0x7632, R7 ;  /* 0x0000763215077816 */ /* 0x000fe40000000007 */
[----:B------:R-:W-:Y:S02]  /*633f0*/  ISETP.LT.AND P4, PT, R29, UR4, !P3 ;  /* 0x000000041d007c0c */ /* 0x000fe4000df81270 */
[----:B------:R-:W-:Y:S01]  /*63400*/  ISETP.LT.AND P3, PT, R26, UR4, !P0 ;  /* 0x000000041a007c0c */ /* 0x000fe2000c761270 */
[----:B------:R-:W-:Y:S04]  /*63410*/  @P5 STG.E.U16 desc[UR34][R18.64], R7 ;  /* 0x0000000712005986 */ /* 0x000fe8000c101522 */
[----:B-1----:R-:W2:Y:S04]  /*63420*/  LDL.LU R21, [R1+0x57c] ;  /* 0x00057c0001157983 */ /* 0x002ea80000300800 */
[----:B------:R1:W-:Y:S01]  /*63430*/  STL [R1+0x150], R0 ;  /* 0x0001500001007387 */ /* 0x0003e20000100800 */
[----:B------:R-:W-:-:S04]  /*63440*/  IMAD.WIDE R14, R23, 0x2, R16 ;  /* 0x00000002170e7825 */ /* 0x000fc800078e0210 */
[----:B-1----:R-:W-:-:S05]  /*63450*/  VIADD R0, R0, UR63 ;  /* 0x0000003f00007c36 */ /* 0x002fca0008000000 */
[----:B------:R1:W-:Y:S01]  /*63460*/  STL [R1+0x154], R0 ;  /* 0x0001540001007387 */ /* 0x0003e20000100800 */
[----:B------:R-:W-:Y:S01]  /*63470*/  ISETP.GE.AND P5, PT, R2, UR18, PT ;  /* 0x0000001202007c0c */ /* 0x000fe2000bfa6270 */
[----:B------:R-:W0:Y:S01]  /*63480*/  LDCU UR18, c[0x0][0x3b8] ;  /* 0x00007700ff1277ac */ /* 0x000e220008000800 */
[----:B-1----:R-:W-:-:S05]  /*63490*/  VIADD R0, R0, UR62 ;  /* 0x0000003e00007c36 */ /* 0x002fca0008000000 */
[----:B------:R-:W-:Y:S01]  /*634a0*/  STL [R1+0x158], R0 ;  /* 0x0001580001007387 */ /* 0x000fe20000100800 */
[----:B---3--:R-:W-:-:S03]  /*634b0*/  PRMT R7, R20, 0x7632, R7 ;  /* 0x0000763214077816 */ /* 0x008fc60000000007 */
[----:B------:R1:W-:Y:S04]  /*634c0*/  @P2 STG.E.U16 desc[UR34][R12.64], R20 ;  /* 0x000000140c002986 */ /* 0x0003e8000c101522 */
[----:B------:R-:W-:Y:S01]  /*634d0*/  @P4 STG.E.U16 desc[UR34][R14.64], R7 ;  /* 0x000000070e004986 */ /* 0x000fe2000c101522 */
[----:B-1----:R-:W-:Y:S01]  /*634e0*/  IMAD.WIDE R12, R22, 0x2, R4 ;  /* 0x00000002160c7825 */ /* 0x002fe200078e0204 */
[----:B----4-:R-:W-:-:S04]  /*634f0*/  PRMT R2, R25, 0x7632, R2 ;  /* 0x0000763219027816 */ /* 0x010fc80000000002 */
[----:B------:R1:W-:Y:S04]  /*63500*/  @P3 STG.E.U16 desc[UR34][R12.64], R25 ;  /* 0x000000190c003986 */ /* 0x0003e8000c101522 */
[----:B-1----:R-:W3:Y:S01]  /*63510*/  LDL.LU R25, [R1+0x58c] ;  /* 0x00058c0001197983 */ /* 0x002ee20000300800 */
[----:B------:R-:W-:Y:S01]  /*63520*/  VIADD R0, R0, UR28 ;  /* 0x0000001c00007c36 */ /* 0x000fe20008000000 */
[----:B------:R-:W-:Y:S01]  /*63530*/  ISETP.LT.AND P2, PT, R27, UR4, !P0 ;  /* 0x000000041b007c0c */ /* 0x000fe2000c741270 */
[----:B------:R-:W-:Y:S01]  /*63540*/  IMAD.WIDE R12, R22, 0x2, R8 ;  /* 0x00000002160c7825 */ /* 0x000fe200078e0208 */
[----:B------:R-:W-:Y:S01]  /*63550*/  ISETP.LT.AND P3, PT, R6, UR4, !P0 ;  /* 0x0000000406007c0c */ /* 0x000fe2000c761270 */
[----:B------:R-:W1:Y:S01]  /*63560*/  LDCU UR28, c[0x0][0x3b8] ;  /* 0x00007700ff1c77ac */ /* 0x000e620008000800 */
[----:B------:R4:W-:Y:S02]  /*63570*/  STL [R1+0x15c], R0 ;  /* 0x00015c0001007387 */ /* 0x0009e40000100800 */
[----:B----4-:R-:W-:-:S05]  /*63580*/  VIADD R0, R0, UR66 ;  /* 0x0000004200007c36 */ /* 0x010fca0008000000 */
[----:B------:R4:W-:Y:S02]  /*63590*/  STL [R1+0x160], R0 ;  /* 0x0001600001007387 */ /* 0x0009e40000100800 */
[----:B----4-:R-:W-:-:S05]  /*635a0*/  VIADD R0, R0, UR65 ;  /* 0x0000004100007c36 */ /* 0x010fca0008000000 */
[----:B------:R4:W-:Y:S02]  /*635b0*/  STL [R1+0x164], R0 ;  /* 0x0001640001007387 */ /* 0x0009e40000100800 */
[----:B----4-:R-:W-:Y:S02]  /*635c0*/  VIADD R0, R0, UR67 ;  /* 0x0000004300007c36 */ /* 0x010fe40008000000 */
[----:B------:R-:W-:Y:S04]  /*635d0*/  @P2 STG.E.U16 desc[UR34][R12.64], R2 ;  /* 0x000000020c002986 */ /* 0x000fe8000c101522 */
[----:B------:R4:W-:Y:S01]  /*635e0*/  STL [R1+0x168], R0 ;  /* 0x0001680001007387 */ /* 0x0009e20000100800 */
[----:B------:R-:W-:-:S03]  /*635f0*/  ISETP.LT.AND P2, PT, R26, UR4, !P1 ;  /* 0x000000041a007c0c */ /* 0x000fc6000cf41270 */
[----:B------:R-:W3:Y:S01]  /*63600*/  LDL.LU R26, [R1+0x1acc] ;  /* 0x001acc00011a7983 */ /* 0x000ee20000300800 */
[----:B----4-:R-:W-:Y:S01]  /*63610*/  VIADD R0, R0, UR30 ;  /* 0x0000001e00007c36 */ /* 0x010fe20008000000 */
[----:B------:R-:W-:Y:S01]  /*63620*/  ISETP.LT.AND P0, PT, R29, UR4, !P0 ;  /* 0x000000041d007c0c */ /* 0x000fe2000c701270 */
[----:B------:R-:W-:Y:S01]  /*63630*/  IMAD.WIDE R12, R22, 0x2, R10 ;  /* 0x00000002160c7825 */ /* 0x000fe200078e020a */
[----:B------:R-:W4:Y:S02]  /*63640*/  LDCU UR30, c[0x0][0x3b8] ;  /* 0x00007700ff1e77ac */ /* 0x000f240008000800 */
[----:B------:R0:W-:Y:S02]  /*63650*/  STL [R1+0x16c], R0 ;  /* 0x00016c0001007387 */ /* 0x0001e40000100800 */
[----:B0-----:R-:W-:Y:S01]  /*63660*/  VIADD R0, R0, UR38 ;  /* 0x0000002600007c36 */ /* 0x001fe20008000000 */
[----:B------:R-:W0:Y:S04]  /*63670*/  LDCU UR38, c[0x0][0x3b8] ;  /* 0x00007700ff2677ac */ /* 0x000e280008000800 */
[----:B------:R1:W-:Y:S02]  /*63680*/  STL [R1+0x170], R0 ;  /* 0x0001700001007387 */ /* 0x0003e40000100800 */
[----:B-1----:R-:W-:Y:S01]  /*63690*/  VIADD R0, R0, UR40 ;  /* 0x0000002800007c36 */ /* 0x002fe20008000000 */
[----:B------:R-:W-:Y:S01]  /*636a0*/  LOP3.LUT R3, R3, 0xfffffffb, RZ, 0xc0, !PT ;  /* 0xfffffffb03037812 */ /* 0x000fe200078ec0ff */
[----:B------:R-:W-:Y:S01]  /*636b0*/  IMAD.WIDE R14, R22, 0x2, R16 ;  /* 0x00000002160e7825 */ /* 0x000fe200078e0210 */
[----:B------:R-:W1:Y:S02]  /*636c0*/  LDCU UR40, c[0x0][0x3b8] ;  /* 0x00007700ff2877ac */ /* 0x000e640008000800 */
[----:B------:R0:W-:Y:S02]  /*636d0*/  STL [R1+0x174], R0 ;  /* 0x0001740001007387 */ /* 0x0001e40000100800 */
[----:B0-----:R-:W-:-:S05]  /*636e0*/  VIADD R0, R0, UR68 ;  /* 0x0000004400007c36 */ /* 0x001fca0008000000 */
[----:B------:R0:W-:Y:S04]  /*636f0*/  STL [R1+0x178], R0 ;  /* 0x0001780001007387 */ /* 0x0001e80000100800 */
[----:B------:R-:W-:Y:S01]  /*63700*/  STL [R1+0x1a80], R8 ;  /* 0x001a800801007387 */ /* 0x000fe20000100800 */
[----:B0-----:R-:W-:-:S03]  /*63710*/  VIADD R0, R0, UR69 ;  /* 0x0000004500007c36 */ /* 0x001fc60008000000 */
[----:B------:R-:W-:Y:S04]  /*63720*/  STL [R1+0x1a7c], R9 ;  /* 0x001a7c0901007387 */ /* 0x000fe80000100800 */
[----:B------:R-:W-:Y:S01]  /*63730*/  STL [R1+0x17c], R0 ;  /* 0x00017c0001007387 */ /* 0x000fe20000100800 */
[----:B--2---:R-:W-:-:S03]  /*63740*/  PRMT R2, R21, 0x7632, R2 ;  /* 0x0000763215027816 */ /* 0x004fc60000000002 */
[----:B------:R0:W-:Y:S04]  /*63750*/  @P3 STG.E.U16 desc[UR34][R12.64], R21 ;  /* 0x000000150c003986 */ /* 0x0001e8000c101522 */
[----:B------:R2:W-:Y:S01]  /*63760*/  @P0 STG.E.U16 desc[UR34][R14.64], R2 ;  /* 0x000000020e000986 */ /* 0x0005e2000c101522 */
[----:B0-----:R-:W-:-:S05]  /*63770*/  IMAD.WIDE R12, R24, 0x2, R4 ;  /* 0x00000002180c7825 */ /* 0x001fca00078e0204 */
[----:B---3--:R-:W-:Y:S01]  /*63780*/  @P2 STG.E.U16 desc[UR34][R12.64], R25 ;  /* 0x000000190c002986 */ /* 0x008fe2000c101522 */
[----:B------:R-:W-:-:S03]  /*63790*/  ISETP.LT.AND P2, PT, R6, UR4, !P1 ;  /* 0x0000000406007c0c */ /* 0x000fc6000cf41270 */
[----:B------:R-:W3:Y:S01]  /*637a0*/  LDL.LU R6, [R1+0x1ac8] ;  /* 0x001ac80001067983 */ /* 0x000ee20000300800 */
[----:B------:R-:W-:Y:S01]  /*637b0*/  VIADD R0, R0, UR11 ;  /* 0x0000000b00007c36 */ /* 0x000fe20008000000 */
[----:B------:R-:W-:Y:S01]  /*637c0*/  ISETP.LT.AND P3, PT, R27, UR4, !P1 ;  /* 0x000000041b007c0c */ /* 0x000fe2000cf61270 */
[C---:B--2---:R-:W-:Y:S02]  /*637d0*/  VIADD R2, R28.reuse, 0xbb ;  /* 0x000000bb1c027836 */ /* 0x044fe40000000000 */
[C---:B------:R-:W-:Y:S01]  /*637e0*/  VIADD R7, R28.reuse, 0xba ;  /* 0x000000ba1c077836 */ /* 0x040fe20000000000 */
[----:B------:R0:W-:Y:S01]  /*637f0*/  STL [R1+0x180], R0 ;  /* 0x0001800001007387 */ /* 0x0001e20000100800 */
[C---:B------:R-:W-:Y:S02]  /*63800*/  VIADD R14, R28.reuse, 0xcb ;  /* 0x000000cb1c0e7836 */ /* 0x040fe40000000000 */
[C---:B------:R-:W-:Y:S02]  /*63810*/  VIADD R23, R28.reuse, 0xdd ;  /* 0x000000dd1c177836 */ /* 0x040fe40000000000 */
[----:B------:R-:W-:-:S02]  /*63820*/  VIADD R20, R28, 0xe0 ;  /* 0x000000e01c147836 */ /* 0x000fc40000000000 */
[C---:B------:R-:W-:Y:S02]  /*63830*/  VIADD R19, R28.reuse, 0xe1 ;  /* 0x000000e11c137836 */ /* 0x040fe40000000000 */
[----:B------:R-:W-:Y:S01]  /*63840*/  VIADD R18, R28, 0xe2 ;  /* 0x000000e21c127836 */ /* 0x000fe20000000000 */
[----:B------:R-:W-:Y:S01]  /*63850*/  @P6 LOP3.LUT R3, R3, 0x4, RZ, 0xfc, !PT ;  /* 0x0000000403036812 */ /* 0x000fe200078efcff */
[----:B0-----:R-:W-:Y:S01]  /*63860*/  VIADD R0, R0, UR19 ;  /* 0x0000001300007c36 */ /* 0x001fe20008000000 */
[----:B------:R-:W-:Y:S01]  /*63870*/  ISETP.GE.AND P0, PT, R2, UR17, PT ;  /* 0x0000001102007c0c */ /* 0x000fe2000bf06270 */
[----:B------:R-:W-:Y:S01]  /*63880*/  IMAD.WIDE R12, R24, 0x2, R8 ;  /* 0x00000002180c7825 */ /* 0x000fe200078e0208 */
[----:B------:R-:W-:Y:S01]  /*63890*/  ISETP.LT.AND P1, PT, R29, UR4, !P1 ;  /* 0x000000041d007c0c */ /* 0x000fe2000cf21270 */
[----:B------:R-:W0:Y:S01]  /*638a0*/  LDCU UR17, c[0x0][0x3b8] ;  /* 0x00007700ff1177ac */ /* 0x000e220008000800 */
[----:B------:R2:W-:Y:S01]  /*638b0*/  STL [R1+0x184], R0 ;  /* 0x0001840001007387 */ /* 0x0005e20000100800 */
[----:B------:R-:W-:Y:S01]  /*638c0*/  ISETP.GE.AND P4, PT, R7, UR44, PT ;  /* 0x0000002c07007c0c */ /* 0x000fe2000bf86270 */
[C---:B------:R-:W-:Y:S01]  /*638d0*/  VIADD R22, R28.reuse, 0xde ;  /* 0x000000de1c167836 */ /* 0x040fe20000000000 */
[----:B------:R-:W-:Y:S01]  /*638e0*/  PRMT R2, R25, 0x7632, R2 ;  /* 0x0000763219027816 */ /* 0x000fe20000000002 */
[----:B------:R-:W-:Y:S01]  /*638f0*/  STL [R1+0x1a88], R10 ;  /* 0x001a880a01007387 */ /* 0x000fe20000100800 */
[----:B------:R-:W-:Y:S01]  /*63900*/  VIADD R21, R28, 0xdf ;  /* 0x000000df1c157836 */ /* 0x000fe20000000000 */
[----:B------:R-:W0:Y:S01]  /*63910*/  LDCU UR44, c[0x0][0x3b8] ;  /* 0x00007700ff2c77ac */ /* 0x000e220008000800 */
[----:B--2---:R-:W-:Y:S01]  /*63920*/  VIADD R0, R0, UR39 ;  /* 0x0000002700007c36 */ /* 0x004fe20008000000 */
[----:B------:R-:W-:Y:S01]  /*63930*/  STL [R1+0x1a84], R11 ;  /* 0x001a840b01007387 */ /* 0x000fe20000100800 */
[C---:B------:R-:W-:Y:S01]  /*63940*/  VIADD R7, R28.reuse, 0xbc ;  /* 0x000000bc1c077836 */ /* 0x040fe20000000000 */
[----:B------:R-:W2:Y:S02]  /*63950*/  LDCU UR11, c[0x0][0x3b8] ;  /* 0x00007700ff0b77ac */ /* 0x000ea40008000800 */
[----:B------:R0:W-:Y:S01]  /*63960*/  STL [R1+0x188], R0 ;  /* 0x0001880001007387 */ /* 0x0001e20000100800 */
[----:B------:R-:W-:Y:S01]  /*63970*/  VIADD R15, R28, 0xe3 ;  /* 0x000000e31c0f7836 */ /* 0x000fe20000000000 */
[----:B------:R-:W-:Y:S01]  /*63980*/  LOP3.LUT R3, R3, 0xfffffffd, RZ, 0xc0, !PT ;  /* 0xfffffffd03037812 */ /* 0x000fe200078ec0ff */
[----:B------:R-:W1:Y:S01]  /*63990*/  LDCU UR19, c[0x0][0x3b8] ;  /* 0x00007700ff1377ac */ /* 0x000e620008000800 */
[----:B------:R-:W-:Y:S01]  /*639a0*/  @P3 STG.E.U16 desc[UR34][R12.64], R2 ;  /* 0x000000020c003986 */ /* 0x000fe2000c101522 */
[----:B------:R-:W1:Y:S01]  /*639b0*/  LDCU UR39, c[0x0][0x3b8] ;  /* 0x00007700ff2777ac */ /* 0x000e620008000800 */
[----:B0-----:R-:W-:-:S05]  /*639c0*/  VIADD R0, R0, UR42 ;  /* 0x0000002a00007c36 */ /* 0x001fca0008000000 */
[----:B------:R0:W-:Y:S04]  /*639d0*/  STL [R1+0x18c], R0 ;  /* 0x00018c0001007387 */ /* 0x0001e80000100800 */
[----:B------:R-:W-:Y:S01]  /*639e0*/  STL [R1+0x1a90], R16 ;  /* 0x001a901001007387 */ /* 0x000fe20000100800 */
[----:B0-----:R-:W-:-:S03]  /*639f0*/  VIADD R0, R0, UR58 ;  /* 0x0000003a00007c36 */ /* 0x001fc60008000000 */
[----:B------:R-:W-:Y:S04]  /*63a00*/  STL [R1+0x1a8c], R17 ;  /* 0x001a8c1101007387 */ /* 0x000fe80000100800 */
[----:B------:R0:W-:Y:S01]  /*63a10*/  STL [R1+0x190], R0 ;  /* 0x0001900001007387 */ /* 0x0001e20000100800 */
[----:B------:R-:W-:-:S04]  /*63a20*/  IMAD.WIDE R12, R24, 0x2, R10 ;  /* 0x00000002180c7825 */ /* 0x000fc800078e020a */
[----:B0-----:R-:W-:-:S05]  /*63a30*/  VIADD R0, R0, UR70 ;  /* 0x0000004600007c36 */ /* 0x001fca0008000000 */
[----:B------:R0:W-:Y:S01]  /*63a40*/  STL [R1+0x194], R0 ;  /* 0x0001940001007387 */ /* 0x0001e20000100800 */
[----:B------:R-:W-:Y:S01]  /*63a50*/  ISETP.GE.AND P3, PT, R7, UR8, PT ;  /* 0x0000000807007c0c */ /* 0x000fe2000bf66270 */
[----:B------:R-:W-:Y:S01]  /*63a60*/  VIADD R7, R28, 0xbd ;  /* 0x000000bd1c077836 */ /* 0x000fe20000000000 */
[----:B------:R-:W-:Y:S01]  /*63a70*/  @P5 LOP3.LUT R3, R3, 0x2, RZ, 0xfc, !PT ;  /* 0x0000000203035812 */ /* 0x000fe200078efcff */
[----:B------:R-:W1:Y:S01]  /*63a80*/  LDCU UR8, c[0x0][0x3b8] ;  /* 0x00007700ff0877ac */ /* 0x000e620008000800 */
[----:B0-----:R-:W-:-:S05]  /*63a90*/  VIADD R0, R0, UR5 ;  /* 0x0000000500007c36 */ /* 0x001fca0008000000 */
[----:B------:R0:W-:Y:S02]  /*63aa0*/  STL [R1+0x198], R0 ;  /* 0x0001980001007387 */ /* 0x0001e40000100800 */
[----:B0-----:R-:W-:-:S05]  /*63ab0*/  VIADD R0, R0, UR15 ;  /* 0x0000000f00007c36 */ /* 0x001fca0008000000 */
[----:B------:R-:W-:Y:S01]  /*63ac0*/  STL [R1+0x19c], R0 ;  /* 0x00019c0001007387 */ /* 0x000fe20000100800 */
[----:B------:R-:W-:-:S04]  /*63ad0*/  LOP3.LUT R3, R3, 0xfffffffe, RZ, 0xc0, !PT ;  /* 0xfffffffe03037812 */ /* 0x000fc800078ec0ff */
[----:B------:R-:W-:-:S04]  /*63ae0*/  @P4 LOP3.LUT R3, R3, 0x1, RZ, 0xfc, !PT ;  /* 0x0000000103034812 */ /* 0x000fc800078efcff */
[----:B------:R-:W-:-:S04]  /*63af0*/  LOP3.LUT R3, R3, 0xffffffef, RZ, 0xc0, !PT ;  /* 0xffffffef03037812 */ /* 0x000fc800078ec0ff */
[----:B------:R-:W-:-:S04]  /*63b00*/  @P3 LOP3.LUT R3, R3, 0x10, RZ, 0xfc, !PT ;  /* 0x0000001003033812 */ /* 0x000fc800078efcff */
[----:B------:R-:W-:Y:S01]  /*63b10*/  LOP3.LUT R3, R3, 0xffffffdf, RZ, 0xc0, !PT ;  /* 0xffffffdf03037812 */ /* 0x000fe200078ec0ff */
[C---:B------:R-:W-:Y:S02]  /*63b20*/  VIADD R11, R28.reuse, 0xc3 ;  /* 0x000000c31c0b7836 */ /* 0x040fe40000000000 */
[C---:B------:R-:W-:Y:S02]  /*63b30*/  VIADD R10, R28.reuse, 0xc4 ;  /* 0x000000c41c0a7836 */ /* 0x040fe40000000000 */
[----:B------:R-:W-:Y:S01]  /*63b40*/  VIADD R9, R28, 0xc5 ;  /* 0x000000c51c097836 */ /* 0x000fe20000000000 */
[----:B---3--:R0:W-:Y:S01]  /*63b50*/  @P2 STG.E.U16 desc[UR34][R12.64], R6 ;  /* 0x000000060c002986 */ /* 0x0081e2000c101522 */
[----:B------:R-:W-:Y:S02]  /*63b60*/  PRMT R2, R6, 0x7632, R2 ;  /* 0x0000763206027816 */ /* 0x000fe40000000002 */
[----:B------:R-:W-:Y:S01]  /*63b70*/  ISETP.GE.AND P2, PT, R7, UR7, PT ;  /* 0x0000000707007c0c */ /* 0x000fe2000bf46270 */
[----:B------:R-:W-:Y:S01]  /*63b80*/  VIADD R7, R28, 0xbe ;  /* 0x000000be1c077836 */ /* 0x000fe20000000000 */
[----:B------:R-:W3:Y:S01]  /*63b90*/  LDCU UR7, c[0x0][0x3b8] ;  /* 0x00007700ff0777ac */ /* 0x000ee20008000800 */
[----:B0-----:R-:W-:-:S05]  /*63ba0*/  IMAD.WIDE R12, R24, 0x2, R16 ;  /* 0x00000002180c7825 */ /* 0x001fca00078e0210 */
[----:B------:R0:W-:Y:S01]  /*63bb0*/  @P1 STG.E.U16 desc[UR34][R12.64], R2 ;  /* 0x000000020c001986 */ /* 0x0001e2000c101522 */
[----:B------:R-:W-:Y:S01]  /*63bc0*/  ISETP.GE.AND P1, PT, R7, UR45, PT ;  /* 0x0000002d07007c0c */ /* 0x000fe2000bf26270 */
[----:B------:R-:W-:Y:S02]  /*63bd0*/  VIADD R7, R28, 0xc9 ;  /* 0x000000c91c077836 */ /* 0x000fe40000000000 */
[----:B0-----:R-:W-:-:S05]  /*63be0*/  VIADD R2, R0, UR43 ;  /* 0x0000002b00027c36 */ /* 0x001fca0008000000 */
[----:B------:R0:W-:Y:S01]  /*63bf0*/  STL [R1+0x1a0], R2 ;  /* 0x0001a00201007387 */ /* 0x0001e20000100800 */
[----:B------:R-:W-:Y:S02]  /*63c00*/  VIADD R6, R28, 0xca ;  /* 0x000000ca1c067836 */ /* 0x000fe40000000000 */
[----:B0-----:R-:W-:-:S05]  /*63c10*/  VIADD R2, R2, UR57 ;  /* 0x0000003902027c36 */ /* 0x001fca0008000000 */
[----:B------:R0:W-:Y:S04]  /*63c20*/  STL [R1+0x1a4], R2 ;  /* 0x0001a40201007387 */ /* 0x0001e80000100800 */
[----:B------:R1:W-:Y:S01]  /*63c30*/  STL [R1+0xb0], R7 ;  /* 0x0000b00701007387 */ /* 0x0003e20000100800 */
[----:B0-----:R-:W-:-:S03]  /*63c40*/  VIADD R2, R2, UR13 ;  /* 0x0000000d02027c36 */ /* 0x001fc60008000000 */
[----:B------:R0:W-:Y:S01]  /*63c50*/  STL [R1+0xb4], R6 ;  /* 0x0000b40601007387 */ /* 0x0001e20000100800 */
[----:B-1----:R-:W-:-:S03]  /*63c60*/  VIADD R7, R28, 0xcc ;  /* 0x000000cc1c077836 */ /* 0x002fc60000000000 */
[----:B------:R1:W-:Y:S04]  /*63c70*/  STL [R1+0xb8], R14 ;  /* 0x0000b80e01007387 */ /* 0x0003e80000100800 */
[----:B------:R2:W-:Y:S01]  /*63c80*/  STL [R1+0x1a8], R2 ;  /* 0x0001a80201007387 */ /* 0x0005e20000100800 */
[----:B0-----:R-:W-:-:S03]  /*63c90*/  VIADD R6, R28, 0xcd ;  /* 0x000000cd1c067836 */ /* 0x001fc60000000000 */
[----:B------:R0:W-:Y:S01]  /*63ca0*/  STL [R1+0xc0], R7 ;  /* 0x0000c00701007387 */ /* 0x0001e20000100800 */
[----:B-1----:R-:W-:Y:S02]  /*63cb0*/  VIADD R14, R28, 0xce ;  /* 0x000000ce1c0e7836 */ /* 0x002fe40000000000 */
[----:B--2---:R-:W-:Y:S01]  /*63cc0*/  VIADD R2, R2, UR6 ;  /* 0x0000000602027c36 */ /* 0x004fe20008000000 */
[----:B------:R1:W-:Y:S01]  /*63cd0*/  STL [R1+0xc4], R6 ;  /* 0x0000c40601007387 */ /* 0x0003e20000100800 */
[----:B0-----:R-:W-:-:S03]  /*63ce0*/  VIADD R7, R28, 0xcf ;  /* 0x000000cf1c077836 */ /* 0x001fc60000000000 */
[----:B------:R0:W-:Y:S04]  /*63cf0*/  STL [R1+0xc8], R14 ;  /* 0x0000c80e01007387 */ /* 0x0001e80000100800 */
[----:B------:R2:W-:Y:S01]  /*63d00*/  STL [R1+0x128], R2 ;  /* 0x0001280201007387 */ /* 0x0005e20000100800 */
[----:B-1----:R-:W-:-:S03]  /*63d10*/  VIADD R6, R28, 0xd0 ;  /* 0x000000d01c067836 */ /* 0x002fc60000000000 */
[----:B------:R1:W-:Y:S01]  /*63d20*/  STL [R1+0xd0], R7 ;  /* 0x0000d00701007387 */ /* 0x0003e20000100800 */
[----:B0-----:R-:W-:-:S03]  /*63d30*/  VIADD R14, R28, 0xd2 ;  /* 0x000000d21c0e7836 */ /* 0x001fc60000000000 */
[----:B------:R0:W-:Y:S01]  /*63d40*/  STL [R1+0xd4], R6 ;  /* 0x0000d40601007387 */ /* 0x0001e20000100800 */
[----:B--2---:R-:W-:Y:S02]  /*63d50*/  VIADD R2, R2, UR27 ;  /* 0x0000001b02027c36 */ /* 0x004fe40008000000 */
[C---:B-1----:R-:W-:Y:S02]  /*63d60*/  VIADD R7, R28.reuse, 0xd1 ;  /* 0x000000d11c077836 */ /* 0x042fe40000000000 */
[----:B0-----:R-:W-:-:S03]  /*63d70*/  VIADD R6, R28, 0xd3 ;  /* 0x000000d31c067836 */ /* 0x001fc60000000000 */
[----:B------:R0:W-:Y:S04]  /*63d80*/  STL [R1+0xd8], R7 ;  /* 0x0000d80701007387 */ /* 0x0001e80000100800 */
[----:B------:R1:W-:Y:S04]  /*63d90*/  STL [R1+0xe0], R14 ;  /* 0x0000e00e01007387 */ /* 0x0003e80000100800 */
[----:B------:R2:W-:Y:S01]  /*63da0*/  STL [R1+0x1a94], R2 ;  /* 0x001a940201007387 */ /* 0x0005e20000100800 */
[----:B0-----:R-:W-:-:S03]  /*63db0*/  VIADD R7, R2, UR60 ;  /* 0x0000003c02077c36 */ /* 0x001fc60008000000 */
[----:B------:R0:W-:Y:S01]  /*63dc0*/  STL [R1+0xe4], R6 ;  /* 0x0000e40601007387 */ /* 0x0001e20000100800 */
[C---:B-1----:R-:W-:Y:S02]  /*63dd0*/  VIADD R14, R28.reuse, 0xd5 ;  /* 0x000000d51c0e7836 */ /* 0x042fe40000000000 */
[C---:B--2---:R-:W-:Y:S02]  /*63de0*/  VIADD R2, R28.reuse, 0xd4 ;  /* 0x000000d41c027836 */ /* 0x044fe40000000000 */
[----:B0-----:R-:W-:-:S03]  /*63df0*/  VIADD R6, R28, 0xd6 ;  /* 0x000000d61c067836 */ /* 0x001fc60000000000 */
[----:B------:R0:W-:Y:S04]  /*63e00*/  STL [R1+0xe8], R2 ;  /* 0x0000e80201007387 */ /* 0x0001e80000100800 */
[----:B------:R-:W-:Y:S04]  /*63e10*/  STL [R1+0xec], R14 ;  /* 0x0000ec0e01007387 */ /* 0x000fe80000100800 */
[----:B------:R1:W-:Y:S01]  /*63e20*/  STL [R1+0x1a98], R7 ;  /* 0x001a980701007387 */ /* 0x0003e20000100800 */
[----:B0-----:R-:W-:-:S03]  /*63e30*/  VIADD R2, R7, UR9 ;  /* 0x0000000907027c36 */ /* 0x001fc60008000000 */
[----:B------:R0:W-:Y:S01]  /*63e40*/  STL [R1+0xf4], R6 ;  /* 0x0000f40601007387 */ /* 0x0001e20000100800 */
[C---:B-1----:R-:W-:Y:S02]  /*63e50*/  VIADD R7, R28.reuse, 0xd7 ;  /* 0x000000d71c077836 */ /* 0x042fe40000000000 */
[----:B0-----:R-:W-:-:S03]  /*63e60*/  VIADD R6, R28, 0xd8 ;  /* 0x000000d81c067836 */ /* 0x001fc60000000000 */
[----:B------:R0:W-:Y:S04]  /*63e70*/  STL [R1+0xf8], R7 ;  /* 0x0000f80701007387 */ /* 0x0001e80000100800 */
[----:B------:R1:W-:Y:S01]  /*63e80*/  STL [R1+0x100], R6 ;  /* 0x0001000601007387 */ /* 0x0003e20000100800 */
[----:B------:R-:W-:Y:S02]  /*63e90*/  VIADD R2, R2, UR18 ;  /* 0x0000001202027c36 */ /* 0x000fe40008000000 */
[C---:B0-----:R-:W-:Y:S02]  /*63ea0*/  VIADD R7, R28.reuse, 0xd9 ;  /* 0x000000d91c077836 */ /* 0x041fe40000000000 */
[----:B-1----:R-:W-:-:S03]  /*63eb0*/  VIADD R6, R28, 0xda ;  /* 0x000000da1c067836 */ /* 0x002fc60000000000 */
[----:B------:R-:W-:Y:S01]  /*63ec0*/  STL [R1+0x104], R7 ;  /* 0x0001040701007387 */ /* 0x000fe20000100800 */
[----:B------:R-:W-:-:S03]  /*63ed0*/  VIADD R24, R28, 0xdc ;  /* 0x000000dc1c187836 */ /* 0x000fc60000000000 */
[----:B------:R0:W-:Y:S04]  /*63ee0*/  STL [R1+0x1aa4], R6 ;  /* 0x001aa40601007387 */ /* 0x0001e80000100800 */
[----:B------:R1:W-:Y:S01]  /*63ef0*/  STL [R1+0x1b4], R2 ;  /* 0x0001b40201007387 */ /* 0x0003e20000100800 */
[----:B0-----:R-:W-:Y:S02]  /*63f00*/  VIADD R6, R28, 0xdb ;  /* 0x000000db1c067836 */ /* 0x001fe40000000000 */
[----:B-1----:R-:W-:-:S03]  /*63f10*/  VIADD R2, R2, UR59 ;  /* 0x0000003b02027c36 */ /* 0x002fc60008000000 */
[----:B------:R-:W-:Y:S04]  /*63f20*/  STL [R1+0x10c], R6 ;  /* 0x00010c0601007387 */ /* 0x000fe80000100800 */
[----:B------:R-:W-:Y:S04]  /*63f30*/  STL [R1+0x1a9c], R24 ;  /* 0x001a9c1801007387 */ /* 0x000fe80000100800 */
[----:B------:R-:W-:Y:S04]  /*63f40*/  STL [R1+0x1aa8], R23 ;  /* 0x001aa81701007387 */ /* 0x000fe80000100800 */
[----:B------:R0:W-:Y:S04]  /*63f50*/  STL [R1+0x1bc], R2 ;  /* 0x0001bc0201007387 */ /* 0x0001e80000100800 */
[----:B------:R-:W-:Y:S01]  /*63f60*/  STL [R1+0x1aac], R22 ;  /* 0x001aac1601007387 */ /* 0x000fe20000100800 */
[----:B0-----:R-:W-:-:S03]  /*63f70*/  VIADD R2, R2, UR28 ;  /* 0x0000001c02027c36 */ /* 0x001fc60008000000 */
[----:B------:R-:W-:Y:S04]  /*63f80*/  STL [R1+0x1ab0], R21 ;  /* 0x001ab01501007387 */ /* 0x000fe80000100800 */
[----:B------:R-:W-:Y:S04]  /*63f90*/  STL [R1+0x1ab4], R20 ;  /* 0x001ab41401007387 */ /* 0x000fe80000100800 */
[----:B------:R0:W-:Y:S01]  /*63fa0*/  STL [R1+0x1c4], R2 ;  /* 0x0001c40201007387 */ /* 0x0001e20000100800 */
[----:B------:R-:W-:-:S03]  /*63fb0*/  VIADD R14, R28, 0xe4 ;  /* 0x000000e41c0e7836 */ /* 0x000fc60000000000 */
[----:B------:R-:W-:Y:S01]  /*63fc0*/  STL [R1+0x1ab8], R19 ;  /* 0x001ab81301007387 */ /* 0x000fe20000100800 */
[----:B0-----:R-:W-:-:S03]  /*63fd0*/  VIADD R2, R2, UR44 ;  /* 0x0000002c02027c36 */ /* 0x001fc60008000000 */
[----:B------:R-:W-:Y:S01]  /*63fe0*/  STL [R1+0x1abc], R18 ;  /* 0x001abc1201007387 */ /* 0x000fe20000100800 */
[----:B------:R-:W-:-:S03]  /*63ff0*/  VIADD R7, R28, 0xe7 ;  /* 0x000000e71c077836 */ /* 0x000fc60000000000 */
[----:B------:R-:W-:Y:S04]  /*64000*/  STL [R1+0x1ac0], R15 ;  /* 0x001ac00f01007387 */ /* 0x000fe80000100800 */
[----:B------:R0:W-:Y:S01]  /*64010*/  STL [R1+0x1c8], R2 ;  /* 0x0001c80201007387 */ /* 0x0001e20000100800 */
[----:B------:R-:W-:-:S03]  /*64020*/  VIADD R6, R28, 0xe8 ;  /* 0x000000e81c067836 */ /* 0x000fc60000000000 */
[----:B------:R1:W-:Y:S01]  /*64030*/  STL [R1+0x1ac4], R14 ;  /* 0x001ac40e01007387 */ /* 0x0003e20000100800 */
[----:B0-----:R-:W-:Y:S02]  /*64040*/  VIADD R2, R2, UR61 ;  /* 0x0000003d02027c36 */ /* 0x001fe40008000000 */
[----:B-1----:R-:W-:-:S03]  /*64050*/  VIADD R14, R28, 0xe9 ;  /* 0x000000e91c0e7836 */ /* 0x002fc60000000000 */
[----:B------:R4:W-:Y:S04]  /*64060*/  STL [R1+0x1c0], R2 ;  /* 0x0001c00201007387 */ /* 0x0009e80000100800 */
[----:B------:R0:W-:Y:S04]  /*64070*/  STL [R1], R7 ;  /* 0x0000000701007387 */ /* 0x0001e80000100800 */
[----:B------:R1:W-:Y:S01]  /*64080*/  STL [R1+0x8], R6 ;  /* 0x0000080601007387 */ /* 0x0003e20000100800 */
[----:B----4-:R-:W-:Y:S02]  /*64090*/  VIADD R2, R2, UR30 ;  /* 0x0000001e02027c36 */ /* 0x010fe40008000000 */
[C---:B0-----:R-:W-:Y:S01]  /*640a0*/  VIADD R7, R28.reuse, 0xea ;  /* 0x000000ea1c077836 */ /* 0x041fe20000000000 */
[----:B------:R0:W-:Y:S01]  /*640b0*/  STL [R1+0xc], R14 ;  /* 0x00000c0e01007387 */ /* 0x0001e20000100800 */
[----:B-1----:R-:W-:-:S03]  /*640c0*/  VIADD R6, R28, 0xeb ;  /* 0x000000eb1c067836 */ /* 0x002fc60000000000 */
[----:B------:R1:W-:Y:S04]  /*640d0*/  STL [R1+0x1b8], R2 ;  /* 0x0001b80201007387 */ /* 0x0003e80000100800 */
[----:B------:R2:W-:Y:S01]  /*640e0*/  STL [R1+0x10], R7 ;  /* 0x0000100701007387 */ /* 0x0005e20000100800 */
[----:B0-----:R-:W-:-:S03]  /*640f0*/  VIADD R14, R28, 0xec ;  /* 0x000000ec1c0e7836 */ /* 0x001fc60000000000 */
[----:B------:R0:W-:Y:S01]  /*64100*/  STL [R1+0x14], R6 ;  /* 0x0000140601007387 */ /* 0x0001e20000100800 */
[----:B-1----:R-:W-:Y:S02]  /*64110*/  VIADD R2, R2, UR17 ;  /* 0x0000001102027c36 */ /* 0x002fe40008000000 */
[C---:B--2---:R-:W-:Y:S01]  /*64120*/  VIADD R7, R28.reuse, 0xed ;  /* 0x000000ed1c077836 */ /* 0x044fe20000000000 */
[----:B------:R1:W-:Y:S01]  /*64130*/  STL [R1+0x18], R14 ;  /* 0x0000180e01007387 */ /* 0x0003e20000100800 */
[----:B0-----:R-:W-:-:S03]  /*64140*/  VIADD R6, R28, 0xee ;  /* 0x000000ee1c067836 */ /* 0x001fc60000000000 */
[----:B------:R0:W-:Y:S04]  /*64150*/  STL [R1+0x1ac], R2 ;  /* 0x0001ac0201007387 */ /* 0x0001e80000100800 */
[----:B------:R2:W-:Y:S01]  /*64160*/  STL [R1+0x20], R7 ;  /* 0x0000200701007387 */ /* 0x0005e20000100800 */
[----:B-1----:R-:W-:-:S03]  /*64170*/  VIADD R14, R28, 0xef ;  /* 0x000000ef1c0e7836 */ /* 0x002fc60000000000 */
[----:B------:R1:W-:Y:S01]  /*64180*/  STL [R1+0x24], R6 ;  /* 0x0000240601007387 */ /* 0x0003e20000100800 */
[----:B0-----:R-:W-:Y:S02]  /*64190*/  VIADD R2, R2, UR38 ;  /* 0x0000002602027c36 */ /* 0x001fe40008000000 */
[C---:B--2---:R-:W-:Y:S01]  /*641a0*/  VIADD R7, R28.reuse, 0xf0 ;  /* 0x000000f01c077836 */ /* 0x044fe20000000000 */
[----:B------:R-:W-:Y:S01]  /*641b0*/  STL [R1+0x28], R14 ;  /* 0x0000280e01007387 */ /* 0x000fe20000100800 */
[----:B-1----:R-:W-:-:S03]  /*641c0*/  VIADD R6, R28, 0xf1 ;  /* 0x000000f11c067836 */ /* 0x002fc60000000000 */
[----:B------:R0:W-:Y:S04]  /*641d0*/  STL [R1+0x1d8], R2 ;  /* 0x0001d80201007387 */ /* 0x0001e80000100800 */
[----:B------:R1:W-:Y:S04]  /*641e0*/  STL [R1+0x2c], R7 ;  /* 0x00002c0701007387 */ /* 0x0003e80000100800 */
[----:B------:R2:W-:Y:S01]  /*641f0*/  STL [R1+0x30], R6 ;  /* 0x0000300601007387 */ /* 0x0005e20000100800 */
[----:B0-----:R-:W-:Y:S02]  /*64200*/  VIADD R2, R2, UR11 ;  /* 0x0000000b02027c36 */ /* 0x001fe40008000000 */
[----:B-1----:R-:W-:-:S02]  /*64210*/  VIADD R7, R28, 0xf2 ;  /* 0x000000f21c077836 */ /* 0x002fc40000000000 */
[----:B--2---:R-:W-:-:S03]  /*64220*/  VIADD R6, R28, 0xf3 ;  /* 0x000000f31c067836 */ /* 0x004fc60000000000 */
[----:B------:R0:W-:Y:S01]  /*64230*/  STL [R1+0x38], R7 ;  /* 0x0000380701007387 */ /* 0x0001e20000100800 */
[----:B------:R-:W-:-:S03]  /*64240*/  VIADD R17, R28, 0xbf ;  /* 0x000000bf1c117836 */ /* 0x000fc60000000000 */
[----:B------:R-:W-:Y:S01]  /*64250*/  STL [R1+0x1d4], R2 ;  /* 0x0001d40201007387 */ /* 0x000fe20000100800 */
[----:B------:R-:W-:-:S03]  /*64260*/  IMAD.MOV.U32 R14, RZ, RZ, R17 ;  /* 0x000000ffff0e7224 */ /* 0x000fc600078e0011 */
[----:B------:R1:W-:Y:S01]  /*64270*/  STL [R1+0x3c], R6 ;  /* 0x00003c0601007387 */ /* 0x0003e20000100800 */
[C---:B0-----:R-:W-:Y:S01]  /*64280*/  VIADD R7, R28.reuse, 0xf4 ;  /* 0x000000f41c077836 */ /* 0x041fe20000000000 */
[----:B------:R-:W-:Y:S01]  /*64290*/  @P2 LOP3.LUT R3, R3, 0x20, RZ, 0xfc, !PT ;  /* 0x0000002003032812 */ /* 0x000fe200078efcff */
[----:B------:R-:W-:Y:S02]  /*642a0*/  VIADD R16, R28, 0xc0 ;  /* 0x000000c01c107836 */ /* 0x000fe40000000000 */
[----:B-1----:R-:W-:Y:S02]  /*642b0*/  VIADD R6, R2, UR8 ;  /* 0x0000000802067c36 */ /* 0x002fe40008000000 */
[----:B------:R-:W-:Y:S01]  /*642c0*/  VIADD R2, R28, 0xf5 ;  /* 0x000000f51c027836 */ /* 0x000fe20000000000 */
[----:B------:R-:W-:Y:S01]  /*642d0*/  STL [R1+0x40], R7 ;  /* 0x0000400701007387 */ /* 0x000fe20000100800 */
[----:B------:R-:W-:-:S03]  /*642e0*/  ISETP.GE.AND P2, PT, R14, UR14, PT ;  /* 0x0000000e0e007c0c */ /* 0x000fc6000bf46270 */
[----:B------:R-:W-:Y:S01]  /*642f0*/  STL [R1+0x48], R2 ;  /* 0x0000480201007387 */ /* 0x000fe20000100800 */
[----:B------:R-:W-:-:S03]  /*64300*/  LOP3.LUT R3, R3, 0xffffffbf, RZ, 0xc0, !PT ;  /* 0xffffffbf03037812 */ /* 0x000fc600078ec0ff */
[----:B------:R0:W-:Y:S01]  /*64310*/  STL [R1+0x1e0], R6 ;  /* 0x0001e00601007387 */ /* 0x0001e20000100800 */
[----:B------:R-:W-:Y:S01]  /*64320*/  IMAD.MOV.U32 R15, RZ, RZ, R16 ;  /* 0x000000ffff0f7224 */ /* 0x000fe200078e0010 */
[----:B------:R-:W-:Y:S01]  /*64330*/  @P1 LOP3.LUT R3, R3, 0x40, RZ, 0xfc, !PT ;  /* 0x0000004003031812 */ /* 0x000fe200078efcff */
[----:B------:R-:W-:Y:S02]  /*64340*/  VIADD R12, R28, 0xc2 ;  /* 0x000000c21c0c7836 */ /* 0x000fe40000000000 */
[----:B0-----:R-:W-:Y:S01]  /*64350*/  VIADD R6, R6, UR19 ;  /* 0x0000001306067c36 */ /* 0x001fe20008000000 */
[----:B------:R-:W-:Y:S01]  /*64360*/  ISETP.GE.AND P3, PT, R15, UR46, PT ;  /* 0x0000002e0f007c0c */ /* 0x000fe2000bf66270 */
[----:B------:R-:W-:-:S03]  /*64370*/  VIADD R13, R28, 0xc1 ;  /* 0x000000c11c0d7836 */ /* 0x000fc60000000000 */
[----:B------:R0:W-:Y:S01]  /*64380*/  STL [R1+0x1dc], R6 ;  /* 0x0001dc0601007387 */ /* 0x0001e20000100800 */
[----:B------:R-:W-:Y:S01]  /*64390*/  LOP3.LUT R3, R3, 0xffffff7f, RZ, 0xc0, !PT ;  /* 0xffffff7f03037812 */ /* 0x000fe200078ec0ff */
[----:B------:R-:W-:Y:S02]  /*643a0*/  IMAD.MOV.U32 R19, RZ, RZ, R12 ;  /* 0x000000ffff137224 */ /* 0x000fe400078e000c */
[----:B------:R-:W-:Y:S02]  /*643b0*/  IMAD.MOV.U32 R18, RZ, RZ, R13 ;  /* 0x000000ffff127224 */ /* 0x000fe400078e000d */
[----:B0-----:R-:W-:Y:S01]  /*643c0*/  VIADD R6, R6, UR39 ;  /* 0x0000002706067c36 */ /* 0x001fe20008000000 */
[----:B------:R-:W-:-:S03]  /*643d0*/  @P2 LOP3.LUT R3, R3, 0x80, RZ, 0xfc, !PT ;  /* 0x0000008003032812 */ /* 0x000fc600078efcff */
[----:B---3--:R-:W-:Y:S01]  /*643e0*/  VIADD R12, R6, UR7 ;  /* 0x00000007060c7c36 */ /* 0x008fe20008000000 */
[----:B------:R0:W-:Y:S01]  /*643f0*/  STL [R1+0x1d0], R6 ;  /* 0x0001d00601007387 */ /* 0x0001e20000100800 */
[----:B------:R-:W-:Y:S02]  /*64400*/  ISETP.GE.AND P1, PT, R18, UR47, PT ;  /* 0x0000002f12007c0c */ /* 0x000fe4000bf26270 */
[----:B------:R-:W-:Y:S01]  /*64410*/  LOP3.LUT R3, R3, 0xfffffeff, RZ, 0xc0, !PT ;  /* 0xfffffeff03037812 */ /* 0x000fe200078ec0ff */
[----:B------:R1:W-:Y:S04]  /*64420*/  STL [R1+0x1cc], R12 ;  /* 0x0001cc0c01007387 */ /* 0x0003e80000100800 */
[----:B------:R-:W2:Y:S01]  /*64430*/  LDL.LU R18, [R1+0xb0] ;  /* 0x0000b00001127983 */ /* 0x000ea20000300800 */
[----:B------:R-:W-:-:S02]  /*64440*/  @P3 LOP3.LUT R3, R3, 0x100, RZ, 0xfc, !PT ;  /* 0x0000010003033812 */ /* 0x000fc400078efcff */
[----:B------:R-:W-:Y:S02]  /*64450*/  ISETP.GE.AND P2, PT, R19, UR16, PT ;  /* 0x0000001013007c0c */ /* 0x000fe4000bf46270 */
[----:B------:R-:W3:Y:S01]  /*64460*/  LDL.LU R19, [R1+0xb4] ;  /* 0x0000b40001137983 */ /* 0x000ee20000300800 */
[----:B------:R-:W-:Y:S01]  /*64470*/  LOP3.LUT R3, R3, 0xfffffdff, RZ, 0xc0, !PT ;  /* 0xfffffdff03037812 */ /* 0x000fe200078ec0ff */
[----:B------:R-:W-:-:S03]  /*64480*/  IMAD.MOV.U32 R20, RZ, RZ, R11 ;  /* 0x000000ffff147224 */ /* 0x000fc600078e000b */
[----:B------:R-:W-:Y:S02]  /*64490*/  @P1 LOP3.LUT R3, R3, 0x200, RZ, 0xfc, !PT ;  /* 0x0000020003031812 */ /* 0x000fe400078efcff */
[----:B------:R-:W-:Y:S02]  /*644a0*/  ISETP.GE.AND P3, PT, R20, UR10, PT ;  /* 0x0000000a14007c0c */ /* 0x000fe4000bf66270 */
[----:B------:R-:W4:Y:S01]  /*644b0*/  LDL.LU R20, [R1+0xb8] ;  /* 0x0000b80001147983 */ /* 0x000f220000300800 */
[----:B------:R-:W-:Y:S01]  /*644c0*/  LOP3.LUT R3, R3, 0xfffffbff, RZ, 0xc0, !PT ;  /* 0xfffffbff03037812 */ /* 0x000fe200078ec0ff */
[----:B------:R-:W-:-:S03]  /*644d0*/  IMAD.MOV.U32 R21, RZ, RZ, R10 ;  /* 0x000000ffff157224 */ /* 0x000fc600078e000a */
[----:B------:R-:W-:Y:S02]  /*644e0*/  @P2 LOP3.LUT R3, R3, 0x400, RZ, 0xfc, !PT ;  /* 0x0000040003032812 */ /* 0x000fe400078efcff */
[----:B------:R-:W-:Y:S02]  /*644f0*/  ISETP.GE.AND P1, PT, R21, UR26, PT ;  /* 0x0000001a15007c0c */ /* 0x000fe4000bf26270 */
[----:B------:R-:W4:Y:S01]  /*64500*/  LDL.LU R21, [R1+0xc0] ;  /* 0x0000c00001157983 */ /* 0x000f220000300800 */
[----:B------:R-:W-:Y:S01]  /*64510*/  LOP3.LUT R3, R3, 0xfffff7ff, RZ, 0xc0, !PT ;  /* 0xfffff7ff03037812 */ /* 0x000fe200078ec0ff */
[C---:B------:R-:W-:Y:S02]  /*64520*/  VIADD R8, R28.reuse, 0xc6 ;  /* 0x000000c61c087836 */ /* 0x040fe40000000000 */
[----:B------:R-:W-:Y:S01]  /*64530*/  VIADD R0, R28, 0xc7 ;  /* 0x000000c71c007836 */ /* 0x000fe20000000000 */
[----:B------:R-:W-:Y:S01]  /*64540*/  @P3 LOP3.LUT R3, R3, 0x800, RZ, 0xfc, !PT ;  /* 0x0000080003033812 */ /* 0x000fe200078efcff */
[----:B------:R-:W-:-:S02]  /*64550*/  IMAD.MOV.U32 R22, RZ, RZ, R9 ;  /* 0x000000ffff167224 */ /* 0x000fc400078e0009 */
[----:B------:R-:W-:Y:S01]  /*64560*/  IMAD.MOV.U32 R23, RZ, RZ, R8 ;  /* 0x000000ffff177224 */ /* 0x000fe200078e0008 */
[----:B------:R-:W-:Y:S01]  /*64570*/  LOP3.LUT R3, R3, 0xffffefff, RZ, 0xc0, !PT ;  /* 0xffffefff03037812 */ /* 0x000fe200078ec0ff */
[----:B0-----:R-:W-:Y:S01]  /*64580*/  IMAD.MOV.U32 R6, RZ, RZ, R0 ;  /* 0x000000ffff067224 */ /* 0x001fe200078e0000 */
[----:B------:R-:W-:Y:S02]  /*64590*/  ISETP.GE.AND P2, PT, R22, UR12, PT ;  /* 0x0000000c16007c0c */ /* 0x000fe4000bf46270 */
[----:B------:R-:W4:Y:S01]  /*645a0*/  LDL.LU R22, [R1+0xc4] ;  /* 0x0000c40001167983 */ /* 0x000f220000300800 */
[----:B------:R-:W-:Y:S02]  /*645b0*/  ISETP.GE.AND P3, PT, R23, UR41, PT ;  /* 0x0000002917007c0c */ /* 0x000fe4000bf66270 */
[----:B------:R-:W-:Y:S01]  /*645c0*/  @P1 LOP3.LUT R3, R3, 0x1000, RZ, 0xfc, !PT ;  /* 0x0000100003031812 */ /* 0x000fe200078efcff */
[----:B------:R-:W4:Y:S01]  /*645d0*/  LDL.LU R23, [R1+0xc8] ;  /* 0x0000c80001177983 */ /* 0x000f220000300800 */
[----:B------:R-:W-:-:S03]  /*645e0*/  ISETP.GE.AND P1, PT, R6, UR36, PT ;  /* 0x0000002406007c0c */ /* 0x000fc6000bf26270 */
[----:B------:R-:W4:Y:S01]  /*645f0*/  LDL.LU R6, [R1+0xd0] ;  /* 0x0000d00001067983 */ /* 0x000f220000300800 */
[----:B------:R-:W-:Y:S01]  /*64600*/  VIADD R25, R28, 0xc8 ;  /* 0x000000c81c197836 */ /* 0x000fe20000000000 */
[----:B------:R-:W-:-:S03]  /*64610*/  LOP3.LUT R3, R3, 0xffffdfff, RZ, 0xc0, !PT ;  /* 0xffffdfff03037812 */ /* 0x000fc600078ec0ff */
[----:B------:R-:W-:Y:S01]  /*64620*/  IMAD.MOV.U32 R24, RZ, RZ, R25 ;  /* 0x000000ffff187224 */ /* 0x000fe200078e0019 */
[----:B------:R-:W-:-:S04]  /*64630*/  @P2 LOP3.LUT R3, R3, 0x2000, RZ, 0xfc, !PT ;  /* 0x0000200003032812 */ /* 0x000fc800078efcff */
[----:B------:R-:W-:Y:S02]  /*64640*/  ISETP.GE.AND P2, PT, R24, UR37, PT ;  /* 0x0000002518007c0c */ /* 0x000fe4000bf46270 */
[----:B------:R-:W4:Y:S01]  /*64650*/  LDL.LU R24, [R1+0xd4] ;  /* 0x0000d40001187983 */ /* 0x000f220000300800 */
[----:B------:R-:W-:-:S03]  /*64660*/  LOP3.LUT R3, R3, 0xffffbfff, RZ, 0xc0, !PT ;  /* 0xffffbfff03037812 */ /* 0x000fc600078ec0ff */
[----:B------:R-:W4:Y:S01]  /*64670*/  LDL.LU R14, [R1+0xd8] ;  /* 0x0000d800010e7983 */ /* 0x000f220000300800 */
[----:B------:R-:W-:-:S03]  /*64680*/  @P3 LOP3.LUT R3, R3, 0x4000, RZ, 0xfc, !PT ;  /* 0x0000400003033812 */ /* 0x000fc600078efcff */
[----:B------:R-:W4:Y:S01]  /*64690*/  LDL.LU R15, [R1+0xe0] ;  /* 0x0000e000010f7983 */ /* 0x000f220000300800 */
[----:B------:R-:W-:-:S04]  /*646a0*/  LOP3.LUT R3, R3, 0xffff7fff, RZ, 0xc0, !PT ;  /* 0xffff7fff03037812 */ /* 0x000fc800078ec0ff */
[----:B------:R-:W-:-:S04]  /*646b0*/  @P1 LOP3.LUT R3, R3, 0x8000, RZ, 0xfc, !PT ;  /* 0x0000800003031812 */ /* 0x000fc800078efcff */
[----:B------:R-:W-:-:S04]  /*646c0*/  LOP3.LUT R3, R3, 0xfffeffff, RZ, 0xc0, !PT ;  /* 0xfffeffff03037812 */ /* 0x000fc800078ec0ff */
[----:B------:R-:W-:-:S04]  /*646d0*/  @P2 LOP3.LUT R3, R3, 0x10000, RZ, 0xfc, !PT ;  /* 0x0001000003032812 */ /* 0x000fc800078efcff */
[----:B------:R-:W-:Y:S02]  /*646e0*/  LOP3.LUT R3, R3, 0xfffdffff, RZ, 0xc0, !PT ;  /* 0xfffdffff03037812 */ /* 0x000fe400078ec0ff */
[----:B--2---:R-:W-:Y:S02]  /*646f0*/  ISETP.GE.AND P3, PT, R18, UR24, PT ;  /* 0x0000001812007c0c */ /* 0x004fe4000bf66270 */
[----:B------:R-:W2:Y:S01]  /*64700*/  LDL.LU R18, [R1+0xe4] ;  /* 0x0000e40001127983 */ /* 0x000ea20000300800 */
[----:B---3--:R-:W-:-:S03]  /*64710*/  ISETP.GE.AND P1, PT, R19, UR48, PT ;  /* 0x0000003013007c0c */ /* 0x008fc6000bf26270 */
[----:B------:R-:W3:Y:S07]  /*64720*/  LDL.LU R19, [R1+0xe8] ;  /* 0x0000e80001137983 */ /* 0x000eee0000300800 */
[----:B------:R-:W-:Y:S02]  /*64730*/  @P3 LOP3.LUT R3, R3, 0x20000, RZ, 0xfc, !PT ;  /* 0x0002000003033812 */ /* 0x000fe400078efcff */
[----:B----4-:R-:W-:Y:S02]  /*64740*/  ISETP.GE.AND P2, PT, R20, UR33, PT ;  /* 0x0000002114007c0c */ /* 0x010fe4000bf46270 */
[----:B------:R-:W4:Y:S01]  /*64750*/  LDL.LU R20, [R1+0xec] ;  /* 0x0000ec0001147983 */ /* 0x000f220000300800 */
[----:B------:R-:W-:-:S04]  /*64760*/  LOP3.LUT R3, R3, 0xfffbffff, RZ, 0xc0, !PT ;  /* 0xfffbffff03037812 */ /* 0x000fc800078ec0ff */
[----:B------:R-:W-:Y:S02]  /*64770*/  @P1 LOP3.LUT R3, R3, 0x40000, RZ, 0xfc, !PT ;  /* 0x0004000003031812 */ /* 0x000fe400078efcff */
[----:B------:R-:W-:Y:S02]  /*64780*/  ISETP.GE.AND P3, PT, R21, UR50, PT ;  /* 0x0000003215007c0c */ /* 0x000fe4000bf66270 */
[----:B------:R-:W4:Y:S01]  /*64790*/  LDL.LU R21, [R1+0xf4] ;  /* 0x0000f40001157983 */ /* 0x000f220000300800 */
[----:B------:R-:W-:-:S04]  /*647a0*/  LOP3.LUT R3, R3, 0xfff7ffff, RZ, 0xc0, !PT ;  /* 0xfff7ffff03037812 */ /* 0x000fc800078ec0ff */
[----:B------:R-:W-:-:S04]  /*647b0*/  @P2 LOP3.LUT R3, R3, 0x80000, RZ, 0xfc, !PT ;  /* 0x0008000003032812 */ /* 0x000fc800078efcff */
[----:B------:R-:W-:Y:S02]  /*647c0*/  LOP3.LUT R3, R3, 0xffefffff, RZ, 0xc0, !PT ;  /* 0xffefffff03037812 */ /* 0x000fe400078ec0ff */
[----:B------:R-:W-:Y:S02]  /*647d0*/  ISETP.GE.AND P1, PT, R22, UR49, PT ;  /* 0x0000003116007c0c */ /* 0x000fe4000bf26270 */
[----:B------:R-:W4:Y:S01]  /*647e0*/  LDL.LU R22, [R1+0xf8] ;  /* 0x0000f80001167983 */ /* 0x000f220000300800 */
[----:B------:R-:W-:Y:S02]  /*647f0*/  ISETP.GE.AND P2, PT, R23, UR29, PT ;  /* 0x0000001d17007c0c */ /* 0x000fe4000bf46270 */
[----:B------:R-:W-:Y:S01]  /*64800*/  @P3 LOP3.LUT R3, R3, 0x100000, RZ, 0xfc, !PT ;  /* 0x0010000003033812 */ /* 0x000fe200078efcff */
[----:B------:R-:W4:Y:S01]  /*64810*/  LDL.LU R23, [R1+0x100] ;  /* 0x0001000001177983 */ /* 0x000f220000300800 */
[----:B------:R-:W-:-:S03]  /*64820*/  ISETP.GE.AND P3, PT, R6, UR51, PT ;  /* 0x0000003306007c0c */ /* 0x000fc6000bf66270 */
[----:B------:R-:W4:Y:S01]  /*64830*/  LDL.LU R6, [R1+0x104] ;  /* 0x0001040001067983 */ /* 0x000f220000300800 */
[----:B------:R-:W-:-:S04]  /*64840*/  LOP3.LUT R3, R3, 0xffdfffff, RZ, 0xc0, !PT ;  /* 0xffdfffff03037812 */ /* 0x000fc800078ec0ff */
[----:B------:R-:W-:-:S04]  /*64850*/  @P1 LOP3.LUT R3, R3, 0x200000, RZ, 0xfc, !PT ;  /* 0x0020000003031812 */ /* 0x000fc800078efcff */
[----:B------:R-:W-:-:S04]  /*64860*/  LOP3.LUT R3, R3, 0xffbfffff, RZ, 0xc0, !PT ;  /* 0xffbfffff03037812 */ /* 0x000fc800078ec0ff */
[----:B------:R-:W-:Y:S02]  /*64870*/  @P2 LOP3.LUT R3, R3, 0x400000, RZ, 0xfc, !PT ;  /* 0x0040000003032812 */ /* 0x000fe400078efcff */
[----:B------:R-:W-:Y:S02]  /*64880*/  ISETP.GE.AND P1, PT, R24, UR20, PT ;  /* 0x0000001418007c0c */ /* 0x000fe4000bf26270 */
[----:B------:R-:W-:Y:S01]  /*64890*/  LOP3.LUT R3, R3, 0xff7fffff, RZ, 0xc0, !PT ;  /* 0xff7fffff03037812 */ /* 0x000fe200078ec0ff */
[----:B------:R-:W4:Y:S03]  /*648a0*/  LDL.LU R24, [R1+0x10c] ;  /* 0x00010c0001187983 */ /* 0x000f260000300800 */
[----:B------:R-:W-:Y:S02]  /*648b0*/  @P3 LOP3.LUT R3, R3, 0x800000, RZ, 0xfc, !PT ;  /* 0x0080000003033812 */ /* 0x000fe400078efcff */
[----:B------:R-:W-:-:S02]  /*648c0*/  ISETP.GE.AND P2, PT, R14, UR52, PT ;  /* 0x000000340e007c0c */ /* 0x000fc4000bf46270 */
[----:B------:R-:W-:Y:S01]  /*648d0*/  LOP3.LUT R3, R3, 0xfeffffff, RZ, 0xc0, !PT ;  /* 0xfeffffff03037812 */ /* 0x000fe200078ec0ff */
[----:B------:R-:W4:Y:S03]  /*648e0*/  LDL.LU R14, [R1+0x1ac4] ;  /* 0x001ac400010e7983 */ /* 0x000f260000300800 */
[----:B------:R-:W-:Y:S02]  /*648f0*/  @P1 LOP3.LUT R3, R3, 0x1000000, RZ, 0xfc, !PT ;  /* 0x0100000003031812 */ /* 0x000fe400078efcff */
[----:B------:R-:W-:Y:S02]  /*64900*/  ISETP.GE.AND P3, PT, R15, UR21, PT ;  /* 0x000000150f007c0c */ /* 0x000fe4000bf66270 */
[----:B------:R-:W-:Y:S01]  /*64910*/  LOP3.LUT R3, R3, 0xfdffffff, RZ, 0xc0, !PT ;  /* 0xfdffffff03037812 */ /* 0x000fe200078ec0ff */
[----:B------:R-:W4:Y:S03]  /*64920*/  LDL.LU R15, [R1+0x1ac0] ;  /* 0x001ac000010f7983 */ /* 0x000f260000300800 */
        /* <DEDUP_REMOVED lines=10> */
[----:B------:R-:W-:Y:S01]  /*649d0*/  LOP3.LUT R3, R3, 0xefffffff, RZ, 0xc0, !PT ;  /* 0xefffffff03037812 */ /* 0x000fe200078ec0ff */
[----:B------:R-:W4:Y:S03]  /*649e0*/  LDL.LU R20, [R1+0x1ab4] ;  /* 0x001ab40001147983 */ /* 0x000f260000300800 */
[----:B------:R-:W-:-:S02]  /*649f0*/  @P2 LOP3.LUT R3, R3, 0x10000000, RZ, 0xfc, !PT ;  /* 0x1000000003032812 */ /* 0x000fc400078efcff */
[----:B------:R-:W-:Y:S02]  /*64a00*/  ISETP.GE.AND P1, PT, R21, UR31, PT ;  /* 0x0000001f15007c0c */ /* 0x000fe4000bf26270 */
[----:B------:R-:W-:Y:S01]  /*64a10*/  LOP3.LUT R3, R3, 0xdfffffff, RZ, 0xc0, !PT ;  /* 0xdfffffff03037812 */ /* 0x000fe200078ec0ff */
[----:B------:R-:W2:Y:S03]  /*64a20*/  LDL.LU R21, [R1+0x1ab0] ;  /* 0x001ab00001157983 */ /* 0x000ea60000300800 */
[----:B------:R-:W-:-:S04]  /*64a30*/  @P3 LOP3.LUT R3, R3, 0x20000000, RZ, 0xfc, !PT ;  /* 0x2000000003033812 */ /* 0x000fc800078efcff */
[----:B------:R-:W-:Y:S02]  /*64a40*/  LOP3.LUT R3, R3, 0xbfffffff, RZ, 0xc0, !PT ;  /* 0xbfffffff03037812 */ /* 0x000fe400078ec0ff */
[----:B------:R-:W-:Y:S02]  /*64a50*/  ISETP.GE.AND P2, PT, R22, UR55, PT ;  /* 0x0000003716007c0c */ /* 0x000fe4000bf46270 */
[----:B------:R-:W2:Y:S01]  /*64a60*/  LDL.LU R22, [R1+0x1aac] ;  /* 0x001aac0001167983 */ /* 0x000ea20000300800 */
[----:B------:R-:W-:Y:S02]  /*64a70*/  @P1 LOP3.LUT R3, R3, 0x40000000, RZ, 0xfc, !PT ;  /* 0x4000000003031812 */ /* 0x000fe400078efcff */
[----:B------:R-:W-:Y:S02]  /*64a80*/  ISETP.GE.AND P3, PT, R23, UR25, PT ;  /* 0x0000001917007c0c */ /* 0x000fe4000bf66270 */
[----:B------:R-:W2:Y:S01]  /*64a90*/  LDL.LU R23, [R1+0x1aa8] ;  /* 0x001aa80001177983 */ /* 0x000ea20000300800 */
[----:B------:R-:W-:-:S03]  /*64aa0*/  ISETP.GE.AND P1, PT, R6, UR23, PT ;  /* 0x0000001706007c0c */ /* 0x000fc6000bf26270 */
[----:B------:R-:W2:Y:S01]  /*64ab0*/  LDL.LU R6, [R1+0x1aa4] ;  /* 0x001aa40001067983 */ /* 0x000ea20000300800 */
[----:B------:R-:W-:-:S04]  /*64ac0*/  LOP3.LUT R3, R3, 0x7fffffff, RZ, 0xc0, !PT ;  /* 0x7fffffff03037812 */ /* 0x000fc800078ec0ff */
[----:B------:R-:W-:Y:S02]  /*64ad0*/  @P2 LOP3.LUT R3, R3, 0x80000000, RZ, 0xfc, !PT ;  /* 0x8000000003032812 */ /* 0x000fe400078efcff */
[----:B--2---:R-:W-:Y:S02]  /*64ae0*/  ISETP.GE.AND P2, PT, R6, UR56, PT ;  /* 0x0000003806007c0c */ /* 0x004fe4000bf46270 */
[----:B------:R-:W2:Y:S02]  /*64af0*/  LDL.LU R6, [R1+0x1aa0] ;  /* 0x001aa00001067983 */ /* 0x000ea40000300800 */
[----:B--2---:R-:W-:-:S04]  /*64b00*/  LOP3.LUT R6, R6, 0xfffffffe, RZ, 0xc0, !PT ;  /* 0xfffffffe06067812 */ /* 0x004fc800078ec0ff */
[----:B------:R-:W-:Y:S02]  /*64b10*/  @P3 LOP3.LUT R6, R6, 0x1, RZ, 0xfc, !PT ;  /* 0x0000000106063812 */ /* 0x000fe400078efcff */
[----:B------:R-:W-:Y:S02]  /*64b20*/  ISETP.GE.AND P3, PT, R24, UR32, PT ;  /* 0x0000002018007c0c */ /* 0x000fe4000bf66270 */
[----:B------:R-:W2:Y:S01]  /*64b30*/  LDL.LU R24, [R1+0x1a9c] ;  /* 0x001a9c0001187983 */ /* 0x000ea20000300800 */
[----:B------:R-:W-:-:S04]  /*64b40*/  LOP3.LUT R6, R6, 0xfffffffd, RZ, 0xc0, !PT ;  /* 0xfffffffd06067812 */ /* 0x000fc800078ec0ff */
[----:B------:R-:W-:-:S04]  /*64b50*/  @P1 LOP3.LUT R6, R6, 0x2, RZ, 0xfc, !PT ;  /* 0x0000000206061812 */ /* 0x000fc800078efcff */
[----:B------:R-:W-:-:S04]  /*64b60*/  LOP3.LUT R6, R6, 0xfffffffb, RZ, 0xc0, !PT ;  /* 0xfffffffb06067812 */ /* 0x000fc800078ec0ff */
[----:B------:R-:W-:-:S04]  /*64b70*/  @P2 LOP3.LUT R6, R6, 0x4, RZ, 0xfc, !PT ;  /* 0x0000000406062812 */ /* 0x000fc800078efcff */
[----:B------:R-:W-:-:S04]  /*64b80*/  LOP3.LUT R6, R6, 0xfffffff7, RZ, 0xc0, !PT ;  /* 0xfffffff706067812 */ /* 0x000fc800078ec0ff */
[----:B------:R-:W-:Y:S02]  /*64b90*/  @P3 LOP3.LUT R6, R6, 0x8, RZ, 0xfc, !PT ;  /* 0x0000000806063812 */ /* 0x000fe400078efcff */
[----:B------:R-:W-:Y:S02]  /*64ba0*/  ISETP.GE.AND P2, PT, R23, UR32, PT ;  /* 0x0000002017007c0c */ /* 0x000fe4000bf46270 */
[----:B------:R-:W-:Y:S02]  /*64bb0*/  LOP3.LUT R6, R6, 0xffffffef, RZ, 0xc0, !PT ;  /* 0xffffffef06067812 */ /* 0x000fe400078ec0ff */
[----:B------:R-:W-:Y:S02]  /*64bc0*/  ISETP.GE.AND P3, PT, R22, UR32, PT ;  /* 0x0000002016007c0c */ /* 0x000fe4000bf66270 */
[----:B--2---:R-:W-:Y:S02]  /*64bd0*/  ISETP.GE.AND P1, PT, R24, UR32, PT ;  /* 0x0000002018007c0c */ /* 0x004fe4000bf26270 */
[----:B------:R-:W2:Y:S04]  /*64be0*/  LDL.LU R24, [R1+0x14] ;  /* 0x0000140001187983 */ /* 0x000ea80000300800 */
[----:B------:R-:W2:Y:S04]  /*64bf0*/  LDL.LU R23, [R1+0x10] ;  /* 0x0000100001177983 */ /* 0x000ea80000300800 */
[----:B------:R-:W2:Y:S03]  /*64c00*/  LDL.LU R22, [R1+0xc] ;  /* 0x00000c0001167983 */ /* 0x000ea60000300800 */
[----:B------:R-:W-:-:S04]  /*64c10*/  @P1 LOP3.LUT R6, R6, 0x10, RZ, 0xfc, !PT ;  /* 0x0000001006061812 */ /* 0x000fc800078efcff */
[----:B------:R-:W-:Y:S02]  /*64c20*/  LOP3.LUT R6, R6, 0xffffffdf, RZ, 0xc0, !PT ;  /* 0xffffffdf06067812 */ /* 0x000fe400078ec0ff */
[----:B------:R-:W-:Y:S02]  /*64c30*/  ISETP.GE.AND P1, PT, R21, UR32, PT ;  /* 0x0000002015007c0c */ /* 0x000fe4000bf26270 */
[----:B------:R-:W-:Y:S01]  /*64c40*/  @P2 LOP3.LUT R6, R6, 0x20, RZ, 0xfc, !PT ;  /* 0x0000002006062812 */ /* 0x000fe200078efcff */
[----:B------:R-:W2:Y:S01]  /*64c50*/  LDL.LU R21, [R1+0x8] ;  /* 0x0000080001157983 */ /* 0x000ea20000300800 */
[----:B----4-:R-:W-:-:S03]  /*64c60*/  ISETP.GE.AND P2, PT, R20, UR32, PT ;  /* 0x0000002014007c0c */ /* 0x010fc6000bf46270 */
[----:B------:R-:W4:Y:S01]  /*64c70*/  LDL.LU R20, [R1] ;  /* 0x0000000001147983 */ /* 0x000f220000300800 */
[----:B------:R-:W-:-:S04]  /*64c80*/  LOP3.LUT R6, R6, 0xffffffbf, RZ, 0xc0, !PT ;  /* 0xffffffbf06067812 */ /* 0x000fc800078ec0ff */
[----:B------:R-:W-:-:S04]  /*64c90*/  @P3 LOP3.LUT R6, R6, 0x40, RZ, 0xfc, !PT ;  /* 0x0000004006063812 */ /* 0x000fc800078efcff */
[----:B------:R-:W-:-:S04]  /*64ca0*/  LOP3.LUT R6, R6, 0xffffff7f, RZ, 0xc0, !PT ;  /* 0xffffff7f06067812 */ /* 0x000fc800078ec0ff */
[----:B------:R-:W-:Y:S02]  /*64cb0*/  @P1 LOP3.LUT R6, R6, 0x80, RZ, 0xfc, !PT ;  /* 0x0000008006061812 */ /* 0x000fe400078efcff */
[----:B---3--:R-:W-:Y:S02]  /*64cc0*/  ISETP.GE.AND P3, PT, R19, UR32, PT ;  /* 0x0000002013007c0c */ /* 0x008fe4000bf66270 */
[----:B------:R-:W-:-:S04]  /*64cd0*/  LOP3.LUT R6, R6, 0xfffffeff, RZ, 0xc0, !PT ;  /* 0xfffffeff06067812 */ /* 0x000fc800078ec0ff */
[----:B------:R-:W-:-:S04]  /*64ce0*/  @P2 LOP3.LUT R6, R6, 0x100, RZ, 0xfc, !PT ;  /* 0x0000010006062812 */ /* 0x000fc800078efcff */
[----:B------:R-:W-:Y:S02]  /*64cf0*/  LOP3.LUT R6, R6, 0xfffffdff, RZ, 0xc0, !PT ;  /* 0xfffffdff06067812 */ /* 0x000fe400078ec0ff */
[----:B------:R-:W-:Y:S02]  /*64d00*/  ISETP.GE.AND P1, PT, R18, UR32, PT ;  /* 0x0000002012007c0c */ /* 0x000fe4000bf26270 */
[----:B------:R-:W-:Y:S01]  /*64d10*/  @P3 LOP3.LUT R6, R6, 0x200, RZ, 0xfc, !PT ;  /* 0x0000020006063812 */ /* 0x000fe200078efcff */
[----:B------:R-:W3:Y:S01]  /*64d20*/  LDL.LU R18, [R1+0x28] ;  /* 0x0000280001127983 */ /* 0x000ee20000300800 */
[----:B------:R-:W-:-:S03]  /*64d30*/  ISETP.GE.AND P3, PT, R14, UR32, PT ;  /* 0x000000200e007c0c */ /* 0x000fc6000bf66270 */
[----:B------:R-:W3:Y:S01]  /*64d40*/  LDL.LU R14, [R1+0x24] ;  /* 0x00002400010e7983 */ /* 0x000ee20000300800 */
[----:B------:R-:W-:Y:S02]  /*64d50*/  ISETP.GE.AND P2, PT, R15, UR32, PT ;  /* 0x000000200f007c0c */ /* 0x000fe4000bf46270 */
[----:B------:R-:W-:Y:S01]  /*64d60*/  LOP3.LUT R6, R6, 0xfffffbff, RZ, 0xc0, !PT ;  /* 0xfffffbff06067812 */ /* 0x000fe200078ec0ff */
[----:B------:R-:W-:-:S03]  /*64d70*/  VIADD R27, R28, 0xe5 ;  /* 0x000000e51c1b7836 */ /* 0x000fc60000000000 */
[----:B------:R-:W-:Y:S01]  /*64d80*/  @P1 LOP3.LUT R6, R6, 0x400, RZ, 0xfc, !PT ;  /* 0x0000040006061812 */ /* 0x000fe200078efcff */
[----:B------:R-:W-:-:S03]  /*64d90*/  VIADD R29, R28, 0xe6 ;  /* 0x000000e61c1d7836 */ /* 0x000fc60000000000 */
[----:B------:R-:W-:Y:S02]  /*64da0*/  LOP3.LUT R6, R6, 0xfffff7ff, RZ, 0xc0, !PT ;  /* 0xfffff7ff06067812 */ /* 0x000fe400078ec0ff */
[----:B------:R-:W-:Y:S02]  /*64db0*/  ISETP.GE.AND P1, PT, R27, UR32, PT ;  /* 0x000000201b007c0c */ /* 0x000fe4000bf26270 */
[----:B------:R-:W-:Y:S01]  /*64dc0*/  @P2 LOP3.LUT R6, R6, 0x800, RZ, 0xfc, !PT ;  /* 0x0000080006062812 */ /* 0x000fe200078efcff */
[----:B------:R-:W3:Y:S01]  /*64dd0*/  LDL.LU R27, [R1+0x20] ;  /* 0x00002000011b7983 */ /* 0x000ee20000300800 */
[----:B------:R-:W-:-:S03]  /*64de0*/  ISETP.GE.AND P2, PT, R29, UR32, PT ;  /* 0x000000201d007c0c */ /* 0x000fc6000bf46270 */
[----:B------:R-:W3:Y:S01]  /*64df0*/  LDL.LU R29, [R1+0x18] ;  /* 0x00001800011d7983 */ /* 0x000ee20000300800 */
[----:B------:R-:W-:-:S03]  /*64e00*/  LOP3.LUT R6, R6, 0xffffefff, RZ, 0xc0, !PT ;  /* 0xffffefff06067812 */ /* 0x000fc600078ec0ff */
[----:B------:R-:W3:Y:S01]  /*64e10*/  LDL.LU R19, [R1+0x2c] ;  /* 0x00002c0001137983 */ /* 0x000ee20000300800 */
[----:B------:R-:W-:-:S04]  /*64e20*/  @P3 LOP3.LUT R6, R6, 0x1000, RZ, 0xfc, !PT ;  /* 0x0000100006063812 */ /* 0x000fc800078efcff */
[----:B------:R-:W-:-:S04]  /*64e30*/  LOP3.LUT R6, R6, 0xffffdfff, RZ, 0xc0, !PT ;  /* 0xffffdfff06067812 */ /* 0x000fc800078ec0ff */
[----:B------:R-:W-:-:S04]  /*64e40*/  @P1 LOP3.LUT R6, R6, 0x2000, RZ, 0xfc, !PT ;  /* 0x0000200006061812 */ /* 0x000fc800078efcff */
[----:B------:R-:W-:-:S04]  /*64e50*/  LOP3.LUT R6, R6, 0xffffbfff, RZ, 0xc0, !PT ;  /* 0xffffbfff06067812 */ /* 0x000fc800078ec0ff */
[----:B------:R-:W-:-:S04]  /*64e60*/  @P2 LOP3.LUT R6, R6, 0x4000, RZ, 0xfc, !PT ;  /* 0x0000400006062812 */ /* 0x000fc800078efcff */
[----:B------:R-:W-:Y:S02]  /*64e70*/  LOP3.LUT R6, R6, 0xffff7fff, RZ, 0xc0, !PT ;  /* 0xffff7fff06067812 */ /* 0x000fe400078ec0ff */
[----:B--2---:R-:W-:Y:S02]  /*64e80*/  ISETP.GE.AND P2, PT, R22, UR32, PT ;  /* 0x0000002016007c0c */ /* 0x004fe4000bf46270 */
[----:B----4-:R-:W-:Y:S02]  /*64e90*/  ISETP.GE.AND P3, PT, R20, UR32, PT ;  /* 0x0000002014007c0c */ /* 0x010fe4000bf66270 */
[----:B------:R-:W2:Y:S01]  /*64ea0*/  LDL.LU R20, [R1+0x30] ;  /* 0x0000300001147983 */ /* 0x000ea20000300800 */
[----:B------:R-:W-:-:S03]  /*64eb0*/  ISETP.GE.AND P1, PT, R21, UR32, PT ;  /* 0x0000002015007c0c */ /* 0x000fc6000bf26270 */
[----:B------:R-:W4:Y:S04]  /*64ec0*/  LDL.LU R21, [R1+0x38] ;  /* 0x0000380001157983 */ /* 0x000f280000300800 */
[----:B------:R-:W4:Y:S03]  /*64ed0*/  LDL.LU R22, [R1+0x3c] ;  /* 0x00003c0001167983 */ /* 0x000f260000300800 */
[----:B------:R-:W-:Y:S02]  /*64ee0*/  @P3 LOP3.LUT R6, R6, 0x8000, RZ, 0xfc, !PT ;  /* 0x0000800006063812 */ /* 0x000fe400078efcff */
[----:B------:R-:W-:Y:S02]  /*64ef0*/  ISETP.GE.AND P3, PT, R23, UR32, PT ;  /* 0x0000002017007c0c */ /* 0x000fe4000bf66270 */
[----:B------:R-:W4:Y:S01]  /*64f00*/  LDL.LU R23, [R1+0x40] ;  /* 0x0000400001177983 */ /* 0x000f220000300800 */
[----:B------:R-:W-:-:S04]  /*64f10*/  LOP3.LUT R6, R6, 0xfffeffff, RZ, 0xc0, !PT ;  /* 0xfffeffff06067812 */ /* 0x000fc800078ec0ff */
[----:B------:R-:W-:Y:S02]  /*64f20*/  @P1 LOP3.LUT R6, R6, 0x10000, RZ, 0xfc, !PT ;  /* 0x0001000006061812 */ /* 0x000fe400078efcff */
[----:B------:R-:W-:Y:S02]  /*64f30*/  ISETP.GE.AND P1, PT, R24, UR32, PT ;  /* 0x0000002018007c0c */ /* 0x000fe4000bf26270 */
[----:B------:R-:W4:Y:S01]  /*64f40*/  LDL.LU R24, [R1+0x48] ;  /* 0x0000480001187983 */ /* 0x000f220000300800 */
[----:B------:R-:W-:-:S04]  /*64f50*/  LOP3.LUT R6, R6, 0xfffdffff, RZ, 0xc0, !PT ;  /* 0xfffdffff06067812 */ /* 0x000fc800078ec0ff */
[----:B------:R-:W-:-:S04]  /*64f60*/  @P2 LOP3.LUT R6, R6, 0x20000, RZ, 0xfc, !PT ;  /* 0x0002000006062812 */ /* 0x000fc800078efcff */
[----:B------:R-:W-:-:S04]  /*64f70*/  LOP3.LUT R6, R6, 0xfffbffff, RZ, 0xc0, !PT ;  /* 0xfffbffff06067812 */ /* 0x000fc800078ec0ff */
[----:B------:R-:W-:-:S04]  /*64f80*/  @P3 LOP3.LUT R6, R6, 0x40000, RZ, 0xfc, !PT ;  /* 0x0004000006063812 */ /* 0x000fc800078efcff */
[----:B------:R-:W-:-:S04]  /*64f90*/  LOP3.LUT R6, R6, 0xfff7ffff, RZ, 0xc0, !PT ;  /* 0xfff7ffff06067812 */ /* 0x000fc800078ec0ff */
[----:B------:R-:W-:Y:S02]  /*64fa0*/  @P1 LOP3.LUT R6, R6, 0x80000, RZ, 0xfc, !PT ;  /* 0x0008000006061812 */ /* 0x000fe400078efcff */
[----:B---3--:R-:W-:Y:S02]  /*64fb0*/  ISETP.GE.AND P1, PT, R14, UR32, PT ;  /* 0x000000200e007c0c */ /* 0x008fe4000bf26270 */
[----:B------:R-:W3:Y:S01]  /*64fc0*/  LDL.LU R14, [R1+0x720] ;  /* 0x00072000010e7983 */ /* 0x000ee20000300800 */
[----:B------:R-:W-:Y:S02]  /*64fd0*/  ISETP.GE.AND P2, PT, R29, UR32, PT ;  /* 0x000000201d007c0c */ /* 0x000fe4000bf46270 */
[----:B------:R-:W-:Y:S02]  /*64fe0*/  ISETP.GE.AND P3, PT, R27, UR32, PT ;  /* 0x000000201b007c0c */ /* 0x000fe4000bf66270 */
[----:B------:R-:W-:-:S09]  /*64ff0*/  LOP3.LUT R6, R6, 0xffefffff, RZ, 0xc0, !PT ;  /* 0xffefffff06067812 */ /* 0x000fd200078ec0ff */
[----:B------:R-:W-:-:S04]  /*65000*/  @P2 LOP3.LUT R6, R6, 0x100000, RZ, 0xfc, !PT ;  /* 0x0010000006062812 */ /* 0x000fc800078efcff */
[----:B------:R-:W-:-:S04]  /*65010*/  LOP3.LUT R6, R6, 0xffdfffff, RZ, 0xc0, !PT ;  /* 0xffdfffff06067812 */ /* 0x000fc800078ec0ff */
[----:B------:R-:W-:Y:S02]  /*65020*/  @P3 LOP3.LUT R6, R6, 0x200000, RZ, 0xfc, !PT ;  /* 0x0020000006063812 */ /* 0x000fe400078efcff */
[----:B------:R-:W-:Y:S02]  /*65030*/  ISETP.GE.AND P2, PT, R18, UR32, PT ;  /* 0x0000002012007c0c */ /* 0x000fe4000bf46270 */
[----:B------:R-:W-:-:S04]  /*65040*/  LOP3.LUT R6, R6, 0xffbfffff, RZ, 0xc0, !PT ;  /* 0xffbfffff06067812 */ /* 0x000fc800078ec0ff */
[----:B------:R-:W-:Y:S02]  /*65050*/  @P1 LOP3.LUT R6, R6, 0x400000, RZ, 0xfc, !PT ;  /* 0x0040000006061812 */ /* 0x000fe400078efcff */
[----:B------:R-:W-:Y:S02]  /*65060*/  ISETP.GE.AND P3, PT, R19, UR32, PT ;  /* 0x0000002013007c0c */ /* 0x000fe4000bf66270 */
[----:B------:R-:W-:-:S04]  /*65070*/  LOP3.LUT R6, R6, 0xff7fffff, RZ, 0xc0, !PT ;  /* 0xff7fffff06067812 */ /* 0x000fc800078ec0ff */
[----:B------:R-:W-:-:S04]  /*65080*/  @P2 LOP3.LUT R6, R6, 0x800000, RZ, 0xfc, !PT ;  /* 0x0080000006062812 */ /* 0x000fc800078efcff */
[----:B------:R-:W-:-:S04]  /*65090*/  LOP3.LUT R6, R6, 0xfeffffff, RZ, 0xc0, !PT ;  /* 0xfeffffff06067812 */ /* 0x000fc800078ec0ff */
[----:B------:R-:W-:-:S04]  /*650a0*/  @P3 LOP3.LUT R6, R6, 0x1000000, RZ, 0xfc, !PT ;  /* 0x0100000006063812 */ /* 0x000fc800078efcff */
[----:B------:R-:W-:Y:S01]  /*650b0*/  LOP3.LUT R6, R6, 0xfdffffff, RZ, 0xc0, !PT ;  /* 0xfdffffff06067812 */ /* 0x000fe200078ec0ff */
[C---:B------:R-:W-:Y:S02]  /*650c0*/  VIADD R7, R28.reuse, 0xf6 ;  /* 0x000000f61c077836 */ /* 0x040fe40000000000 */
[C---:B------:R-:W-:Y:S02]  /*650d0*/  VIADD R16, R28.reuse, 0xf8 ;  /* 0x000000f81c107836 */ /* 0x040fe40000000000 */
[C---:B------:R-:W-:Y:S02]  /*650e0*/  VIADD R2, R28.reuse, 0xf7 ;  /* 0x000000f71c027836 */ /* 0x040fe40000000000 */
[C---:B------:R-:W-:Y:S02]  /*650f0*/  VIADD R17, R28.reuse, 0xf9 ;  /* 0x000000f91c117836 */ /* 0x040fe40000000000 */
[C---:B------:R-:W-:Y:S02]  /*65100*/  VIADD R10, R28.reuse, 0xfa ;  /* 0x000000fa1c0a7836 */ /* 0x040fe40000000000 */
[----:B------:R-:W-:-:S02]  /*65110*/  VIADD R11, R28, 0xfb ;  /* 0x000000fb1c0b7836 */ /* 0x000fc40000000000 */
[C---:B------:R-:W-:Y:S02]  /*65120*/  VIADD R8, R28.reuse, 0xfc ;  /* 0x000000fc1c087836 */ /* 0x040fe40000000000 */
[C---:B------:R-:W-:Y:S02]  /*65130*/  VIADD R9, R28.reuse, 0xfd ;  /* 0x000000fd1c097836 */ /* 0x040fe40000000000 */
[----:B------:R-:W-:-:S03]  /*65140*/  VIADD R0, R28, 0xff ;  /* 0x000000ff1c007836 */ /* 0x000fc60000000000 */
[----:B------:R-:W-:Y:S02]  /*65150*/  ISETP.GE.AND P4, PT, R9, UR32, PT ;  /* 0x0000002009007c0c */ /* 0x000fe4000bf86270 */
[----:B------:R-:W-:Y:S02]  /*65160*/  ISETP.GE.AND P6, PT, R0, UR32, PT ;  /* 0x0000002000007c0c */ /* 0x000fe4000bfc6270 */
[----:B--2---:R-:W-:Y:S02]  /*65170*/  ISETP.GE.AND P1, PT, R20, UR32, PT ;  /* 0x0000002014007c0c */ /* 0x004fe4000bf26270 */
[----:B----4-:R-:W-:Y:S02]  /*65180*/  ISETP.GE.AND P2, PT, R21, UR32, PT ;  /* 0x0000002015007c0c */ /* 0x010fe4000bf46270 */
[----:B------:R-:W-:-:S09]  /*65190*/  ISETP.GE.AND P3, PT, R22, UR32, PT ;  /* 0x0000002016007c0c */ /* 0x000fd2000bf66270 */
        /* <DEDUP_REMOVED lines=8> */
[----:B------:R-:W-:Y:S02]  /*65220*/  @P1 LOP3.LUT R6, R6, 0x10000000, RZ, 0xfc, !PT ;  /* 0x1000000006061812 */ /* 0x000fe400078efcff */
[----:B------:R-:W-:Y:S02]  /*65230*/  ISETP.GE.AND P3, PT, R7, UR32, PT ;  /* 0x0000002007007c0c */ /* 0x000fe4000bf66270 */
[----:B------:R-:W-:Y:S01]  /*65240*/  LOP3.LUT R6, R6, 0xdfffffff, RZ, 0xc0, !PT ;  /* 0xdfffffff06067812 */ /* 0x000fe200078ec0ff */
[----:B------:R-:W2:Y:S03]  /*65250*/  LDL.LU R7, [R1+0x1a98] ;  /* 0x001a980001077983 */ /* 0x000ea60000300800 */
[----:B------:R-:W-:Y:S02]  /*65260*/  @P2 LOP3.LUT R6, R6, 0x20000000, RZ, 0xfc, !PT ;  /* 0x2000000006062812 */ /* 0x000fe400078efcff */
[----:B------:R-:W-:-:S02]  /*65270*/  ISETP.GE.AND P2, PT, R16, UR32, PT ;  /* 0x0000002010007c0c */ /* 0x000fc4000bf46270 */
[----:B------:R-:W-:Y:S02]  /*65280*/  LOP3.LUT R6, R6, 0xbfffffff, RZ, 0xc0, !PT ;  /* 0xbfffffff06067812 */ /* 0x000fe400078ec0ff */
[----:B------:R-:W-:Y:S02]  /*65290*/  ISETP.GE.AND P1, PT, R2, UR32, PT ;  /* 0x0000002002007c0c */ /* 0x000fe4000bf26270 */
[----:B------:R-:W-:Y:S01]  /*652a0*/  @P3 LOP3.LUT R6, R6, 0x40000000, RZ, 0xfc, !PT ;  /* 0x4000000006063812 */ /* 0x000fe200078efcff */
[----:B------:R-:W4:Y:S01]  /*652b0*/  LDL.LU R2, [R1+0x1a94] ;  /* 0x001a940001027983 */ /* 0x000f220000300800 */
[----:B------:R-:W-:Y:S02]  /*652c0*/  ISETP.GE.AND P3, PT, R17, UR32, PT ;  /* 0x0000002011007c0c */ /* 0x000fe4000bf66270 */
[----:B---3--:R-:W-:Y:S01]  /*652d0*/  LOP3.LUT R14, R14, 0xfffffffe, RZ, 0xc0, !PT ;  /* 0xfffffffe0e0e7812 */ /* 0x008fe200078ec0ff */
[----:B------:R-:W3:Y:S03]  /*652e0*/  LDL.LU R16, [R1+0x1a90] ;  /* 0x001a900001107983 */ /* 0x000ee60000300800 */
[----:B------:R-:W-:Y:S01]  /*652f0*/  @P2 LOP3.LUT R14, R14, 0x1, RZ, 0xfc, !PT ;  /* 0x000000010e0e2812 */ /* 0x000fe200078efcff */
[----:B------:R-:W3:Y:S01]  /*65300*/  LDL.LU R17, [R1+0x1a8c] ;  /* 0x001a8c0001117983 */ /* 0x000ee20000300800 */
[----:B------:R-:W-:-:S02]  /*65310*/  LOP3.LUT R6, R6, 0x7fffffff, RZ, 0xc0, !PT ;  /* 0x7fffffff06067812 */ /* 0x000fc400078ec0ff */
[----:B------:R-:W-:Y:S02]  /*65320*/  LOP3.LUT R14, R14, 0xfffffffd, RZ, 0xc0, !PT ;  /* 0xfffffffd0e0e7812 */ /* 0x000fe400078ec0ff */
[----:B------:R-:W-:Y:S02]  /*65330*/  @P1 LOP3.LUT R6, R6, 0x80000000, RZ, 0xfc, !PT ;  /* 0x8000000006061812 */ /* 0x000fe400078efcff */
[----:B------:R-:W-:Y:S02]  /*65340*/  @P3 LOP3.LUT R14, R14, 0x2, RZ, 0xfc, !PT ;  /* 0x000000020e0e3812 */ /* 0x000fe400078efcff */
[----:B------:R-:W-:Y:S02]  /*65350*/  ISETP.GE.AND P1, PT, R10, UR32, PT ;  /* 0x000000200a007c0c */ /* 0x000fe4000bf26270 */
[----:B------:R-:W2:Y:S01]  /*65360*/  LDL.LU R10, [R1+0x1a88] ;  /* 0x001a8800010a7983 */ /* 0x000ea20000300800 */
[----:B------:R-:W-:Y:S02]  /*65370*/  ISETP.GE.AND P2, PT, R11, UR32, PT ;  /* 0x000000200b007c0c */ /* 0x000fe4000bf46270 */
[----:B------:R-:W-:Y:S01]  /*65380*/  ISETP.GE.AND P3, PT, R8, UR32, PT ;  /* 0x0000002008007c0c */ /* 0x000fe2000bf66270 */
[----:B------:R-:W2:Y:S04]  /*65390*/  LDL.LU R11, [R1+0x1a84] ;  /* 0x001a8400010b7983 */ /* 0x000ea80000300800 */
[----:B------:R-:W2:Y:S04]  /*653a0*/  LDL.LU R8, [R1+0x1a80] ;  /* 0x001a800001087983 */ /* 0x000ea80000300800 */
[----:B------:R-:W-:Y:S04]  /*653b0*/  STL [R1+0x720], R14 ;  /* 0x0007200e01007387 */ /* 0x000fe80000100800 */
[----:B------:R-:W2:Y:S04]  /*653c0*/  LDL.LU R9, [R1+0x1a7c] ;  /* 0x001a7c0001097983 */ /* 0x000ea80000300800 */
[----:B------:R-:W2:Y:S01]  /*653d0*/  LDL.LU R0, [R1+0x1a78] ;  /* 0x001a780001007983 */ /* 0x000ea20000300800 */
[----:B------:R-:W-:-:S02]  /*653e0*/  VIADD R25, R28, 0xfe ;  /* 0x000000fe1c197836 */ /* 0x000fc40000000000 */
[----:B------:R-:W-:Y:S02]  /*653f0*/  IMAD.MOV.U32 R28, RZ, RZ, R12 ;  /* 0x000000ffff1c7224 */ /* 0x000fe400078e000c */
[----:B-1----:R-:W-:Y:S01]  /*65400*/  IMAD.WIDE R12, R26, 0x2, R4 ;  /* 0x000000021a0c7825 */ /* 0x002fe200078e0204 */
[----:B------:R-:W-:-:S03]  /*65410*/  ISETP.GE.AND P5, PT, R25, UR32, PT ;  /* 0x0000002019007c0c */ /* 0x000fc6000bfa6270 */
[----:B------:R-:W-:Y:S01]  /*65420*/  VIADD R28, R28, UR40 ;  /* 0x000000281c1c7c36 */ /* 0x000fe20008000000 */
[----:B------:R-:W3:Y:S01]  /*65430*/  LDL.LU R23, [R1+0x5b0] ;  /* 0x0005b00001177983 */ /* 0x000ee20000300800 */
[----:B------:R-:W-:Y:S01]  /*65440*/  P2R R20, PR, RZ, 0x40 ;  /* 0x00000040ff147803 */ /* 0x000fe20000000000 */
[----:B------:R-:W0:Y:S02]  /*65450*/  LDCU UR5, c[0x0][0x3b8] ;  /* 0x00007700ff0577ac */ /* 0x000e240008000800 */
[----:B------:R-:W3:Y:S04]  /*65460*/  LDL.LU R24, [R1+0x5a0] ;  /* 0x0005a00001187983 */ /* 0x000ee80000300800 */
[----:B------:R-:W3:Y:S04]  /*65470*/  LDL.LU R21, [R1+0x1c] ;  /* 0x00001c0001157983 */ /* 0x000ee80000300800 */
[----:B------:R-:W3:Y:S04]  /*65480*/  LDL.LU R29, [R1+0x34] ;  /* 0x00003400011d7983 */ /* 0x000ee80000300800 */
[----:B--2---:R1:W-:Y:S04]  /*65490*/  STL [R1+0x1a7c], R0 ;  /* 0x001a7c0001007387 */ /* 0x0043e80000100800 */
[----:B-1----:R-:W2:Y:S04]  /*654a0*/  LDL.LU R0, [R1+0x5d0] ;  /* 0x0005d00001007983 */ /* 0x002ea80000300800 */
[----:B------:R1:W-:Y:S04]  /*654b0*/  STL [R1+0x1a78], R28 ;  /* 0x001a781c01007387 */ /* 0x0003e80000100800 */
[----:B-1----:R-:W2:Y:S04]  /*654c0*/  LDL.LU R28, [R1+0x10c0] ;  /* 0x0010c000011c7983 */ /* 0x002ea80000300800 */
[----:B------:R-:W4:Y:S04]  /*654d0*/  LDL.LU R25, [R1+0x10c8] ;  /* 0x0010c80001197983 */ /* 0x000f280000300800 */
[----:B------:R-:W4:Y:S04]  /*654e0*/  LDL.LU R27, [R1+0x10cc] ;  /* 0x0010cc00011b7983 */ /* 0x000f280000300800 */
[----:B------:R-:W4:Y:S01]  /*654f0*/  LDL.LU R22, [R1+0x10d0] ;  /* 0x0010d00001167983 */ /* 0x000f220000300800 */
[----:B------:R-:W-:-:S02]  /*65500*/  LOP3.LUT P6, RZ, R3, 0x4, RZ, 0xc0, !PT ;  /* 0x0000000403ff7812 */ /* 0x000fc400078cc0ff */
[----:B------:R-:W-:Y:S02]  /*65510*/  P2R R14, PR, RZ, 0x8 ;  /* 0x00000008ff0e7803 */ /* 0x000fe40000000000 */
[----:B------:R-:W-:Y:S02]  /*65520*/  P2R R19, PR, RZ, 0x20 ;  /* 0x00000020ff137803 */ /* 0x000fe40000000000 */
[C---:B------:R-:W-:Y:S02]  /*65530*/  LOP3.LUT P5, RZ, R3.reuse, 0x2, RZ, 0xc0, !PT ;  /* 0x0000000203ff7812 */ /* 0x040fe400078ac0ff */
[----:B------:R-:W-:Y:S02]  /*65540*/  P2R R18, PR, RZ, 0x10 ;  /* 0x00000010ff127803 */ /* 0x000fe40000000000 */
[----:B------:R-:W-:Y:S02]  /*65550*/  LOP3.LUT P4, RZ, R3, 0x1, RZ, 0xc0, !PT ;  /* 0x0000000103ff7812 */ /* 0x000fe4000788c0ff */
[----:B---3--:R-:W-:-:S02]  /*65560*/  PRMT R15, R23, 0x7632, R15 ;  /* 0x00007632170f7816 */ /* 0x008fc4000000000f */
[----:B--2---:R-:W-:-:S13]  /*65570*/  ISETP.LT.AND P3, PT, R28, UR4, !P6 ;  /* 0x000000041c007c0c */ /* 0x004fda000f761270 */
[----:B------:R1:W-:Y:S01]  /*65580*/  @P3 STG.E.U16 desc[UR34][R12.64], R23 ;  /* 0x000000170c003986 */ /* 0x0003e2000c101522 */
[----:B----4-:R-:W-:Y:S01]  /*65590*/  ISETP.LT.AND P3, PT, R25, UR4, !P6 ;  /* 0x0000000419007c0c */ /* 0x010fe2000f761270 */
[----:B-1----:R-:W-:Y:S02]  /*655a0*/  IMAD.WIDE R12, R26, 0x2, R8 ;  /* 0x000000021a0c7825 */ /* 0x002fe400078e0208 */
[----:B------:R-:W2:Y:S10]  /*655b0*/  LDL.LU R23, [R1+0x5b4] ;  /* 0x0005b40001177983 */ /* 0x000eb40000300800 */
[----:B------:R1:W-:Y:S01]  /*655c0*/  @P3 STG.E.U16 desc[UR34][R12.64], R15 ;  /* 0x0000000f0c003986 */ /* 0x0003e2000c101522 */
[----:B------:R-:W-:-:S02]  /*655d0*/  ISETP.LT.AND P3, PT, R27, UR4, !P6 ;  /* 0x000000041b007c0c */ /* 0x000fc4000f761270 */
[----:B------:R-:W-:Y:S01]  /*655e0*/  ISETP.LT.AND P6, PT, R22, UR4, !P6 ;  /* 0x0000000416007c0c */ /* 0x000fe2000f7c1270 */
[----:B-1----:R-:W-:Y:S01]  /*655f0*/  IMAD.WIDE R12, R26, 0x2, R10 ;  /* 0x000000021a0c7825 */ /* 0x002fe200078e020a */
[----:B------:R-:W3:Y:S09]  /*65600*/  LDL.LU R15, [R1+0x5a4] ;  /* 0x0005a400010f7983 */ /* 0x000ef20000300800 */
[----:B------:R0:W-:Y:S01]  /*65610*/  @P3 STG.E.U16 desc[UR34][R12.64], R24 ;  /* 0x000000180c003986 */ /* 0x0001e2000c101522 */
[----:B------:R-:W-:-:S02]  /*65620*/  ISETP.NE.AND P3, PT, R14, RZ, PT ;  /* 0x000000ff0e00720c */ /* 0x000fc40003f65270 */
[----:B------:R-:W-:Y:S01]  /*65630*/  PRMT R14, R24, 0x7632, R14 ;  /* 0x00007632180e7816 */ /* 0x000fe2000000000e */
[C---:B0-----:R-:W-:Y:S01]  /*65640*/  VIADD R24, R26.reuse, UR5 ;  /* 0x000000051a187c36 */ /* 0x041fe20008000000 */
[----:B------:R-:W0:Y:S01]  /*65650*/  LDCU UR5, c[0x0][0x3b8] ;  /* 0x00007700ff0577ac */ /* 0x000e220008000800 */
[----:B------:R-:W-:Y:S02]  /*65660*/  IMAD.WIDE R12, R26, 0x2, R16 ;  /* 0x000000021a0c7825 */ /* 0x000fe400078e0210 */
[----:B------:R-:W4:Y:S04]  /*65670*/  LDL.LU R26, [R1+0x5c0] ;  /* 0x0005c000011a7983 */ /* 0x000f280000300800 */
[----:B------:R1:W-:Y:S01]  /*65680*/  @P6 STG.E.U16 desc[UR34][R12.64], R14 ;  /* 0x0000000e0c006986 */ /* 0x0003e2000c101522 */
[----:B------:R-:W-:Y:S01]  /*65690*/  ISETP.LT.AND P6, PT, R28, UR4, !P5 ;  /* 0x000000041c007c0c */ /* 0x000fe2000efc1270 */
[----:B-1----:R-:W-:Y:S01]  /*656a0*/  IMAD.WIDE R12, R24, 0x2, R4 ;  /* 0x00000002180c7825 */ /* 0x002fe200078e0204 */
[----:B------:R-:W-:-:S11]  /*656b0*/  PRMT R14, R0, 0x7632, R14 ;  /* 0x00007632000e7816 */ /* 0x000fd6000000000e */
[----:B------:R1:W-:Y:S01]  /*656c0*/  @P6 STG.E.U16 desc[UR34][R12.64], R0 ;  /* 0x000000000c006986 */ /* 0x0003e2000c101522 */
[----:B------:R-:W-:-:S03]  /*656d0*/  ISETP.LT.AND P6, PT, R25, UR4, !P5 ;  /* 0x0000000419007c0c */ /* 0x000fc6000efc1270 */
[----:B-1----:R-:W3:Y:S01]  /*656e0*/  LDL.LU R0, [R1+0x5d4] ;  /* 0x0005d40001007983 */ /* 0x002ee20000300800 */
[----:B------:R-:W-:-:S09]  /*656f0*/  IMAD.WIDE R12, R24, 0x2, R8 ;  /* 0x00000002180c7825 */ /* 0x000fd200078e0208 */
[----:B------:R1:W-:Y:S01]  /*65700*/  @P6 STG.E.U16 desc[UR34][R12.64], R14 ;  /* 0x0000000e0c006986 */ /* 0x0003e2000c101522 */
[----:B------:R-:W-:Y:S01]  /*65710*/  ISETP.LT.AND P6, PT, R27, UR4, !P5 ;  /* 0x000000041b007c0c */ /* 0x000fe2000efc1270 */
[----:B-1----:R-:W-:Y:S01]  /*65720*/  IMAD.WIDE R12, R24, 0x2, R10 ;  /* 0x00000002180c7825 */ /* 0x002fe200078e020a */
[----:B------:R-:W-:-:S11]  /*65730*/  ISETP.LT.AND P5, PT, R22, UR4, !P5 ;  /* 0x0000000416007c0c */ /* 0x000fd6000efa1270 */
[----:B----4-:R1:W-:Y:S01]  /*65740*/  @P6 STG.E.U16 desc[UR34][R12.64], R26 ;  /* 0x0000001a0c006986 */ /* 0x0103e2000c101522 */
[----:B------:R-:W-:-:S03]  /*65750*/  PRMT R14, R26, 0x7632, R14 ;  /* 0x000076321a0e7816 */ /* 0x000fc6000000000e */
[----:B-1----:R-:W4:Y:S01]  /*65760*/  LDL.LU R26, [R1+0x5c4] ;  /* 0x0005c400011a7983 */ /* 0x002f220000300800 */
[----:B------:R-:W-:Y:S01]  /*65770*/  ISETP.LT.AND P6, PT, R28, UR4, !P4 ;  /* 0x000000041c007c0c */ /* 0x000fe2000e7c1270 */
[----:B------:R-:W-:Y:S02]  /*65780*/  IMAD.WIDE R12, R24, 0x2, R16 ;  /* 0x00000002180c7825 */ /* 0x000fe400078e0210 */
[----:B------:R-:W4:Y:S04]  /*65790*/  LDL.LU R24, [R1+0x44] ;  /* 0x0000440001187983 */ /* 0x000f280000300800 */
[----:B------:R1:W-:Y:S02]  /*657a0*/  @P5 STG.E.U16 desc[UR34][R12.64], R14 ;  /* 0x0000000e0c005986 */ /* 0x0003e4000c101522 */
[----:B-1----:R-:W-:Y:S01]  /*657b0*/  IMAD.WIDE R12, R21, 0x2, R4 ;  /* 0x00000002150c7825 */ /* 0x002fe200078e0204 */
[----:B--2---:R-:W-:-:S04]  /*657c0*/  PRMT R14, R23, 0x7632, R14 ;  /* 0x00007632170e7816 */ /* 0x004fc8000000000e */
[----:B------:R1:W-:Y:S04]  /*657d0*/  @P6 STG.E.U16 desc[UR34][R12.64], R23 ;  /* 0x000000170c006986 */ /* 0x0003e8000c101522 */
[----:B-1----:R-:W2:Y:S01]  /*657e0*/  LDL.LU R23, [R1+0x5b8] ;  /* 0x0005b80001177983 */ /* 0x002ea20000300800 */
[----:B------:R-:W-:Y:S01]  /*657f0*/  ISETP.LT.AND P6, PT, R25, UR4, !P4 ;  /* 0x0000000419007c0c */ /* 0x000fe2000e7c1270 */
[----:B------:R-:W-:-:S12]  /*65800*/  IMAD.WIDE R12, R21, 0x2, R8 ;  /* 0x00000002150c7825 */ /* 0x000fd800078e0208 */
[----:B------:R1:W-:Y:S01]  /*65810*/  @P6 STG.E.U16 desc[UR34][R12.64], R14 ;  /* 0x0000000e0c006986 */ /* 0x0003e2000c101522 */
[----:B------:R-:W-:Y:S01]  /*65820*/  ISETP.LT.AND P6, PT, R27, UR4, !P4 ;  /* 0x000000041b007c0c */ /* 0x000fe2000e7c1270 */
[----:B-1----:R-:W-:Y:S01]  /*65830*/  IMAD.WIDE R12, R21, 0x2, R10 ;  /* 0x00000002150c7825 */ /* 0x002fe200078e020a */
[----:B---3--:R-:W-:-:S11]  /*65840*/  PRMT R14, R15, 0x7632, R14 ;  /* 0x000076320f0e7816 */ /* 0x008fd6000000000e */
[----:B------:R1:W-:Y:S01]  /*65850*/  @P6 STG.E.U16 desc[UR34][R12.64], R15 ;  /* 0x0000000f0c006986 */ /* 0x0003e2000c101522 */
[----:B------:R-:W-:-:S03]  /*65860*/  ISETP.LT.AND P4, PT, R22, UR4, !P4 ;  /* 0x0000000416007c0c */ /* 0x000fc6000e781270 */
[----:B-1----:R-:W3:Y:S01]  /*65870*/  LDL.LU R15, [R1+0x5a8] ;  /* 0x0005a800010f7983 */ /* 0x002ee20000300800 */
[----:B------:R-:W-:-:S03]  /*65880*/  IMAD.WIDE R12, R21, 0x2, R16 ;  /* 0x00000002150c7825 */ /* 0x000fc600078e0210 */
[----:B------:R-:W3:Y:S06]  /*65890*/  LDL.LU R21, [R1+0x54] ;  /* 0x0000540001157983 */ /* 0x000eec0000300800 */
        /* <DEDUP_REMOVED lines=9> */
[----:B------:R-:W-:Y:S02]  /*65930*/  ISETP.LT.AND P4, PT, R27, UR4, !P0 ;  /* 0x000000041b007c0c */ /* 0x000fe4000c781270 */
[----:B------:R-:W-:Y:S01]  /*65940*/  ISETP.LT.AND P0, PT, R22, UR4, !P0 ;  /* 0x0000000416007c0c */ /* 0x000fe2000c701270 */
[----:B-1----:R-:W-:Y:S01]  /*65950*/  IMAD.WIDE R12, R29, 0x2, R10 ;  /* 0x000000021d0c7825 */ /* 0x002fe200078e020a */
[----:B------:R-:W-:-:S09]  /*65960*/  LOP3.LUT P5, RZ, R3, 0x10, RZ, 0xc0, !PT ;  /* 0x0000001003ff7812 */ /* 0x000fd200078ac0ff */
[----:B----4-:R1:W-:Y:S01]  /*65970*/  @P4 STG.E.U16 desc[UR34][R12.64], R26 ;  /* 0x0000001a0c004986 */ /* 0x0103e2000c101522 */
[----:B------:R-:W-:-:S03]  /*65980*/  PRMT R14, R26, 0x7632, R14 ;  /* 0x000076321a0e7816 */ /* 0x000fc6000000000e */
[----:B-1----:R-:W4:Y:S01]  /*65990*/  LDL.LU R26, [R1+0x5c8] ;  /* 0x0005c800011a7983 */ /* 0x002f220000300800 */
[----:B------:R-:W-:-:S03]  /*659a0*/  IMAD.WIDE R12, R29, 0x2, R16 ;  /* 0x000000021d0c7825 */ /* 0x000fc600078e0210 */
[----:B------:R-:W4:Y:S04]  /*659b0*/  LDL.LU R29, [R1+0x64] ;  /* 0x00006400011d7983 */ /* 0x000f280000300800 */
[----:B------:R1:W-:Y:S01]  /*659c0*/  @P0 STG.E.U16 desc[UR34][R12.64], R14 ;  /* 0x0000000e0c000986 */ /* 0x0003e2000c101522 */
[----:B------:R-:W-:Y:S01]  /*659d0*/  ISETP.LT.AND P0, PT, R28, UR4, !P5 ;  /* 0x000000041c007c0c */ /* 0x000fe2000ef01270 */
[----:B-1----:R-:W-:-:S12]  /*659e0*/  IMAD.WIDE R12, R24, 0x2, R4 ;  /* 0x00000002180c7825 */ /* 0x002fd800078e0204 */
[----:B--2---:R1:W-:Y:S01]  /*659f0*/  @P0 STG.E.U16 desc[UR34][R12.64], R23 ;  /* 0x000000170c000986 */ /* 0x0043e2000c101522 */
[----:B------:R-:W-:-:S03]  /*65a00*/  PRMT R14, R23, 0x7632, R14 ;  /* 0x00007632170e7816 */ /* 0x000fc6000000000e */
[----:B-1----:R-:W2:Y:S01]  /*65a10*/  LDL.LU R23, [R1+0x5bc] ;  /* 0x0005bc0001177983 */ /* 0x002ea20000300800 */
[----:B------:R-:W-:Y:S01]  /*65a20*/  ISETP.LT.AND P0, PT, R25, UR4, !P5 ;  /* 0x0000000419007c0c */ /* 0x000fe2000ef01270 */
[----:B------:R-:W-:-:S12]  /*65a30*/  IMAD.WIDE R12, R24, 0x2, R8 ;  /* 0x00000002180c7825 */ /* 0x000fd800078e0208 */
[----:B------:R1:W-:Y:S01]  /*65a40*/  @P0 STG.E.U16 desc[UR34][R12.64], R14 ;  /* 0x0000000e0c000986 */ /* 0x0003e2000c101522 */
[----:B------:R-:W-:Y:S01]  /*65a50*/  ISETP.LT.AND P0, PT, R27, UR4, !P5 ;  /* 0x000000041b007c0c */ /* 0x000fe2000ef01270 */
[----:B-1----:R-:W-:-:S12]  /*65a60*/  IMAD.WIDE R12, R24, 0x2, R10 ;  /* 0x00000002180c7825 */ /* 0x002fd800078e020a */
[----:B---3--:R1:W-:Y:S01]  /*65a70*/  @P0 STG.E.U16 desc[UR34][R12.64], R15 ;  /* 0x0000000f0c000986 */ /* 0x0083e2000c101522 */
[----:B------:R-:W-:Y:S02]  /*65a80*/  PRMT R14, R15, 0x7632, R14 ;  /* 0x000076320f0e7816 */ /* 0x000fe4000000000e */
[----:B------:R-:W-:Y:S01]  /*65a90*/  ISETP.LT.AND P0, PT, R22, UR4, !P5 ;  /* 0x0000000416007c0c */ /* 0x000fe2000ef01270 */
[----:B-1----:R-:W3:Y:S01]  /*65aa0*/  LDL.LU R15, [R1+0x5ac] ;  /* 0x0005ac00010f7983 */ /* 0x002ee20000300800 */
[----:B------:R-:W-:Y:S01]  /*65ab0*/  IMAD.WIDE R12, R24, 0x2, R16 ;  /* 0x00000002180c7825 */ /* 0x000fe200078e0210 */
[----:B------:R-:W-:Y:S02]  /*65ac0*/  LOP3.LUT P6, RZ, R3, 0x20, RZ, 0xc0, !PT ;  /* 0x0000002003ff7812 */ /* 0x000fe400078cc0ff */
[----:B------:R-:W3:Y:S08]  /*65ad0*/  LDL.LU R24, [R1+0x7c] ;  /* 0x00007c0001187983 */ /* 0x000ef00000300800 */
[----:B------:R1:W-:Y:S01]  /*65ae0*/  @P0 STG.E.U16 desc[UR34][R12.64], R14 ;  /* 0x0000000e0c000986 */ /* 0x0003e2000c101522 */
[----:B------:R-:W-:Y:S01]  /*65af0*/  ISETP.LT.AND P0, PT, R28, UR4, !P6 ;  /* 0x000000041c007c0c */ /* 0x000fe2000f701270 */
[----:B-1----:R-:W-:-:S12]  /*65b00*/  IMAD.WIDE R12, R21, 0x2, R4 ;  /* 0x00000002150c7825 */ /* 0x002fd800078e0204 */
[----:B------:R1:W-:Y:S01]  /*65b10*/  @P0 STG.E.U16 desc[UR34][R12.64], R0 ;  /* 0x000000000c000986 */ /* 0x0003e2000c101522 */
[----:B------:R-:W-:Y:S02]  /*65b20*/  PRMT R14, R0, 0x7632, R14 ;  /* 0x00007632000e7816 */ /* 0x000fe4000000000e */
[----:B------:R-:W-:Y:S01]  /*65b30*/  ISETP.LT.AND P0, PT, R25, UR4, !P6 ;  /* 0x0000000419007c0c */ /* 0x000fe2000f701270 */
[----:B-1----:R-:W3:Y:S01]  /*65b40*/  LDL.LU R0, [R1+0x5dc] ;  /* 0x0005dc0001007983 */ /* 0x002ee20000300800 */
[----:B------:R-:W-:-:S11]  /*65b50*/  IMAD.WIDE R12, R21, 0x2, R8 ;  /* 0x00000002150c7825 */ /* 0x000fd600078e0208 */
[----:B------:R1:W-:Y:S01]  /*65b60*/  @P0 STG.E.U16 desc[UR34][R12.64], R14 ;  /* 0x0000000e0c000986 */ /* 0x0003e2000c101522 */
[----:B------:R-:W-:Y:S01]  /*65b70*/  ISETP.LT.AND P0, PT, R27, UR4, !P6 ;  /* 0x000000041b007c0c */ /* 0x000fe2000f701270 */
[----:B-1----:R-:W-:Y:S01]  /*65b80*/  IMAD.WIDE R12, R21, 0x2, R10 ;  /* 0x00000002150c7825 */ /* 0x002fe200078e020a */
[----:B------:R-:W-:-:S11]  /*65b90*/  LOP3.LUT P4, RZ, R3, 0x40, RZ, 0xc0, !PT ;  /* 0x0000004003ff7812 */ /* 0x000fd6000788c0ff */
[----:B----4-:R1:W-:Y:S01]  /*65ba0*/  @P0 STG.E.U16 desc[UR34][R12.64], R26 ;  /* 0x0000001a0c000986 */ /* 0x0103e2000c101522 */
[----:B------:R-:W-:Y:S02]  /*65bb0*/  PRMT R14, R26, 0x7632, R14 ;  /* 0x000076321a0e7816 */ /* 0x000fe4000000000e */
[----:B------:R-:W-:Y:S01]  /*65bc0*/  ISETP.LT.AND P0, PT, R22, UR4, !P6 ;  /* 0x0000000416007c0c */ /* 0x000fe2000f701270 */
[----:B-1----:R-:W4:Y:S01]  /*65bd0*/  LDL.LU R26, [R1+0x5cc] ;  /* 0x0005cc00011a7983 */ /* 0x002f220000300800 */
[----:B------:R-:W-:-:S03]  /*65be0*/  IMAD.WIDE R12, R21, 0x2, R16 ;  /* 0x00000002150c7825 */ /* 0x000fc600078e0210 */
[----:B------:R-:W4:Y:S08]  /*65bf0*/  LDL.LU R21, [R1+0x88] ;  /* 0x0000880001157983 */ /* 0x000f300000300800 */
        /* <DEDUP_REMOVED lines=405> */
[----:B------:R-:W-:Y:S02]  /*67550*/  ISETP.LT.AND P0, PT, R27, UR4, !P5 ;  /* 0x000000041b007c0c */ /* 0x000fe4000ef01270 */
[C---:B------:R-:W-:Y:S02]  /*67560*/  LOP3.LUT P6, RZ, R3.reuse, 0x20000000, RZ, 0xc0, !PT ;  /* 0x2000000003ff7812 */ /* 0x040fe400078cc0ff */
[----:B------:R-:W-:Y:S01]  /*67570*/  LOP3.LUT P4, RZ, R3, 0x40000000, RZ, 0xc0, !PT ;  /* 0x4000000003ff7812 */ /* 0x000fe2000788c0ff */
[----:B-1----:R-:W-:-:S08]  /*67580*/  IMAD.WIDE R12, R24, 0x2, R10 ;  /* 0x00000002180c7825 */ /* 0x002fd000078e020a */
[----:B---3--:R1:W-:Y:S01]  /*67590*/  @P0 STG.E.U16 desc[UR34][R12.64], R15 ;  /* 0x0000000f0c000986 */ /* 0x0083e2000c101522 */
[----:B------:R-:W-:Y:S02]  /*675a0*/  ISETP.LT.AND P0, PT, R22, UR4, !P5 ;  /* 0x0000000416007c0c */ /* 0x000fe4000ef01270 */
[----:B------:R-:W-:Y:S02]  /*675b0*/  LOP3.LUT P5, RZ, R3, 0x80000000, RZ, 0xc0, !PT ;  /* 0x8000000003ff7812 */ /* 0x000fe400078ac0ff */
[----:B------:R-:W-:Y:S02]  /*675c0*/  PRMT R3, R15, 0x7632, R3 ;  /* 0x000076320f037816 */ /* 0x000fe40000000003 */
[----:B-1----:R-:W3:Y:S01]  /*675d0*/  LDL.LU R15, [R1+0x66c] ;  /* 0x00066c00010f7983 */ /* 0x002ee20000300800 */
[----:B------:R-:W-:-:S03]  /*675e0*/  IMAD.WIDE R12, R24, 0x2, R16 ;  /* 0x00000002180c7825 */ /* 0x000fc600078e0210 */
[----:B------:R-:W3:Y:S04]  /*675f0*/  LDL.LU R24, [R1+0x150] ;  /* 0x0001500001187983 */ /* 0x000ee80000300800 */
        /* <DEDUP_REMOVED lines=10> */
[----:B-1----:R-:W-:-:S12]  /*676a0*/  IMAD.WIDE R12, R21, 0x2, R10 ;  /* 0x00000002150c7825 */ /* 0x002fd800078e020a */
        /* <DEDUP_REMOVED lines=21> */
[----:B------:R-:W-:-:S03]  /*67800*/  IMAD.WIDE R12, R29, 0x2, R16 ;  /* 0x000000021d0c7825 */ /* 0x000fc600078e0210 */
        /* <DEDUP_REMOVED lines=355> */
[----:B------:R-:W-:Y:S02]  /*68e40*/  ISETP.LT.AND P0, PT, R22, UR4, !P6 ;  /* 0x0000000416007c0c */ /* 0x000fe4000f701270 */
[----:B------:R-:W-:Y:S01]  /*68e50*/  PRMT R3, R15, 0x7632, R3 ;  /* 0x000076320f037816 */ /* 0x000fe20000000003 */
[----:B-1----:R-:W-:Y:S02]  /*68e60*/  IMAD.WIDE R12, R21, 0x2, R16 ;  /* 0x00000002150c7825 */ /* 0x002fe400078e0210 */
[----:B------:R-:W3:Y:S01]  /*68e70*/  LDL.LU R21, [R1+0x758] ;  /* 0x0007580001157983 */ /* 0x000ee20000300800 */
[----:B------:R-:W-:-:S07]  /*68e80*/  LOP3.LUT P4, RZ, R6, 0x80000, RZ, 0xc0, !PT ;  /* 0x0008000006ff7812 */ /* 0x000fce000788c0ff */
[----:B------:R1:W-:Y:S01]  /*68e90*/  @P0 STG.E.U16 desc[UR34][R12.64], R3 ;  /* 0x000000030c000986 */ /* 0x0003e2000c101522 */
[----:B------:R-:W-:-:S03]  /*68ea0*/  ISETP.LT.AND P0, PT, R28, UR4, !P4 ;  /* 0x000000041c007c0c */ /* 0x000fc6000e701270 */
[----:B------:R-:W3:Y:S01]  /*68eb0*/  LDL.LU R15, [R1+0x1a8] ;  /* 0x0001a800010f7983 */ /* 0x000ee20000300800 */
[----:B-1----:R-:W-:-:S09]  /*68ec0*/  IMAD.WIDE R12, R29, 0x2, R4 ;  /* 0x000000021d0c7825 */ /* 0x002fd200078e0204 */
[----:B------:R1:W-:Y:S01]  /*68ed0*/  @P0 STG.E.U16 desc[UR34][R12.64], R0 ;  /* 0x000000000c000986 */ /* 0x0003e2000c101522 */
[----:B------:R-:W-:Y:S02]  /*68ee0*/  PRMT R3, R0, 0x7632, R3 ;  /* 0x0000763200037816 */ /* 0x000fe40000000003 */
[----:B------:R-:W-:Y:S01]  /*68ef0*/  ISETP.LT.AND P0, PT, R25, UR4, !P4 ;  /* 0x0000000419007c0c */ /* 0x000fe2000e701270 */
[----:B-1----:R-:W3:Y:S01]  /*68f00*/  LDL.LU R0, [R1+0x748] ;  /* 0x0007480001007983 */ /* 0x002ee20000300800 */
[----:B------:R-:W-:-:S03]  /*68f10*/  IMAD.WIDE R12, R29, 0x2, R8 ;  /* 0x000000021d0c7825 */ /* 0x000fc600078e0208 */
[----:B------:R-:W3:Y:S08]  /*68f20*/  LDL.LU R14, [R1+0x738] ;  /* 0x00073800010e7983 */ /* 0x000ef00000300800 */
[----:B------:R1:W-:Y:S01]  /*68f30*/  @P0 STG.E.U16 desc[UR34][R12.64], R3 ;  /* 0x000000030c000986 */ /* 0x0003e2000c101522 */
[----:B------:R-:W-:Y:S01]  /*68f40*/  ISETP.LT.AND P0, PT, R27, UR4, !P4 ;  /* 0x000000041b007c0c */ /* 0x000fe2000e701270 */
[----:B-1----:R-:W-:Y:S01]  /*68f50*/  IMAD.WIDE R12, R29, 0x2, R10 ;  /* 0x000000021d0c7825 */ /* 0x002fe200078e020a */
[----:B------:R-:W-:-:S11]  /*68f60*/  LOP3.LUT P5, RZ, R6, 0x100000, RZ, 0xc0, !PT ;  /* 0x0010000006ff7812 */ /* 0x000fd600078ac0ff */
[----:B----4-:R1:W-:Y:S01]  /*68f70*/  @P0 STG.E.U16 desc[UR34][R12.64], R26 ;  /* 0x0000001a0c000986 */ /* 0x0103e2000c101522 */
[----:B------:R-:W-:Y:S02]  /*68f80*/  ISETP.LT.AND P0, PT, R22, UR4, !P4 ;  /* 0x0000000416007c0c */ /* 0x000fe4000e701270 */
[----:B------:R-:W-:Y:S01]  /*68f90*/  PRMT R3, R26, 0x7632, R3 ;  /* 0x000076321a037816 */ /* 0x000fe20000000003 */
[----:B-1----:R-:W-:Y:S02]  /*68fa0*/  IMAD.WIDE R12, R29, 0x2, R16 ;  /* 0x000000021d0c7825 */ /* 0x002fe400078e0210 */
[----:B------:R-:W4:Y:S08]  /*68fb0*/  LDL.LU R29, [R1+0x128] ;  /* 0x00012800011d7983 */ /* 0x000f300000300800 */
[----:B------:R1:W-:Y:S01]  /*68fc0*/  @P0 STG.E.U16 desc[UR34][R12.64], R3 ;  /* 0x000000030c000986 */ /* 0x0003e2000c101522 */
[----:B------:R-:W-:Y:S01]  /*68fd0*/  ISETP.LT.AND P0, PT, R28, UR4, !P5 ;  /* 0x000000041c007c0c */ /* 0x000fe2000ef01270 */
[----:B-1----:R-:W-:-:S12]  /*68fe0*/  IMAD.WIDE R12, R24, 0x2, R4 ;  /* 0x00000002180c7825 */ /* 0x002fd800078e0204 */
[----:B--2---:R1:W-:Y:S01]  /*68ff0*/  @P0 STG.E.U16 desc[UR34][R12.64], R23 ;  /* 0x000000170c000986 */ /* 0x0043e2000c101522 */
[----:B------:R-:W-:-:S03]  /*69000*/  PRMT R3, R23, 0x7632, R3 ;  /* 0x0000763217037816 */ /* 0x000fc60000000003 */
[----:B-1----:R-:W2:Y:S04]  /*69010*/  LDL.LU R23, [R1+0x76c] ;  /* 0x00076c0001177983 */ /* 0x002ea80000300800 */
[----:B------:R-:W2:Y:S01]  /*69020*/  LDL.LU R26, [R1+0x75c] ;  /* 0x00075c00011a7983 */ /* 0x000ea20000300800 */
[----:B------:R-:W-:Y:S01]  /*69030*/  ISETP.LT.AND P0, PT, R25, UR4, !P5 ;  /* 0x0000000419007c0c */ /* 0x000fe2000ef01270 */
[----:B------:R-:W-:-:S12]  /*69040*/  IMAD.WIDE R12, R24, 0x2, R8 ;  /* 0x00000002180c7825 */ /* 0x000fd800078e0208 */
[----:B------:R1:W-:Y:S01]  /*69050*/  @P0 STG.E.U16 desc[UR34][R12.64], R3 ;  /* 0x000000030c000986 */ /* 0x0003e2000c101522 */
[----:B------:R-:W-:Y:S01]  /*69060*/  ISETP.LT.AND P0, PT, R27, UR4, !P5 ;  /* 0x000000041b007c0c */ /* 0x000fe2000ef01270 */
[----:B-1----:R-:W-:Y:S01]  /*69070*/  IMAD.WIDE R12, R24, 0x2, R10 ;  /* 0x00000002180c7825 */ /* 0x002fe200078e020a */
[----:B---3--:R-:W-:-:S11]  /*69080*/  PRMT R3, R21, 0x7632, R3 ;  /* 0x0000763215037816 */ /* 0x008fd60000000003 */
[----:B------:R1:W-:Y:S01]  /*69090*/  @P0 STG.E.U16 desc[UR34][R12.64], R21 ;  /* 0x000000150c000986 */ /* 0x0003e2000c101522 */
[----:B------:R-:W-:Y:S02]  /*690a0*/  ISETP.LT.AND P0, PT, R22, UR4, !P5 ;  /* 0x0000000416007c0c */ /* 0x000fe4000ef01270 */
[----:B------:R-:W-:Y:S01]  /*690b0*/  LOP3.LUT P6, RZ, R6, 0x200000, RZ, 0xc0, !PT ;  /* 0x0020000006ff7812 */ /* 0x000fe200078cc0ff */
[----:B-1----:R-:W3:Y:S01]  /*690c0*/  LDL.LU R21, [R1+0x74c] ;  /* 0x00074c0001157983 */ /* 0x002ee20000300800 */
[----:B------:R-:W-:-:S03]  /*690d0*/  IMAD.WIDE R12, R24, 0x2, R16 ;  /* 0x00000002180c7825 */ /* 0x000fc600078e0210 */
[----:B------:R-:W3:Y:S06]  /*690e0*/  LDL.LU R24, [R1+0x73c] ;  /* 0x00073c0001187983 */ /* 0x000eec0000300800 */
[----:B------:R1:W-:Y:S01]  /*690f0*/  @P0 STG.E.U16 desc[UR34][R12.64], R3 ;  /* 0x000000030c000986 */ /* 0x0003e2000c101522 */
[----:B------:R-:W-:Y:S01]  /*69100*/  ISETP.LT.AND P0, PT, R28, UR4, !P6 ;  /* 0x000000041c007c0c */ /* 0x000fe2000f701270 */
[----:B-1----:R-:W-:-:S12]  /*69110*/  IMAD.WIDE R12, R15, 0x2, R4 ;  /* 0x000000020f0c7825 */ /* 0x002fd800078e0204 */
[----:B------:R1:W-:Y:S01]  /*69120*/  @P0 STG.E.U16 desc[UR34][R12.64], R0 ;  /* 0x000000000c000986 */ /* 0x0003e2000c101522 */
[----:B------:R-:W-:Y:S02]  /*69130*/  ISETP.LT.AND P0, PT, R25, UR4, !P6 ;  /* 0x0000000419007c0c */ /* 0x000fe4000f701270 */
[----:B------:R-:W-:Y:S01]  /*69140*/  PRMT R3, R0, 0x7632, R3 ;  /* 0x0000763200037816 */ /* 0x000fe20000000003 */
[----:B-1----:R-:W-:Y:S01]  /*69150*/  IMAD.WIDE R12, R15, 0x2, R8 ;  /* 0x000000020f0c7825 */ /* 0x002fe200078e0208 */
[----:B------:R-:W3:Y:S09]  /*69160*/  LDL.LU R0, [R1+0x1a7c] ;  /* 0x001a7c0001007983 */ /* 0x000ef20000300800 */
[----:B------:R1:W-:Y:S01]  /*69170*/  @P0 STG.E.U16 desc[UR34][R12.64], R3 ;  /* 0x000000030c000986 */ /* 0x0003e2000c101522 */
[----:B------:R-:W-:Y:S01]  /*69180*/  ISETP.LT.AND P0, PT, R27, UR4, !P6 ;  /* 0x000000041b007c0c */ /* 0x000fe2000f701270 */
[----:B-1----:R-:W-:-:S12]  /*69190*/  IMAD.WIDE R12, R15, 0x2, R10 ;  /* 0x000000020f0c7825 */ /* 0x002fd800078e020a */
[----:B------:R1:W-:Y:S01]  /*691a0*/  @P0 STG.E.U16 desc[UR34][R12.64], R14 ;  /* 0x0000000e0c000986 */ /* 0x0003e2000c101522 */
[----:B------:R-:W-:Y:S02]  /*691b0*/  ISETP.LT.AND P0, PT, R22, UR4, !P6 ;  /* 0x0000000416007c0c */ /* 0x000fe4000f701270 */
[----:B------:R-:W-:Y:S01]  /*691c0*/  PRMT R3, R14, 0x7632, R3 ;  /* 0x000076320e037816 */ /* 0x000fe20000000003 */
[----:B-1----:R-:W-:Y:S02]  /*691d0*/  IMAD.WIDE R12, R15, 0x2, R16 ;  /* 0x000000020f0c7825 */ /* 0x002fe400078e0210 */
[----:B------:R-:W3:Y:S01]  /*691e0*/  LDL.LU R15, [R1+0x780] ;  /* 0x00078000010f7983 */ /* 0x000ee20000300800 */
[----:B------:R-:W-:-:S07]  /*691f0*/  LOP3.LUT P4, RZ, R6, 0x400000, RZ, 0xc0, !PT ;  /* 0x0040000006ff7812 */ /* 0x000fce000788c0ff */
[----:B------:R4:W-:Y:S01]  /*69200*/  @P0 STG.E.U16 desc[UR34][R12.64], R3 ;  /* 0x000000030c000986 */ /* 0x0009e2000c101522 */
[----:B------:R-:W-:Y:S01]  /*69210*/  ISETP.LT.AND P0, PT, R28, UR4, !P4 ;  /* 0x000000041c007c0c */ /* 0x000fe2000e701270 */
[----:B----4-:R-:W-:-:S12]  /*69220*/  IMAD.WIDE R12, R29, 0x2, R4 ;  /* 0x000000021d0c7825 */ /* 0x010fd800078e0204 */
[----:B--2---:R1:W-:Y:S01]  /*69230*/  @P0 STG.E.U16 desc[UR34][R12.64], R23 ;  /* 0x000000170c000986 */ /* 0x0043e2000c101522 */
[----:B------:R-:W-:Y:S02]  /*69240*/  PRMT R3, R23, 0x7632, R3 ;  /* 0x0000763217037816 */ /* 0x000fe40000000003 */
[----:B------:R-:W-:Y:S01]  /*69250*/  ISETP.LT.AND P0, PT, R25, UR4, !P4 ;  /* 0x0000000419007c0c */ /* 0x000fe2000e701270 */
[----:B-1----:R-:W2:Y:S01]  /*69260*/  LDL.LU R23, [R1+0x770] ;  /* 0x0007700001177983 */ /* 0x002ea20000300800 */
[----:B------:R-:W-:-:S11]  /*69270*/  IMAD.WIDE R12, R29, 0x2, R8 ;  /* 0x000000021d0c7825 */ /* 0x000fd600078e0208 */
[----:B------:R1:W-:Y:S01]  /*69280*/  @P0 STG.E.U16 desc[UR34][R12.64], R3 ;  /* 0x000000030c000986 */ /* 0x0003e2000c101522 */
[----:B------:R-:W-:Y:S01]  /*69290*/  ISETP.LT.AND P0, PT, R27, UR4, !P4 ;  /* 0x000000041b007c0c */ /* 0x000fe2000e701270 */
[----:B-1----:R-:W-:-:S12]  /*692a0*/  IMAD.WIDE R12, R29, 0x2, R10 ;  /* 0x000000021d0c7825 */ /* 0x002fd800078e020a */
[----:B------:R1:W-:Y:S02]  /*692b0*/  @P0 STG.E.U16 desc[UR34][R12.64], R26 ;  /* 0x0000001a0c000986 */ /* 0x0003e4000c101522 */
[----:B-1----:R-:W-:Y:S02]  /*692c0*/  IMAD.WIDE R12, R29, 0x2, R16 ;  /* 0x000000021d0c7825 */ /* 0x002fe400078e0210 */
[----:B------:R-:W4:Y:S01]  /*692d0*/  LDL.LU R29, [R1+0x790] ;  /* 0x00079000011d7983 */ /* 0x000f220000300800 */
[----:B------:R-:W-:Y:S02]  /*692e0*/  ISETP.LT.AND P0, PT, R22, UR4, !P4 ;  /* 0x0000000416007c0c */ /* 0x000fe4000e701270 */
[----:B------:R-:W-:Y:S02]  /*692f0*/  PRMT R3, R26, 0x7632, R3 ;  /* 0x000076321a037816 */ /* 0x000fe40000000003 */
[----:B------:R-:W-:-:S09]  /*69300*/  LOP3.LUT P5, RZ, R6, 0x800000, RZ, 0xc0, !PT ;  /* 0x0080000006ff7812 */ /* 0x000fd200078ac0ff */
[----:B------:R1:W-:Y:S01]  /*69310*/  @P0 STG.E.U16 desc[UR34][R12.64], R3 ;  /* 0x000000030c000986 */ /* 0x0003e2000c101522 */
[----:B------:R-:W-:Y:S01]  /*69320*/  ISETP.LT.AND P0, PT, R28, UR4, !P5 ;  /* 0x000000041c007c0c */ /* 0x000fe2000ef01270 */
[----:B-1----:R-:W-:-:S12]  /*69330*/  IMAD.WIDE R12, R2, 0x2, R4 ;  /* 0x00000002020c7825 */ /* 0x002fd800078e0204 */
[----:B---3--:R1:W-:Y:S01]  /*69340*/  @P0 STG.E.U16 desc[UR34][R12.64], R21 ;  /* 0x000000150c000986 */ /* 0x0083e2000c101522 */
[----:B------:R-:W-:Y:S02]  /*69350*/  ISETP.LT.AND P0, PT, R25, UR4, !P5 ;  /* 0x0000000419007c0c */ /* 0x000fe4000ef01270 */
[----:B------:R-:W-:Y:S01]  /*69360*/  PRMT R3, R21, 0x7632, R3 ;  /* 0x0000763215037816 */ /* 0x000fe20000000003 */
[----:B-1----:R-:W-:Y:S01]  /*69370*/  IMAD.WIDE R12, R2, 0x2, R8 ;  /* 0x00000002020c7825 */ /* 0x002fe200078e0208 */
[----:B------:R-:W-:Y:S01]  /*69380*/  LOP3.LUT P6, RZ, R6, 0x1000000, RZ, 0xc0, !PT ;  /* 0x0100000006ff7812 */ /* 0x000fe200078cc0ff */
[----:B------:R-:W3:Y:S08]  /*69390*/  LDL.LU R21, [R1+0x1b4] ;  /* 0x0001b40001157983 */ /* 0x000ef00000300800 */
[----:B------:R1:W-:Y:S01]  /*693a0*/  @P0 STG.E.U16 desc[UR34][R12.64], R3 ;  /* 0x000000030c000986 */ /* 0x0003e2000c101522 */
[----:B------:R-:W-:Y:S01]  /*693b0*/  ISETP.LT.AND P0, PT, R27, UR4, !P5 ;  /* 0x000000041b007c0c */ /* 0x000fe2000ef01270 */
[----:B-1----:R-:W-:-:S12]  /*693c0*/  IMAD.WIDE R12, R2, 0x2, R10 ;  /* 0x00000002020c7825 */ /* 0x002fd800078e020a */
[----:B------:R1:W-:Y:S01]  /*693d0*/  @P0 STG.E.U16 desc[UR34][R12.64], R24 ;  /* 0x000000180c000986 */ /* 0x0003e2000c101522 */
[----:B------:R-:W-:Y:S01]  /*693e0*/  ISETP.LT.AND P0, PT, R22, UR4, !P5 ;  /* 0x0000000416007c0c */ /* 0x000fe2000ef01270 */
[----:B------:R-:W-:Y:S01]  /*693f0*/  IMAD.WIDE R2, R2, 0x2, R16 ;  /* 0x0000000202027825 */ /* 0x000fe200078e0210 */
[----:B-1----:R-:W-:Y:S02]  /*69400*/  PRMT R12, R24, 0x7632, R12 ;  /* 0x00007632180c7816 */ /* 0x002fe4000000000c */
[----:B------:R-:W-:Y:S01]  /*69410*/  LOP3.LUT P4, RZ, R6, 0x2000000, RZ, 0xc0, !PT ;  /* 0x0200000006ff7812 */ /* 0x000fe2000788c0ff */
[----:B------:R-:W3:Y:S08]  /*69420*/  LDL.LU R24, [R1+0x1bc] ;  /* 0x0001bc0001187983 */ /* 0x000ef00000300800 */
[----:B------:R1:W-:Y:S01]  /*69430*/  @P0 STG.E.U16 desc[UR34][R2.64], R12 ;  /* 0x0000000c02000986 */ /* 0x0003e2000c101522 */
[----:B------:R-:W-:-:S03]  /*69440*/  ISETP.LT.AND P0, PT, R28, UR4, !P6 ;  /* 0x000000041c007c0c */ /* 0x000fc6000f701270 */
[----:B------:R-:W3:Y:S01]  /*69450*/  LDL.LU R26, [R1+0x774] ;  /* 0x00077400011a7983 */ /* 0x000ee20000300800 */
[----:B-1----:R-:W-:-:S09]  /*69460*/  IMAD.WIDE R2, R7, 0x2, R4 ;  /* 0x0000000207027825 */ /* 0x002fd200078e0204 */
[----:B------:R1:W-:Y:S01]  /*69470*/  @P0 STG.E.U16 desc[UR34][R2.64], R15 ;  /* 0x0000000f02000986 */ /* 0x0003e2000c101522 */
[----:B------:R-:W-:Y:S02]  /*69480*/  ISETP.LT.AND P0, PT, R25, UR4, !P6 ;  /* 0x0000000419007c0c */ /* 0x000fe4000f701270 */
[----:B------:R-:W-:Y:S01]  /*69490*/  PRMT R12, R15, 0x7632, R12 ;  /* 0x000076320f0c7816 */ /* 0x000fe2000000000c */
[----:B-1----:R-:W-:-:S10]  /*694a0*/  IMAD.WIDE R2, R7, 0x2, R8 ;  /* 0x0000000207027825 */ /* 0x002fd400078e0208 */
[----:B------:R1:W-:Y:S01]  /*694b0*/  @P0 STG.E.U16 desc[UR34][R2.64], R12 ;  /* 0x0000000c02000986 */ /* 0x0003e2000c101522 */
[----:B------:R-:W-:Y:S01]  /*694c0*/  ISETP.LT.AND P0, PT, R27, UR4, !P6 ;  /* 0x000000041b007c0c */ /* 0x000fe2000f701270 */
[----:B-1----:R-:W-:-:S12]  /*694d0*/  IMAD.WIDE R2, R7, 0x2, R10 ;  /* 0x0000000207027825 */ /* 0x002fd800078e020a */
[----:B--2---:R1:W-:Y:S01]  /*694e0*/  @P0 STG.E.U16 desc[UR34][R2.64], R23 ;  /* 0x0000001702000986 */ /* 0x0043e2000c101522 */
[----:B------:R-:W-:Y:S02]  /*694f0*/  ISETP.LT.AND P0, PT, R22, UR4, !P6 ;  /* 0x0000000416007c0c */ /* 0x000fe4000f701270 */
[----:B------:R-:W-:Y:S01]  /*69500*/  PRMT R12, R23, 0x7632, R12 ;  /* 0x00007632170c7816 */ /* 0x000fe2000000000c */
[----:B-1----:R-:W-:-:S10]  /*69510*/  IMAD.WIDE R2, R7, 0x2, R16 ;  /* 0x0000000207027825 */ /* 0x002fd400078e0210 */
[----:B------:R1:W-:Y:S01]  /*69520*/  @P0 STG.E.U16 desc[UR34][R2.64], R12 ;  /* 0x0000000c02000986 */ /* 0x0003e2000c101522 */
[----:B------:R-:W-:-:S03]  /*69530*/  ISETP.LT.AND P0, PT, R28, UR4, !P4 ;  /* 0x000000041c007c0c */ /* 0x000fc6000e701270 */
[----:B------:R-:W2:Y:S01]  /*69540*/  LDS.128 R12, [R0] ;  /* 0x00000000000c7984 */ /* 0x000ea20000000c00 */
[----:B0-----:R-:W-:-:S04]  /*69550*/  VIADD R23, R7, UR5 ;  /* 0x0000000507177c36 */ /* 0x001fc80008000000 */
[----:B-1----:R-:W-:-:S05]  /*69560*/  IMAD.WIDE R2, R23, 0x2, R4 ;  /* 0x0000000217027825 */ /* 0x002fca00078e0204 */
[----:B----4-:R0:W-:Y:S01]  /*69570*/  @P0 STG.E.U16 desc[UR34][R2.64], R29 ;  /* 0x0000001d02000986 */ /* 0x0101e2000c101522 */
[----:B------:R-:W-:Y:S02]  /*69580*/  ISETP.LT.AND P0, PT, R25, UR4, !P4 ;  /* 0x0000000419007c0c */ /* 0x000fe4000e701270 */
[----:B------:R-:W-:Y:S01]  /*69590*/  PRMT R7, R29, 0x7632, R7 ;  /* 0x000076321d077816 */ /* 0x000fe20000000007 */
[----:B0-----:R-:W-:Y:S01]  /*695a0*/  IMAD.WIDE R2, R23, 0x2, R8 ;  /* 0x0000000217027825 */ /* 0x001fe200078e0208 */
[----:B------:R-:W4:Y:S09]  /*695b0*/  LDL.LU R29, [R1+0x794] ;  /* 0x00079400011d7983 */ /* 0x000f320000300800 */
[----:B------:R0:W-:Y:S01]  /*695c0*/  @P0 STG.E.U16 desc[UR34][R2.64], R7 ;  /* 0x0000000702000986 */ /* 0x0001e2000c101522 */
[----:B------:R-:W-:Y:S01]  /*695d0*/  ISETP.LT.AND P0, PT, R27, UR4, !P4 ;  /* 0x000000041b007c0c */ /* 0x000fe2000e701270 */
[----:B0-----:R-:W-:Y:S01]  /*695e0*/  IMAD.WIDE R2, R23, 0x2, R10 ;  /* 0x0000000217027825 */ /* 0x001fe200078e020a */
[----:B--2---:R-:W-:-:S11]  /*695f0*/  PRMT R7, R12, 0x7632, R7 ;  /* 0x000076320c077816 */ /* 0x004fd60000000007 */
[----:B------:R0:W-:Y:S04]  /*69600*/  @P0 STG.E.U16 desc[UR34][R2.64], R12 ;  /* 0x0000000c02000986 */ /* 0x0001e8000c101522 */
[----:B0-----:R-:W2:Y:S01]  /*69610*/  LDL.LU R12, [R1+0x784] ;  /* 0x00078400010c7983 */ /* 0x001ea20000300800 */
[----:B------:R-:W-:Y:S01]  /*69620*/  ISETP.LT.AND P0, PT, R22, UR4, !P4 ;  /* 0x0000000416007c0c */ /* 0x000fe2000e701270 */
[----:B------:R-:W-:Y:S01]  /*69630*/  IMAD.WIDE R2, R23, 0x2, R16 ;  /* 0x0000000217027825 */ /* 0x000fe200078e0210 */
[----:B------:R-:W-:Y:S01]  /*69640*/  LOP3.LUT P5, RZ, R6, 0x4000000, RZ, 0xc0, !PT ;  /* 0x0400000006ff7812 */ /* 0x000fe200078ac0ff */
[----:B------:R-:W4:Y:S10]  /*69650*/  LDL.LU R23, [R1+0x1c4] ;  /* 0x0001c40001177983 */ /* 0x000f340000300800 */
[----:B------:R3:W-:Y:S01]  /*69660*/  @P0 STG.E.U16 desc[UR34][R2.64], R7 ;  /* 0x0000000702000986 */ /* 0x0007e2000c101522 */
[----:B------:R-:W-:Y:S01]  /*69670*/  ISETP.LT.AND P0, PT, R28, UR4, !P5 ;  /* 0x000000041c007c0c */ /* 0x000fe2000ef01270 */
[----:B---3--:R-:W-:Y:S01]  /*69680*/  IMAD.WIDE R2, R21, 0x2, R4 ;  /* 0x0000000215027825 */ /* 0x008fe200078e0204 */
[----:B------:R-:W-:-:S11]  /*69690*/  LOP3.LUT P6, RZ, R6, 0x8000000, RZ, 0xc0, !PT ;  /* 0x0800000006ff7812 */ /* 0x000fd600078cc0ff */
[----:B--2---:R0:W-:Y:S01]  /*696a0*/  @P0 STG.E.U16 desc[UR34][R2.64], R12 ;  /* 0x0000000c02000986 */ /* 0x0041e2000c101522 */
[----:B------:R-:W-:Y:S02]  /*696b0*/  PRMT R7, R12, 0x7632, R7 ;  /* 0x000076320c077816 */ /* 0x000fe40000000007 */
[----:B------:R-:W-:Y:S01]  /*696c0*/  ISETP.LT.AND P0, PT, R25, UR4, !P5 ;  /* 0x0000000419007c0c */ /* 0x000fe2000ef01270 */
[----:B0-----:R-:W2:Y:S01]  /*696d0*/  LDL.LU R12, [R1+0x788] ;  /* 0x00078800010c7983 */ /* 0x001ea20000300800 */
[----:B------:R-:W-:-:S11]  /*696e0*/  IMAD.WIDE R2, R21, 0x2, R8 ;  /* 0x0000000215027825 */ /* 0x000fd600078e0208 */
[----:B------:R0:W-:Y:S01]  /*696f0*/  @P0 STG.E.U16 desc[UR34][R2.64], R7 ;  /* 0x0000000702000986 */ /* 0x0001e2000c101522 */
[----:B------:R-:W-:Y:S01]  /*69700*/  ISETP.LT.AND P0, PT, R27, UR4, !P5 ;  /* 0x000000041b007c0c */ /* 0x000fe2000ef01270 */
[----:B0-----:R-:W-:Y:S01]  /*69710*/  IMAD.WIDE R2, R21, 0x2, R10 ;  /* 0x0000000215027825 */ /* 0x001fe200078e020a */
[----:B------:R-:W-:-:S11]  /*69720*/  PRMT R7, R26, 0x7632, R7 ;  /* 0x000076321a077816 */ /* 0x000fd60000000007 */
[----:B------:R0:W-:Y:S04]  /*69730*/  @P0 STG.E.U16 desc[UR34][R2.64], R26 ;  /* 0x0000001a02000986 */ /* 0x0001e8000c101522 */
[----:B0-----:R-:W3:Y:S01]  /*69740*/  LDL.LU R26, [R1+0x778] ;  /* 0x00077800011a7983 */ /* 0x001ee20000300800 */
[----:B------:R-:W-:Y:S01]  /*69750*/  ISETP.LT.AND P0, PT, R22, UR4, !P5 ;  /* 0x0000000416007c0c */ /* 0x000fe2000ef01270 */
[----:B------:R-:W-:Y:S02]  /*69760*/  IMAD.WIDE R2, R21, 0x2, R16 ;  /* 0x0000000215027825 */ /* 0x000fe400078e0210 */
[----:B------:R-:W3:Y:S10]  /*69770*/  LDL.LU R21, [R1+0x1c8] ;  /* 0x0001c80001157983 */ /* 0x000ef40000300800 */
[----:B------:R0:W-:Y:S01]  /*69780*/  @P0 STG.E.U16 desc[UR34][R2.64], R7 ;  /* 0x0000000702000986 */ /* 0x0001e2000c101522 */
[----:B------:R-:W-:Y:S01]  /*69790*/  ISETP.LT.AND P0, PT, R28, UR4, !P6 ;  /* 0x000000041c007c0c */ /* 0x000fe2000f701270 */
[----:B0-----:R-:W-:Y:S01]  /*697a0*/  IMAD.WIDE R2, R24, 0x2, R4 ;  /* 0x0000000218027825 */ /* 0x001fe200078e0204 */
[----:B----4-:R-:W-:-:S11]  /*697b0*/  PRMT R7, R29, 0x7632, R7 ;  /* 0x000076321d077816 */ /* 0x010fd60000000007 */
[----:B------:R0:W-:Y:S01]  /*697c0*/  @P0 STG.E.U16 desc[UR34][R2.64], R29 ;  /* 0x0000001d02000986 */ /* 0x0001e2000c101522 */
[----:B------:R-:W-:-:S03]  /*697d0*/  ISETP.LT.AND P0, PT, R25, UR4, !P6 ;  /* 0x0000000419007c0c */ /* 0x000fc6000f701270 */
[----:B0-----:R-:W4:Y:S01]  /*697e0*/  LDL.LU R29, [R1+0x798] ;  /* 0x00079800011d7983 */ /* 0x001f220000300800 */
[----:B------:R-:W-:-:S09]  /*697f0*/  IMAD.WIDE R2, R24, 0x2, R8 ;  /* 0x0000000218027825 */ /* 0x000fd200078e0208 */
[----:B------:R0:W-:Y:S01]  /*69800*/  @P0 STG.E.U16 desc[UR34][R2.64], R7 ;  /* 0x0000000702000986 */ /* 0x0001e2000c101522 */
[----:B------:R-:W-:Y:S01]  /*69810*/  ISETP.LT.AND P0, PT, R27, UR4, !P6 ;  /* 0x000000041b007c0c */ /* 0x000fe2000f701270 */
[----:B0-----:R-:W-:-:S12]  /*69820*/  IMAD.WIDE R2, R24, 0x2, R10 ;  /* 0x0000000218027825 */ /* 0x001fd800078e020a */
[----:B------:R0:W-:Y:S01]  /*69830*/  @P0 STG.E.U16 desc[UR34][R2.64], R13 ;  /* 0x0000000d02000986 */ /* 0x0001e2000c101522 */
[----:B------:R-:W-:Y:S02]  /*69840*/  ISETP.LT.AND P0, PT, R22, UR4, !P6 ;  /* 0x0000000416007c0c */ /* 0x000fe4000f701270 */
[----:B------:R-:W-:Y:S02]  /*69850*/  PRMT R7, R13, 0x7632, R7 ;  /* 0x000076320d077816 */ /* 0x000fe40000000007 */
[----:B------:R-:W-:Y:S01]  /*69860*/  LOP3.LUT P4, RZ, R6, 0x10000000, RZ, 0xc0, !PT ;  /* 0x1000000006ff7812 */ /* 0x000fe2000788c0ff */
[----:B0-----:R-:W-:Y:S01]  /*69870*/  IMAD.WIDE R2, R24, 0x2, R16 ;  /* 0x0000000218027825 */ /* 0x001fe200078e0210 */
[----:B------:R-:W4:Y:S07]  /*69880*/  LDL.LU R13, [R1+0x720] ;  /* 0x00072000010d7983 */ /* 0x000f2e0000300800 */
[----:B------:R0:W-:Y:S01]  /*69890*/  @P0 STG.E.U16 desc[UR34][R2.64], R7 ;  /* 0x0000000702000986 */ /* 0x0001e2000c101522 */
[----:B------:R-:W-:-:S03]  /*698a0*/  ISETP.LT.AND P0, PT, R28, UR4, !P4 ;  /* 0x000000041c007c0c */ /* 0x000fc6000e701270 */
[----:B------:R-:W4:Y:S01]  /*698b0*/  LDL.LU R24, [R1+0x1c0] ;  /* 0x0001c00001187983 */ /* 0x000f220000300800 */
[----:B0-----:R-:W-:Y:S01]  /*698c0*/  IMAD.WIDE R2, R23, 0x2, R4 ;  /* 0x0000000217027825 */ /* 0x001fe200078e0204 */
[C---:B------:R-:W-:Y:S02]  /*698d0*/  LOP3.LUT P5, RZ, R6.reuse, 0x20000000, RZ, 0xc0, !PT ;  /* 0x2000000006ff7812 */ /* 0x040fe400078ac0ff */
[----:B------:R-:W-:-:S06]  /*698e0*/  LOP3.LUT P6, RZ, R6, 0x40000000, RZ, 0xc0, !PT ;  /* 0x4000000006ff7812 */ /* 0x000fcc00078cc0ff */
[----:B--2---:R0:W-:Y:S01]  /*698f0*/  @P0 STG.E.U16 desc[UR34][R2.64], R12 ;  /* 0x0000000c02000986 */ /* 0x0041e2000c101522 */
[----:B------:R-:W-:Y:S02]  /*69900*/  ISETP.LT.AND P0, PT, R25, UR4, !P4 ;  /* 0x0000000419007c0c */ /* 0x000fe4000e701270 */
[----:B------:R-:W-:Y:S02]  /*69910*/  PRMT R7, R12, 0x7632, R7 ;  /* 0x000076320c077816 */ /* 0x000fe40000000007 */
[----:B0-----:R-:W2:Y:S01]  /*69920*/  LDL.LU R12, [R1+0x78c] ;  /* 0x00078c00010c7983 */ /* 0x001ea20000300800 */
[----:B------:R-:W-:-:S08]  /*69930*/  IMAD.WIDE R2, R23, 0x2, R8 ;  /* 0x0000000217027825 */ /* 0x000fd000078e0208 */
[----:B------:R0:W-:Y:S01]  /*69940*/  @P0 STG.E.U16 desc[UR34][R2.64], R7 ;  /* 0x0000000702000986 */ /* 0x0001e2000c101522 */
[----:B------:R-:W-:Y:S01]  /*69950*/  ISETP.LT.AND P0, PT, R27, UR4, !P4 ;  /* 0x000000041b007c0c */ /* 0x000fe2000e701270 */
[----:B0-----:R-:W-:-:S12]  /*69960*/  IMAD.WIDE R2, R23, 0x2, R10 ;  /* 0x0000000217027825 */ /* 0x001fd800078e020a */
[----:B---3--:R0:W-:Y:S01]  /*69970*/  @P0 STG.E.U16 desc[UR34][R2.64], R26 ;  /* 0x0000001a02000986 */ /* 0x0081e2000c101522 */
[----:B------:R-:W-:Y:S02]  /*69980*/  ISETP.LT.AND P0, PT, R22, UR4, !P4 ;  /* 0x0000000416007c0c */ /* 0x000fe4000e701270 */
[----:B------:R-:W-:Y:S02]  /*69990*/  LOP3.LUT P4, RZ, R6, 0x80000000, RZ, 0xc0, !PT ;  /* 0x8000000006ff7812 */ /* 0x000fe4000788c0ff */
[----:B------:R-:W-:Y:S02]  /*699a0*/  PRMT R6, R26, 0x7632, R6 ;  /* 0x000076321a067816 */ /* 0x000fe40000000006 */
[----:B0-----:R-:W3:Y:S01]  /*699b0*/  LDL.LU R26, [R1+0x77c] ;  /* 0x00077c00011a7983 */ /* 0x001ee20000300800 */
[----:B------:R-:W-:-:S03]  /*699c0*/  IMAD.WIDE R2, R23, 0x2, R16 ;  /* 0x0000000217027825 */ /* 0x000fc600078e0210 */
[----:B------:R-:W3:Y:S04]  /*699d0*/  LDL.LU R23, [R1+0x1b8] ;  /* 0x0001b80001177983 */ /* 0x000ee80000300800 */
[----:B------:R0:W-:Y:S01]  /*699e0*/  @P0 STG.E.U16 desc[UR34][R2.64], R6 ;  /* 0x0000000602000986 */ /* 0x0001e2000c101522 */
[----:B------:R-:W-:Y:S01]  /*699f0*/  ISETP.LT.AND P0, PT, R28, UR4, !P5 ;  /* 0x000000041c007c0c */ /* 0x000fe2000ef01270 */
[----:B0-----:R-:W-:-:S12]  /*69a00*/  IMAD.WIDE R2, R21, 0x2, R4 ;  /* 0x0000000215027825 */ /* 0x001fd800078e0204 */
[----:B----4-:R0:W-:Y:S01]  /*69a10*/  @P0 STG.E.U16 desc[UR34][R2.64], R29 ;  /* 0x0000001d02000986 */ /* 0x0101e2000c101522 */
[----:B------:R-:W-:Y:S02]  /*69a20*/  PRMT R6, R29, 0x7632, R6 ;  /* 0x000076321d067816 */ /* 0x000fe40000000006 */
[----:B------:R-:W-:Y:S01]  /*69a30*/  ISETP.LT.AND P0, PT, R25, UR4, !P5 ;  /* 0x0000000419007c0c */ /* 0x000fe2000ef01270 */
[----:B0-----:R-:W4:Y:S01]  /*69a40*/  LDL.LU R29, [R1+0x79c] ;  /* 0x00079c00011d7983 */ /* 0x001f220000300800 */
[----:B------:R-:W-:-:S11]  /*69a50*/  IMAD.WIDE R2, R21, 0x2, R8 ;  /* 0x0000000215027825 */ /* 0x000fd600078e0208 */
[----:B------:R0:W-:Y:S01]  /*69a60*/  @P0 STG.E.U16 desc[UR34][R2.64], R6 ;  /* 0x0000000602000986 */ /* 0x0001e2000c101522 */
[----:B------:R-:W-:Y:S01]  /*69a70*/  ISETP.LT.AND P0, PT, R27, UR4, !P5 ;  /* 0x000000041b007c0c */ /* 0x000fe2000ef01270 */
[----:B0-----:R-:W-:-:S12]  /*69a80*/  IMAD.WIDE R2, R21, 0x2, R10 ;  /* 0x0000000215027825 */ /* 0x001fd800078e020a */
[----:B------:R0:W-:Y:S01]  /*69a90*/  @P0 STG.E.U16 desc[UR34][R2.64], R14 ;  /* 0x0000000e02000986 */ /* 0x0001e2000c101522 */
[----:B------:R-:W-:Y:S02]  /*69aa0*/  ISETP.LT.AND P0, PT, R22, UR4, !P5 ;  /* 0x0000000416007c0c */ /* 0x000fe4000ef01270 */
[----:B------:R-:W-:Y:S01]  /*69ab0*/  PRMT R6, R14, 0x7632, R6 ;  /* 0x000076320e067816 */ /* 0x000fe20000000006 */
[----:B0-----:R-:W-:Y:S02]  /*69ac0*/  IMAD.WIDE R2, R21, 0x2, R16 ;  /* 0x0000000215027825 */ /* 0x001fe400078e0210 */
[----:B------:R-:W4:Y:S08]  /*69ad0*/  LDL.LU R21, [R1+0x1ac] ;  /* 0x0001ac0001157983 */ /* 0x000f300000300800 */
[----:B------:R0:W-:Y:S01]  /*69ae0*/  @P0 STG.E.U16 desc[UR34][R2.64], R6 ;  /* 0x0000000602000986 */ /* 0x0001e2000c101522 */
[----:B------:R-:W-:Y:S01]  /*69af0*/  ISETP.LT.AND P0, PT, R28, UR4, !P6 ;  /* 0x000000041c007c0c */ /* 0x000fe2000f701270 */
[----:B0-----:R-:W-:-:S12]  /*69b00*/  IMAD.WIDE R2, R24, 0x2, R4 ;  /* 0x0000000218027825 */ /* 0x001fd800078e0204 */
[----:B--2---:R0:W-:Y:S01]  /*69b10*/  @P0 STG.E.U16 desc[UR34][R2.64], R12 ;  /* 0x0000000c02000986 */ /* 0x0041e2000c101522 */
[----:B------:R-:W-:Y:S02]  /*69b20*/  PRMT R6, R12, 0x7632, R6 ;  /* 0x000076320c067816 */ /* 0x000fe40000000006 */
[----:B------:R-:W-:Y:S01]  /*69b30*/  ISETP.LT.AND P0, PT, R25, UR4, !P6 ;  /* 0x0000000419007c0c */ /* 0x000fe2000f701270 */
[----:B0-----:R-:W2:Y:S01]  /*69b40*/  LDL.LU R12, [R1+0x7c0] ;  /* 0x0007c000010c7983 */ /* 0x001ea20000300800 */
[----:B------:R-:W-:-:S11]  /*69b50*/  IMAD.WIDE R2, R24, 0x2, R8 ;  /* 0x0000000218027825 */ /* 0x000fd600078e0208 */
[----:B------:R0:W-:Y:S01]  /*69b60*/  @P0 STG.E.U16 desc[UR34][R2.64], R6 ;  /* 0x0000000602000986 */ /* 0x0001e2000c101522 */
[----:B------:R-:W-:Y:S01]  /*69b70*/  ISETP.LT.AND P0, PT, R27, UR4, !P6 ;  /* 0x000000041b007c0c */ /* 0x000fe2000f701270 */
[----:B0-----:R-:W-:-:S12]  /*69b80*/  IMAD.WIDE R2, R24, 0x2, R10 ;  /* 0x0000000218027825 */ /* 0x001fd800078e020a */
[----:B---3--:R0:W-:Y:S01]  /*69b90*/  @P0 STG.E.U16 desc[UR34][R2.64], R26 ;  /* 0x0000001a02000986 */ /* 0x0081e2000c101522 */
[----:B------:R-:W-:-:S03]  /*69ba0*/  PRMT R6, R26, 0x7632, R6 ;  /* 0x000076321a067816 */ /* 0x000fc60000000006 */
[----:B0-----:R-:W3:Y:S01]  /*69bb0*/  LDL.LU R26, [R1+0x7b0] ;  /* 0x0007b000011a7983 */ /* 0x001ee20000300800 */
[----:B------:R-:W-:Y:S01]  /*69bc0*/  ISETP.LT.AND P0, PT, R22, UR4, !P6 ;  /* 0x0000000416007c0c */ /* 0x000fe2000f701270 */
[----:B------:R-:W-:Y:S02]  /*69bd0*/  IMAD.WIDE R2, R24, 0x2, R16 ;  /* 0x0000000218027825 */ /* 0x000fe400078e0210 */
[----:B------:R-:W3:Y:S10]  /*69be0*/  LDL.LU R24, [R1+0x1d8] ;  /* 0x0001d80001187983 */ /* 0x000ef40000300800 */
        /* <DEDUP_REMOVED lines=13> */
[----:B------:R-:W-:Y:S02]  /*69cc0*/  PRMT R6, R15, 0x7632, R6 ;  /* 0x000076320f067816 */ /* 0x000fe40000000006 */
[----:B------:R-:W-:Y:S01]  /*69cd0*/  LOP3.LUT P5, RZ, R13, 0x1, RZ, 0xc0, !PT ;  /* 0x000000010dff7812 */ /* 0x000fe200078ac0ff */
[----:B0-----:R-:W-:Y:S02]  /*69ce0*/  IMAD.WIDE R2, R23, 0x2, R16 ;  /* 0x0000000217027825 */ /* 0x001fe400078e0210 */
[----:B------:R-:W4:Y:S06]  /*69cf0*/  LDL.LU R23, [R1+0x1d4] ;  /* 0x0001d40001177983 */ /* 0x000f2c0000300800 */
[----:B------:R0:W-:Y:S01]  /*69d00*/  @P0 STG.E.U16 desc[UR34][R2.64], R6 ;  /* 0x0000000602000986 */ /* 0x0001e2000c101522 */
[----:B------:R-:W-:-:S03]  /*69d10*/  ISETP.LT.AND P0, PT, R28, UR4, !P5 ;  /* 0x000000041c007c0c */ /* 0x000fc6000ef01270 */
[----:B------:R-:W4:Y:S01]  /*69d20*/  LDL.LU R7, [R1+0x7c4] ;  /* 0x0007c40001077983 */ /* 0x000f220000300800 */
[----:B0-----:R-:W-:-:S09]  /*69d30*/  IMAD.WIDE R2, R21, 0x2, R4 ;  /* 0x0000000215027825 */ /* 0x001fd200078e0204 */
[----:B--2---:R0:W-:Y:S01]  /*69d40*/  @P0 STG.E.U16 desc[UR34][R2.64], R12 ;  /* 0x0000000c02000986 */ /* 0x0041e2000c101522 */
[----:B------:R-:W-:Y:S02]  /*69d50*/  ISETP.LT.AND P0, PT, R25, UR4, !P5 ;  /* 0x0000000419007c0c */ /* 0x000fe4000ef01270 */
[----:B------:R-:W-:Y:S01]  /*69d60*/  PRMT R6, R12, 0x7632, R6 ;  /* 0x000076320c067816 */ /* 0x000fe20000000006 */
[----:B0-----:R-:W-:-:S10]  /*69d70*/  IMAD.WIDE R2, R21, 0x2, R8 ;  /* 0x0000000215027825 */ /* 0x001fd400078e0208 */
[----:B------:R0:W-:Y:S01]  /*69d80*/  @P0 STG.E.U16 desc[UR34][R2.64], R6 ;  /* 0x0000000602000986 */ /* 0x0001e2000c101522 */
[----:B------:R-:W-:Y:S01]  /*69d90*/  ISETP.LT.AND P0, PT, R27, UR4, !P5 ;  /* 0x000000041b007c0c */ /* 0x000fe2000ef01270 */
[----:B0-----:R-:W-:-:S12]  /*69da0*/  IMAD.WIDE R2, R21, 0x2, R10 ;  /* 0x0000000215027825 */ /* 0x001fd800078e020a */
[----:B---3--:R0:W-:Y:S01]  /*69db0*/  @P0 STG.E.U16 desc[UR34][R2.64], R26 ;  /* 0x0000001a02000986 */ /* 0x0081e2000c101522 */
[----:B------:R-:W-:-:S03]  /*69dc0*/  PRMT R6, R26, 0x7632, R6 ;  /* 0x000076321a067816 */ /* 0x000fc60000000006 */
[----:B0-----:R-:W2:Y:S01]  /*69dd0*/  LDL.LU R26, [R1+0x7b4] ;  /* 0x0007b400011a7983 */ /* 0x001ea20000300800 */
[----:B------:R-:W-:Y:S01]  /*69de0*/  ISETP.LT.AND P0, PT, R22, UR4, !P5 ;  /* 0x0000000416007c0c */ /* 0x000fe2000ef01270 */
[----:B------:R-:W-:Y:S01]  /*69df0*/  IMAD.WIDE R2, R21, 0x2, R16 ;  /* 0x0000000215027825 */ /* 0x000fe200078e0210 */
[----:B------:R-:W-:Y:S01]  /*69e00*/  LOP3.LUT P6, RZ, R13, 0x2, RZ, 0xc0, !PT ;  /* 0x000000020dff7812 */ /* 0x000fe200078cc0ff */
[----:B------:R-:W3:Y:S04]  /*69e10*/  LDL.LU R21, [R1+0x1e0] ;  /* 0x0001e00001157983 */ /* 0x000ee80000300800 */
[----:B------:R-:W0:Y:S06]  /*69e20*/  LDS.128 R12, [R0+0x400] ;  /* 0x00040000000c7984 */ /* 0x000e2c0000000c00 */
[----:B------:R1:W-:Y:S01]  /*69e30*/  @P0 STG.E.U16 desc[UR34][R2.64], R6 ;  /* 0x0000000602000986 */ /* 0x0003e2000c101522 */
[----:B------:R-:W-:Y:S01]  /*69e40*/  ISETP.LT.AND P0, PT, R28, UR4, !P6 ;  /* 0x000000041c007c0c */ /* 0x000fe2000f701270 */
[----:B-1----:R-:W-:-:S12]  /*69e50*/  IMAD.WIDE R2, R24, 0x2, R4 ;  /* 0x0000000218027825 */ /* 0x002fd800078e0204 */
[----:B----4-:R1:W-:Y:S01]  /*69e60*/  @P0 STG.E.U16 desc[UR34][R2.64], R29 ;  /* 0x0000001d02000986 */ /* 0x0103e2000c101522 */
[----:B------:R-:W-:Y:S02]  /*69e70*/  ISETP.LT.AND P0, PT, R25, UR4, !P6 ;  /* 0x0000000419007c0c */ /* 0x000fe4000f701270 */
[----:B------:R-:W-:Y:S01]  /*69e80*/  PRMT R6, R29, 0x7632, R6 ;  /* 0x000076321d067816 */ /* 0x000fe20000000006 */
[C---:B-1----:R-:W-:Y:S01]  /*69e90*/  IMAD.WIDE R2, R24.reuse, 0x2, R8 ;  /* 0x0000000218027825 */ /* 0x042fe200078e0208 */
[----:B------:R-:W4:Y:S09]  /*69ea0*/  LDL.LU R29, [R1+0x7a4] ;  /* 0x0007a400011d7983 */ /* 0x000f320000300800 */
[----:B------:R1:W-:Y:S01]  /*69eb0*/  @P0 STG.E.U16 desc[UR34][R2.64], R6 ;  /* 0x0000000602000986 */ /* 0x0003e2000c101522 */
[----:B------:R-:W-:Y:S01]  /*69ec0*/  ISETP.LT.AND P0, PT, R27, UR4, !P6 ;  /* 0x000000041b007c0c */ /* 0x000fe2000f701270 */
[----:B-1----:R-:W-:-:S12]  /*69ed0*/  IMAD.WIDE R2, R24, 0x2, R10 ;  /* 0x0000000218027825 */ /* 0x002fd800078e020a */
[----:B0-----:R0:W-:Y:S01]  /*69ee0*/  @P0 STG.E.U16 desc[UR34][R2.64], R12 ;  /* 0x0000000c02000986 */ /* 0x0011e2000c101522 */
[----:B------:R-:W-:Y:S02]  /*69ef0*/  ISETP.LT.AND P0, PT, R22, UR4, !P6 ;  /* 0x0000000416007c0c */ /* 0x000fe4000f701270 */
[----:B0-----:R-:W-:Y:S01]  /*69f00*/  PRMT R12, R12, 0x7632, R12 ;  /* 0x000076320c0c7816 */ /* 0x001fe2000000000c */
[----:B------:R-:W-:Y:S01]  /*69f10*/  IMAD.WIDE R2, R24, 0x2, R16 ;  /* 0x0000000218027825 */ /* 0x000fe200078e0210 */
[----:B------:R-:W-:Y:S01]  /*69f20*/  PRMT R0, R7, 0x7632, R0 ;  /* 0x0000763207007816 */ /* 0x000fe20000000000 */
[----:B------:R-:W4:Y:S08]  /*69f30*/  LDL.LU R24, [R1+0x1dc] ;  /* 0x0001dc0001187983 */ /* 0x000f300000300800 */
[----:B------:R0:W-:Y:S01]  /*69f40*/  @P0 STG.E.U16 desc[UR34][R2.64], R12 ;  /* 0x0000000c02000986 */ /* 0x0001e2000c101522 */
[----:B------:R-:W-:Y:S01]  /*69f50*/  ISETP.LT.AND P0, PT, R28, UR4, !P1 ;  /* 0x000000041c007c0c */ /* 0x000fe2000cf01270 */
[----:B0-----:R-:W-:-:S12]  /*69f60*/  IMAD.WIDE R2, R23, 0x2, R4 ;  /* 0x0000000217027825 */ /* 0x001fd800078e0204 */
[----:B------:R0:W-:Y:S01]  /*69f70*/  @P0 STG.E.U16 desc[UR34][R2.64], R7 ;  /* 0x0000000702000986 */ /* 0x0001e2000c101522 */
[----:B------:R-:W-:Y:S01]  /*69f80*/  ISETP.LT.AND P0, PT, R25, UR4, !P1 ;  /* 0x0000000419007c0c */ /* 0x000fe2000cf01270 */
[----:B0-----:R-:W-:-:S12]  /*69f90*/  IMAD.WIDE R2, R23, 0x2, R8 ;  /* 0x0000000217027825 */ /* 0x001fd800078e0208 */
[----:B------:R0:W-:Y:S01]  /*69fa0*/  @P0 STG.E.U16 desc[UR34][R2.64], R0 ;  /* 0x0000000002000986 */ /* 0x0001e2000c101522 */
[----:B------:R-:W-:Y:S02]  /*69fb0*/  ISETP.LT.AND P0, PT, R27, UR4, !P1 ;  /* 0x000000041b007c0c */ /* 0x000fe4000cf01270 */
[----:B------:R-:W-:Y:S02]  /*69fc0*/  ISETP.NE.AND P5, PT, R19, RZ, PT ;  /* 0x000000ff1300720c */ /* 0x000fe40003fa5270 */
[----:B------:R-:W4:Y:S01]  /*69fd0*/  LDL.LU R19, [R1+0x7c8] ;  /* 0x0007c80001137983 */ /* 0x000f220000300800 */
[----:B0-----:R-:W-:Y:S01]  /*69fe0*/  IMAD.WIDE R2, R23, 0x2, R10 ;  /* 0x0000000217027825 */ /* 0x001fe200078e020a */
[----:B------:R-:W-:-:S07]  /*69ff0*/  ISETP.NE.AND P4, PT, R18, RZ, PT ;  /* 0x000000ff1200720c */ /* 0x000fce0003f85270 */
[----:B--2---:R0:W-:Y:S01]  /*6a000*/  @P0 STG.E.U16 desc[UR34][R2.64], R26 ;  /* 0x0000001a02000986 */ /* 0x0041e2000c101522 */
[----:B------:R-:W-:Y:S01]  /*6a010*/  PRMT R0, R26, 0x7632, R0 ;  /* 0x000076321a007816 */ /* 0x000fe20000000000 */
[----:B0-----:R-:W-:Y:S02]  /*6a020*/  IMAD.WIDE R2, R23, 0x2, R16 ;  /* 0x0000000217027825 */ /* 0x001fe400078e0210 */
[----:B------:R-:W2:Y:S04]  /*6a030*/  LDL.LU R23, [R1+0x7b8] ;  /* 0x0007b80001177983 */ /* 0x000ea80000300800 */
[----:B------:R-:W2:Y:S04]  /*6a040*/  LDL.LU R26, [R1+0x1d0] ;  /* 0x0001d000011a7983 */ /* 0x000ea80000300800 */
[----:B------:R-:W2:Y:S01]  /*6a050*/  LDL.LU R18, [R1+0x7a8] ;  /* 0x0007a80001127983 */ /* 0x000ea20000300800 */
[----:B------:R-:W-:-:S02]  /*6a060*/  ISETP.LT.AND P1, PT, R22, UR4, !P1 ;  /* 0x0000000416007c0c */ /* 0x000fc4000cf21270 */
[----:B------:R-:W-:Y:S01]  /*6a070*/  ISETP.LT.AND P0, PT, R28, UR4, !P2 ;  /* 0x000000041c007c0c */ /* 0x000fe2000d701270 */
[----:B---3--:R-:W-:-:S10]  /*6a080*/  IMAD.WIDE R6, R21, 0x2, R4 ;  /* 0x0000000215067825 */ /* 0x008fd400078e0204 */
[----:B------:R0:W-:Y:S01]  /*6a090*/  @P1 STG.E.U16 desc[UR34][R2.64], R0 ;  /* 0x0000000002001986 */ /* 0x0001e2000c101522 */
[----:B------:R-:W-:-:S03]  /*6a0a0*/  ISETP.LT.AND P1, PT, R25, UR4, !P2 ;  /* 0x0000000419007c0c */ /* 0x000fc6000d721270 */
[----:B----4-:R1:W-:Y:S01]  /*6a0b0*/  @P0 STG.E.U16 desc[UR34][R6.64], R29 ;  /* 0x0000001d06000986 */ /* 0x0103e2000c101522 */
[----:B------:R-:W-:Y:S02]  /*6a0c0*/  ISETP.LT.AND P0, PT, R27, UR4, !P2 ;  /* 0x000000041b007c0c */ /* 0x000fe4000d701270 */
[----:B------:R-:W-:Y:S01]  /*6a0d0*/  ISETP.LT.AND P2, PT, R22, UR4, !P2 ;  /* 0x0000000416007c0c */ /* 0x000fe2000d741270 */
[----:B0-----:R-:W-:Y:S01]  /*6a0e0*/  IMAD.WIDE R2, R21, 0x2, R8 ;  /* 0x0000000215027825 */ /* 0x001fe200078e0208 */
[----:B------:R-:W-:-:S03]  /*6a0f0*/  PRMT R0, R29, 0x7632, R0 ;  /* 0x000076321d007816 */ /* 0x000fc60000000000 */
[----:B-1----:R-:W-:Y:S02]  /*6a100*/  IMAD.WIDE R6, R21, 0x2, R10 ;  /* 0x0000000215067825 */ /* 0x002fe400078e020a */
[----:B------:R0:W-:Y:S01]  /*6a110*/  @P1 STG.E.U16 desc[UR34][R2.64], R0 ;  /* 0x0000000002001986 */ /* 0x0001e2000c101522 */
[----:B------:R-:W-:-:S03]  /*6a120*/  ISETP.LT.AND P1, PT, R25, UR4, !P3 ;  /* 0x0000000419007c0c */ /* 0x000fc6000df21270 */
[----:B------:R1:W-:Y:S01]  /*6a130*/  @P0 STG.E.U16 desc[UR34][R6.64], R13 ;  /* 0x0000000d06000986 */ /* 0x0003e2000c101522 */
[----:B------:R-:W-:-:S03]  /*6a140*/  ISETP.LT.AND P0, PT, R28, UR4, !P3 ;  /* 0x000000041c007c0c */ /* 0x000fc6000df01270 */
[----:B------:R-:W3:Y:S01]  /*6a150*/  LDL.LU R29, [R1+0x7cc] ;  /* 0x0007cc00011d7983 */ /* 0x000ee20000300800 */
[----:B0-----:R-:W-:Y:S01]  /*6a160*/  PRMT R0, R13, 0x7632, R0 ;  /* 0x000076320d007816 */ /* 0x001fe20000000000 */
[----:B------:R-:W-:Y:S02]  /*6a170*/  IMAD.WIDE R2, R21, 0x2, R16 ;  /* 0x0000000215027825 */ /* 0x000fe400078e0210 */
[----:B------:R-:W4:Y:S04]  /*6a180*/  LDL.LU R21, [R1+0x1cc] ;  /* 0x0001cc0001157983 */ /* 0x000f280000300800 */
[----:B------:R0:W-:Y:S01]  /*6a190*/  @P2 STG.E.U16 desc[UR34][R2.64], R0 ;  /* 0x0000000002002986 */ /* 0x0001e2000c101522 */
[----:B------:R-:W-:Y:S02]  /*6a1a0*/  ISETP.LT.AND P2, PT, R27, UR4, !P3 ;  /* 0x000000041b007c0c */ /* 0x000fe4000df41270 */
[----:B------:R-:W-:Y:S01]  /*6a1b0*/  ISETP.LT.AND P3, PT, R22, UR4, !P3 ;  /* 0x0000000416007c0c */ /* 0x000fe2000df61270 */
[----:B-1----:R-:W-:-:S04]  /*6a1c0*/  IMAD.WIDE R6, R24, 0x2, R8 ;  /* 0x0000000218067825 */ /* 0x002fc800078e0208 */
[----:B0-----:R-:W-:Y:S01]  /*6a1d0*/  IMAD.WIDE R2, R24, 0x2, R4 ;  /* 0x0000000218027825 */ /* 0x001fe200078e0204 */
[----:B------:R-:W-:Y:S02]  /*6a1e0*/  ISETP.NE.AND P6, PT, R20, RZ, PT ;  /* 0x000000ff1400720c */ /* 0x000fe40003fc5270 */
[----:B------:R-:W-:Y:S02]  /*6a1f0*/  PRMT R12, R19, 0x7632, R12 ;  /* 0x00007632130c7816 */ /* 0x000fe4000000000c */
[----:B------:R0:W-:Y:S01]  /*6a200*/  @P0 STG.E.U16 desc[UR34][R2.64], R19 ;  /* 0x0000001302000986 */ /* 0x0001e2000c101522 */
[----:B------:R-:W-:-:S03]  /*6a210*/  ISETP.LT.AND P0, PT, R28, UR4, !P4 ;  /* 0x000000041c007c0c */ /* 0x000fc6000e701270 */
[----:B------:R1:W-:Y:S01]  /*6a220*/  @P1 STG.E.U16 desc[UR34][R6.64], R12 ;  /* 0x0000000c06001986 */ /* 0x0003e2000c101522 */
[----:B0-----:R-:W-:-:S04]  /*6a230*/  IMAD.WIDE R2, R24, 0x2, R10 ;  /* 0x0000000218027825 */ /* 0x001fc800078e020a */
[----:B-1----:R-:W-:Y:S02]  /*6a240*/  IMAD.WIDE R6, R24, 0x2, R16 ;  /* 0x0000000218067825 */ /* 0x002fe400078e0210 */
[----:B------:R-:W3:Y:S01]  /*6a250*/  LDL.LU R24, [R1+0x7ac] ;  /* 0x0007ac0001187983 */ /* 0x000ee20000300800 */
[----:B--2---:R-:W-:-:S03]  /*6a260*/  PRMT R0, R23, 0x7632, R0 ;  /* 0x0000763217007816 */ /* 0x004fc60000000000 */
[----:B------:R0:W-:Y:S04]  /*6a270*/  @P2 STG.E.U16 desc[UR34][R2.64], R23 ;  /* 0x0000001702002986 */ /* 0x0001e8000c101522 */
[----:B------:R1:W-:Y:S01]  /*6a280*/  @P3 STG.E.U16 desc[UR34][R6.64], R0 ;  /* 0x0000000006003986 */ /* 0x0003e2000c101522 */
[----:B------:R-:W-:-:S03]  /*6a290*/  ISETP.LT.AND P3, PT, R28, UR4, !P5 ;  /* 0x000000041c007c0c */ /* 0x000fc6000ef61270 */
[----:B0-----:R-:W2:Y:S01]  /*6a2a0*/  LDL.LU R23, [R1+0x7bc] ;  /* 0x0007bc0001177983 */ /* 0x001ea20000300800 */
[----:B-1----:R-:W-:-:S05]  /*6a2b0*/  IMAD.WIDE R6, R26, 0x2, R4 ;  /* 0x000000021a067825 */ /* 0x002fca00078e0204 */
[----:B------:R0:W-:Y:S01]  /*6a2c0*/  @P0 STG.E.U16 desc[UR34][R6.64], R18 ;  /* 0x0000001206000986 */ /* 0x0001e2000c101522 */
[----:B------:R-:W-:-:S03]  /*6a2d0*/  ISETP.LT.AND P0, PT, R28, UR4, !P6 ;  /* 0x000000041c007c0c */ /* 0x000fc6000f701270 */
[----:B------:R-:W2:Y:S01]  /*6a2e0*/  LDL.LU R28, [R1+0x1a78] ;  /* 0x001a7800011c7983 */ /* 0x000ea20000300800 */
[----:B------:R-:W-:Y:S02]  /*6a2f0*/  ISETP.LT.AND P1, PT, R25, UR4, !P4 ;  /* 0x0000000419007c0c */ /* 0x000fe4000e721270 */
[----:B------:R-:W-:Y:S02]  /*6a300*/  ISETP.LT.AND P2, PT, R27, UR4, !P4 ;  /* 0x000000041b007c0c */ /* 0x000fe4000e741270 */
[----:B------:R-:W-:Y:S01]  /*6a310*/  ISETP.LT.AND P4, PT, R22, UR4, !P4 ;  /* 0x0000000416007c0c */ /* 0x000fe2000e781270 */
[----:B------:R-:W-:Y:S01]  /*6a320*/  IMAD.WIDE R2, R26, 0x2, R8 ;  /* 0x000000021a027825 */ /* 0x000fe200078e0208 */
[----:B------:R-:W-:-:S03]  /*6a330*/  PRMT R12, R18, 0x7632, R12 ;  /* 0x00007632120c7816 */ /* 0x000fc6000000000c */
[----:B0-----:R-:W-:Y:S01]  /*6a340*/  IMAD.WIDE R6, R26, 0x2, R10 ;  /* 0x000000021a067825 */ /* 0x001fe200078e020a */
[----:B------:R-:W-:-:S03]  /*6a350*/  PRMT R13, R14, 0x7632, R13 ;  /* 0x000076320e0d7816 */ /* 0x000fc6000000000d */
[----:B------:R0:W-:Y:S01]  /*6a360*/  @P1 STG.E.U16 desc[UR34][R2.64], R12 ;  /* 0x0000000c02001986 */ /* 0x0001e2000c101522 */
[----:B------:R-:W-:-:S03]  /*6a370*/  ISETP.LT.AND P1, PT, R25, UR4, !P5 ;  /* 0x0000000419007c0c */ /* 0x000fc6000ef21270 */
[----:B------:R4:W-:Y:S01]  /*6a380*/  @P2 STG.E.U16 desc[UR34][R6.64], R14 ;  /* 0x0000000e06002986 */ /* 0x0009e2000c101522 */
[----:B0-----:R-:W-:Y:S01]  /*6a390*/  IMAD.WIDE R2, R26, 0x2, R16 ;  /* 0x000000021a027825 */ /* 0x001fe200078e0210 */
[----:B------:R-:W-:-:S04]  /*6a3a0*/  ISETP.LT.AND P2, PT, R25, UR4, !P6 ;  /* 0x0000000419007c0c */ /* 0x000fc8000f741270 */
[----:B------:R0:W-:Y:S01]  /*6a3b0*/  @P4 STG.E.U16 desc[UR34][R2.64], R13 ;  /* 0x0000000d02004986 */ /* 0x0001e2000c101522 */
[----:B----4-:R-:W-:Y:S01]  /*6a3c0*/  IMAD.WIDE R6, R21, 0x2, R4 ;  /* 0x0000000215067825 */ /* 0x010fe200078e0204 */
[C---:B------:R-:W-:Y:S02]  /*6a3d0*/  ISETP.LT.AND P4, PT, R27.reuse, UR4, !P5 ;  /* 0x000000041b007c0c */ /* 0x040fe4000ef81270 */
[C---:B------:R-:W-:Y:S02]  /*6a3e0*/  ISETP.LT.AND P5, PT, R22.reuse, UR4, !P5 ;  /* 0x0000000416007c0c */ /* 0x040fe4000efa1270 */
[----:B---3--:R1:W-:Y:S01]  /*6a3f0*/  @P3 STG.E.U16 desc[UR34][R6.64], R29 ;  /* 0x0000001d06003986 */ /* 0x0083e2000c101522 */
[----:B------:R-:W-:Y:S02]  /*6a400*/  ISETP.LT.AND P3, PT, R27, UR4, !P6 ;  /* 0x000000041b007c0c */ /* 0x000fe4000f761270 */
[----:B------:R-:W-:Y:S01]  /*6a410*/  ISETP.LT.AND P6, PT, R22, UR4, !P6 ;  /* 0x0000000416007c0c */ /* 0x000fe2000f7c1270 */
[----:B------:R-:W-:Y:S01]  /*6a420*/  IMAD.WIDE R18, R21, 0x2, R10 ;  /* 0x0000000215127825 */ /* 0x000fe200078e020a */
[----:B------:R-:W-:-:S03]  /*6a430*/  PRMT R0, R29, 0x7632, R0 ;  /* 0x000076321d007816 */ /* 0x000fc60000000000 */
[----:B0-----:R-:W-:-:S04]  /*6a440*/  IMAD.WIDE R12, R21, 0x2, R8 ;  /* 0x00000002150c7825 */ /* 0x001fc800078e0208 */
[----:B------:R-:W-:Y:S01]  /*6a450*/  IMAD.WIDE R20, R21, 0x2, R16 ;  /* 0x0000000215147825 */ /* 0x000fe200078e0210 */
[----:B------:R1:W-:Y:S01]  /*6a460*/  @P1 STG.E.U16 desc[UR34][R12.64], R0 ;  /* 0x000000000c001986 */ /* 0x0003e2000c101522 */
[----:B------:R-:W-:Y:S02]  /*6a470*/  PRMT R3, R24, 0x7632, R3 ;  /* 0x0000763218037816 */ /* 0x000fe40000000003 */
[----:B--2---:R-:W-:Y:S01]  /*6a480*/  PRMT R2, R23, 0x7632, R2 ;  /* 0x0000763217027816 */ /* 0x004fe20000000002 */
[----:B------:R1:W-:Y:S04]  /*6a490*/  @P4 STG.E.U16 desc[UR34][R18.64], R23 ;  /* 0x0000001712004986 */ /* 0x0003e8000c101522 */
[----:B------:R1:W-:Y:S01]  /*6a4a0*/  @P5 STG.E.U16 desc[UR34][R20.64], R2 ;  /* 0x0000000214005986 */ /* 0x0003e2000c101522 */
[----:B------:R-:W-:-:S04]  /*6a4b0*/  IMAD.WIDE R4, R28, 0x2, R4 ;  /* 0x000000021c047825 */ /* 0x000fc800078e0204 */
[C---:B------:R-:W-:Y:S01]  /*6a4c0*/  IMAD.WIDE R8, R28.reuse, 0x2, R8 ;  /* 0x000000021c087825 */ /* 0x040fe200078e0208 */
[----:B------:R1:W-:Y:S03]  /*6a4d0*/  @P0 STG.E.U16 desc[UR34][R4.64], R24 ;  /* 0x0000001804000986 */ /* 0x0003e6000c101522 */
[C---:B------:R-:W-:Y:S01]  /*6a4e0*/  IMAD.WIDE R10, R28.reuse, 0x2, R10 ;  /* 0x000000021c0a7825 */ /* 0x040fe200078e020a */
[----:B------:R1:W-:Y:S04]  /*6a4f0*/  @P2 STG.E.U16 desc[UR34][R8.64], R3 ;  /* 0x0000000308002986 */ /* 0x0003e8000c101522 */
[----:B------:R1:W-:Y:S01]  /*6a500*/  @P3 STG.E.U16 desc[UR34][R10.64], R15 ;  /* 0x0000000f0a003986 */ /* 0x0003e2000c101522 */
[----:B------:R-:W-:Y:S01]  /*6a510*/  IMAD.WIDE R16, R28, 0x2, R16 ;  /* 0x000000021c107825 */ /* 0x000fe200078e0210 */
[----:B------:R-:W-:Y:S06]  /*6a520*/  @!P6 EXIT ;  /* 0x000000000000e94d */ /* 0x000fec0003800000 */
[----:B-1----:R-:W-:-:S05]  /*6a530*/  PRMT R8, R15, 0x7632, R8 ;  /* 0x000076320f087816 */ /* 0x002fca0000000008 */
[----:B------:R-:W-:Y:S01]  /*6a540*/  STG.E.U16 desc[UR34][R16.64], R8 ;  /* 0x0000000810007986 */ /* 0x000fe2000c101522 */
[----:B------:R-:W-:Y:S05]  /*6a550*/  EXIT ;  /* 0x000000000000794d */ /* 0x000fea0003800000 */
.L_x_2:
[----:B------:R-:W-:-:S00]  /*6a560*/  BRA `(.L_x_2) ;  /* 0xfffffffc00fc7947 */ /* 0x000fc0000383ffff */
[----:B------:R-:W-:-:S00]  /*6a570*/  NOP ;  /* 0x0000000000007918 */ /* 0x000fc00000000000 */
        /* <DEDUP_REMOVED lines=8> */
.L_x_3:


//--------------------- .nv.shared.matmul_kernel  --------------------------
	.section	.nv.shared.matmul_kernel,"aw",@nobits
	.sectionflags	@""
	.align	16
	.zero		1024


//--------------------- .nv.shared.reserved.0     --------------------------
	.section	.nv.shared.reserved.0,"aw",@nobits
	.weak		__nv_reservedSMEM_offset_0_alias
	.size		__nv_reservedSMEM_offset_0_alias, 0, 64
	.other		__nv_reservedSMEM_offset_0_alias,@"STO_CUDA_RESERVED_SHARED STV_DEFAULT"
__nv_reservedSMEM_offset_0_alias:
	.zero		0
	.zero		64


//--------------------- .nv.constant0.matmul_kernel --------------------------
	.section	.nv.constant0.matmul_kernel,"a",@progbits
	.sectionflags	@""
	.align	4
.nv.constant0.matmul_kernel:
	.zero		976


//--------------------- SYMBOLS --------------------------

	.type		.nv.reservedSmem.offset0,@object
	.size		.nv.reservedSmem.offset0,0x4
	.type		.nv.reservedSmem.cap,@object
	.size		.nv.reservedSmem.cap,0x4
